	.target	sm_90a

	.elftype	@"ET_EXEC"


//--------------------- .note.nv.tkinfo           --------------------------
	.section	.note.nv.tkinfo,"",@"SHT_NOTE"
	.sectionflags	@"SHF_NOTE_NV_TKINFO"
	.tkinfo
        /*0018*/ 	.word	0x00000002
        /*0030*/ 	.string	""
        /*0030*/ 	.string	"ptxas"
        /*0030*/ 	.string	"Cuda compilation tools, release 13.0, V13.0.88"
        /*0030*/ 	.string	"Build cuda_13.0.r13.0/compiler.36424714_0"
        /*0030*/ 	.string	"-v  -suppress-debug-info  -lineinfo  -arch sm_90a "



//--------------------- .note.nv.cuinfo           --------------------------
	.section	.note.nv.cuinfo,"",@"SHT_NOTE"
	.sectionflags	@"SHF_NOTE_NV_CUINFO"
        /*0018*/ 	.short	0x0002
        /*001a*/ 	.short	0x005a
        /*001c*/ 	.short	0x0082
	.zero		2


//--------------------- .nv.info                  --------------------------
	.section	.nv.info,"",@"SHT_CUDA_INFO"
	.align	4


	//----- nvinfo : EIATTR_REGCOUNT
	.align		4
        /*0000*/ 	.byte	0x04, 0x2f
        /*0002*/ 	.short	(.L_1 - .L_0)
	.align		4
.L_0:
        /*0004*/ 	.word	index@(matmul_kernel)
        /*0008*/ 	.word	0x00000040


	//----- nvinfo : EIATTR_FRAME_SIZE
	.align		4
.L_1:
        /*000c*/ 	.byte	0x04, 0x11
        /*000e*/ 	.short	(.L_3 - .L_2)
	.align		4
.L_2:
        /*0010*/ 	.word	index@(matmul_kernel)
        /*0014*/ 	.word	0x00001290


	//----- nvinfo : EIATTR_MIN_STACK_SIZE
	.align		4
.L_3:
        /*0018*/ 	.byte	0x04, 0x12
        /*001a*/ 	.short	(.L_5 - .L_4)
	.align		4
.L_4:
        /*001c*/ 	.word	index@(matmul_kernel)
        /*0020*/ 	.word	0x00001290
.L_5:


//--------------------- .nv.compat                --------------------------
	.section	.nv.compat,"",@"SHT_CUDA_COMPAT_INFO"
	.align	4
        /*0000*/ 	.byte	0x02, 0x09, 0x01, 0x00, 0x02, 0x02, 0x01, 0x00, 0x02, 0x05, 0x05, 0x00, 0x03, 0x07, 0x01, 0x01
        /*0010*/ 	.byte	0x02, 0x03, 0x00, 0x00, 0x02, 0x06, 0x01, 0x00, 0x04, 0x0b, 0x08, 0x00, 0x00, 0x00, 0x00, 0x00
        /*0020*/ 	.byte	0x00, 0x00, 0x00, 0x00


//--------------------- .nv.info.matmul_kernel    --------------------------
	.section	.nv.info.matmul_kernel,"",@"SHT_CUDA_INFO"
	.sectionflags	@""
	.align	4


	//----- nvinfo : EIATTR_CUDA_API_VERSION
	.align		4
        /*0000*/ 	.byte	0x04, 0x37
        /*0002*/ 	.short	(.L_7 - .L_6)
.L_6:
        /*0004*/ 	.word	0x00000082


	//----- nvinfo : EIATTR_KPARAM_INFO
	.align		4
.L_7:
        /*0008*/ 	.byte	0x04, 0x17
        /*000a*/ 	.short	(.L_9 - .L_8)
.L_8:
        /*000c*/ 	.word	0x00000000
        /*0010*/ 	.short	0x000d
        /*0012*/ 	.short	0x0048
        /*0014*/ 	.byte	0x00, 0xf4, 0x21, 0x00


	//----- nvinfo : EIATTR_KPARAM_INFO
	.align		4
.L_9:
        /*0018*/ 	.byte	0x04, 0x17
        /*001a*/ 	.short	(.L_11 - .L_10)
.L_10:
        /*001c*/ 	.word	0x00000000
        /*0020*/ 	.short	0x000c
        /*0022*/ 	.short	0x0040
        /*0024*/ 	.byte	0x00, 0xf4, 0x21, 0x00


	//----- nvinfo : EIATTR_KPARAM_INFO
	.align		4
.L_11:
        /*0028*/ 	.byte	0x04, 0x17
        /*002a*/ 	.short	(.L_13 - .L_12)
.L_12:
        /*002c*/ 	.word	0x00000000
        /*0030*/ 	.short	0x000b
        /*0032*/ 	.short	0x0038
        /*0034*/ 	.byte	0x00, 0xf0, 0x11, 0x00


	//----- nvinfo : EIATTR_KPARAM_INFO
	.align		4
.L_13:
        /*0038*/ 	.byte	0x04, 0x17
        /*003a*/ 	.short	(.L_15 - .L_14)
.L_14:
        /*003c*/ 	.word	0x00000000
        /*0040*/ 	.short	0x000a
        /*0042*/ 	.short	0x0034
        /*0044*/ 	.byte	0x00, 0xf0, 0x11, 0x00


	//----- nvinfo : EIATTR_KPARAM_INFO
	.align		4
.L_15:
        /*0048*/ 	.byte	0x04, 0x17
        /*004a*/ 	.short	(.L_17 - .L_16)
.L_16:
        /*004c*/ 	.word	0x00000000
        /*0050*/ 	.short	0x0009
        /*0052*/ 	.short	0x0030
        /*0054*/ 	.byte	0x00, 0xf0, 0x11, 0x00


	//----- nvinfo : EIATTR_KPARAM_INFO
	.align		4
.L_17:
        /*0058*/ 	.byte	0x04, 0x17
        /*005a*/ 	.short	(.L_19 - .L_18)
.L_18:
        /*005c*/ 	.word	0x00000000
        /*0060*/ 	.short	0x0008
        /*0062*/ 	.short	0x002c
        /*0064*/ 	.byte	0x00, 0xf0, 0x11, 0x00


	//----- nvinfo : EIATTR_KPARAM_INFO
	.align		4
.L_19:
        /*0068*/ 	.byte	0x04, 0x17
        /*006a*/ 	.short	(.L_21 - .L_20)
.L_20:
        /*006c*/ 	.word	0x00000000
        /*0070*/ 	.short	0x0007
        /*0072*/ 	.short	0x0028
        /*0074*/ 	.byte	0x00, 0xf0, 0x11, 0x00


	//----- nvinfo : EIATTR_KPARAM_INFO
	.align		4
.L_21:
        /*0078*/ 	.byte	0x04, 0x17
        /*007a*/ 	.short	(.L_23 - .L_22)
.L_22:
        /*007c*/ 	.word	0x00000000
        /*0080*/ 	.short	0x0006
        /*0082*/ 	.short	0x0024
        /*0084*/ 	.byte	0x00, 0xf0, 0x11, 0x00


	//----- nvinfo : EIATTR_KPARAM_INFO
	.align		4
.L_23:
        /*0088*/ 	.byte	0x04, 0x17
        /*008a*/ 	.short	(.L_25 - .L_24)
.L_24:
        /*008c*/ 	.word	0x00000000
        /*0090*/ 	.short	0x0005
        /*0092*/ 	.short	0x0020
        /*0094*/ 	.byte	0x00, 0xf0, 0x11, 0x00


	//----- nvinfo : EIATTR_KPARAM_INFO
	.align		4
.L_25:
        /*0098*/ 	.byte	0x04, 0x17
        /*009a*/ 	.short	(.L_27 - .L_26)
.L_26:
        /*009c*/ 	.word	0x00000000
        /*00a0*/ 	.short	0x0004
        /*00a2*/ 	.short	0x001c
        /*00a4*/ 	.byte	0x00, 0xf0, 0x11, 0x00


	//----- nvinfo : EIATTR_KPARAM_INFO
	.align		4
.L_27:
        /*00a8*/ 	.byte	0x04, 0x17
        /*00aa*/ 	.short	(.L_29 - .L_28)
.L_28:
        /*00ac*/ 	.word	0x00000000
        /*00b0*/ 	.short	0x0003
        /*00b2*/ 	.short	0x0018
        /*00b4*/ 	.byte	0x00, 0xf0, 0x11, 0x00


	//----- nvinfo : EIATTR_KPARAM_INFO
	.align		4
.L_29:
        /*00b8*/ 	.byte	0x04, 0x17
        /*00ba*/ 	.short	(.L_31 - .L_30)
.L_30:
        /*00bc*/ 	.word	0x00000000
        /*00c0*/ 	.short	0x0002
        /*00c2*/ 	.short	0x0010
        /*00c4*/ 	.byte	0x00, 0xf4, 0x21, 0x00


	//----- nvinfo : EIATTR_KPARAM_INFO
	.align		4
.L_31:
        /*00c8*/ 	.byte	0x04, 0x17
        /*00ca*/ 	.short	(.L_33 - .L_32)
.L_32:
        /*00cc*/ 	.word	0x00000000
        /*00d0*/ 	.short	0x0001
        /*00d2*/ 	.short	0x0008
        /*00d4*/ 	.byte	0x00, 0xf4, 0x21, 0x00


	//----- nvinfo : EIATTR_KPARAM_INFO
	.align		4
.L_33:
        /*00d8*/ 	.byte	0x04, 0x17
        /*00da*/ 	.short	(.L_35 - .L_34)
.L_34:
        /*00dc*/ 	.word	0x00000000
        /*00e0*/ 	.short	0x0000
        /*00e2*/ 	.short	0x0000
        /*00e4*/ 	.byte	0x00, 0xf4, 0x21, 0x00


	//----- nvinfo : EIATTR_EXPLICIT_CLUSTER
	.align		4
.L_35:
        /*00e8*/ 	.byte	0x01, 0x3e
	.zero		2


	//----- nvinfo : EIATTR_CTA_PER_CLUSTER
	.align		4
        /*00ec*/ 	.byte	0x04, 0x3d
        /*00ee*/ 	.short	(.L_37 - .L_36)
.L_36:
        /*00f0*/ 	.word	0x00000004
        /*00f4*/ 	.word	0x00000001
        /*00f8*/ 	.word	0x00000001


	//----- nvinfo : EIATTR_SPARSE_MMA_MASK
	.align		4
.L_37:
        /*00fc*/ 	.byte	0x03, 0x50
        /*00fe*/ 	.short	0x0000


	//----- nvinfo : EIATTR_MAXREG_COUNT
	.align		4
        /*0100*/ 	.byte	0x03, 0x1b
        /*0102*/ 	.short	0x00ff


	//----- nvinfo : EIATTR_NUM_BARRIERS
	.align		4
        /*0104*/ 	.byte	0x02, 0x4c
        /*0106*/ 	.byte	0x01
	.zero		1


	//----- nvinfo : EIATTR_ANNOTATIONS
	.align		4
        /*0108*/ 	.byte	0x04, 0x55
        /*010a*/ 	.short	(.L_39 - .L_38)


	//   ....[0]....
.L_38:
        /*010c*/ 	.word	0x00000001
        /*0110*/ 	.byte	0xb0, 0x01, 0x00, 0x00, 0x01, 0x00, 0x00, 0x00, 0xf0, 0x01, 0x00, 0x00, 0x01, 0x00, 0x00, 0x00
        /* <DEDUP_REMOVED lines=2140> */
        /*86e0*/ 	.byte	0x60, 0x19, 0x02, 0x00


	//----- nvinfo : EIATTR_MERCURY_ISA_VERSION
	.align		4
.L_39:
        /*86e4*/ 	.byte	0x03, 0x5f
        /*86e6*/ 	.short	0x0101


	//----- nvinfo : EIATTR_COOP_GROUP_MASK_REGIDS
	.align		4
        /*86e8*/ 	.byte	0x04, 0x29
        /*86ea*/ 	.short	(.L_41 - .L_40)


	//   ....[0]....
.L_40:
        /*86ec*/ 	.word	0xffffffff


	//   ....[1]....
        /*86f0*/ 	.word	0xffffffff


	//   ....[2]....
        /*86f4*/ 	.word	0xffffffff


	//   ....[3]....
        /*86f8*/ 	.word	0xffffffff


	//   ....[4]....
        /*86fc*/ 	.word	0xffffffff


	//   ....[5]....
        /*8700*/ 	.word	0xffffffff


	//   ....[6]....
        /*8704*/ 	.word	0xffffffff


	//   ....[7]....
        /*8708*/ 	.word	0xffffffff


	//   ....[8]....
        /*870c*/ 	.word	0xffffffff


	//   ....[9]....
        /*8710*/ 	.word	0xffffffff


	//   ....[10]....
        /*8714*/ 	.word	0xffffffff


	//   ....[11]....
        /*8718*/ 	.word	0xffffffff


	//   ....[12]....
        /*871c*/ 	.word	0xffffffff


	//   ....[13]....
        /*8720*/ 	.word	0xffffffff


	//   ....[14]....
        /*8724*/ 	.word	0xffffffff


	//   ....[15]....
        /*8728*/ 	.word	0xffffffff


	//   ....[16]....
        /*872c*/ 	.word	0xffffffff


	//   ....[17]....
        /*8730*/ 	.word	0xffffffff


	//   ....[18]....
        /*8734*/ 	.word	0xffffffff


	//   ....[19]....
        /*8738*/ 	.word	0xffffffff


	//   ....[20]....
        /*873c*/ 	.word	0xffffffff


	//   ....[21]....
        /*8740*/ 	.word	0xffffffff


	//   ....[22]....
        /*8744*/ 	.word	0xffffffff


	//   ....[23]....
        /*8748*/ 	.word	0xffffffff


	//   ....[24]....
        /*874c*/ 	.word	0xffffffff


	//   ....[25]....
        /*8750*/ 	.word	0xffffffff


	//   ....[26]....
        /*8754*/ 	.word	0xffffffff


	//   ....[27]....
        /*8758*/ 	.word	0xffffffff


	//   ....[28]....
        /*875c*/ 	.word	0xffffffff


	//   ....[29]....
        /*8760*/ 	.word	0xffffffff


	//   ....[30]....
        /*8764*/ 	.word	0xffffffff


	//----- nvinfo : EIATTR_COOP_GROUP_INSTR_OFFSETS
	.align		4
.L_41:
        /*8768*/ 	.byte	0x04, 0x28
        /*876a*/ 	.short	(.L_43 - .L_42)


	//   ....[0]....
.L_42:
        /*876c*/ 	.word	0x00020a30


	//   ....[1]....
        /*8770*/ 	.word	0x00020a60


	//   ....[2]....
        /*8774*/ 	.word	0x00020ac0


	//   ....[3]....
        /*8778*/ 	.word	0x00020b00


	//   ....[4]....
        /*877c*/ 	.word	0x00020b20


	//   ....[5]....
        /*8780*/ 	.word	0x00020b40


	//   ....[6]....
        /*8784*/ 	.word	0x00020b60


	//   ....[7]....
        /*8788*/ 	.word	0x00020b80


	//   ....[8]....
        /*878c*/ 	.word	0x00020cc0


	//   ....[9]....
        /*8790*/ 	.word	0x00020ce0


	//   ....[10]....
        /*8794*/ 	.word	0x00020d00


	//   ....[11]....
        /*8798*/ 	.word	0x00020d20


	//   ....[12]....
        /*879c*/ 	.word	0x00020d40


	//   ....[13]....
        /*87a0*/ 	.word	0x00020d60


	//   ....[14]....
        /*87a4*/ 	.word	0x00020d80


	//   ....[15]....
        /*87a8*/ 	.word	0x00020da0


	//   ....[16]....
        /*87ac*/ 	.word	0x00020dc0


	//   ....[17]....
        /*87b0*/ 	.word	0x00020de0


	//   ....[18]....
        /*87b4*/ 	.word	0x00020e00


	//   ....[19]....
        /*87b8*/ 	.word	0x00020e20


	//   ....[20]....
        /*87bc*/ 	.word	0x00020e40


	//   ....[21]....
        /*87c0*/ 	.word	0x00020e60


	//   ....[22]....
        /*87c4*/ 	.word	0x00020e80


	//   ....[23]....
        /*87c8*/ 	.word	0x00020ea0


	//   ....[24]....
        /*87cc*/ 	.word	0x00020ec0


	//   ....[25]....
        /*87d0*/ 	.word	0x00020ee0


	//   ....[26]....
        /*87d4*/ 	.word	0x00020f10


	//   ....[27]....
        /*87d8*/ 	.word	0x00020f30


	//   ....[28]....
        /*87dc*/ 	.word	0x00020fa0


	//   ....[29]....
        /*87e0*/ 	.word	0x00020fc0


	//   ....[30]....
        /*87e4*/ 	.word	0x00021000


	//----- nvinfo : EIATTR_EXIT_INSTR_OFFSETS
	.align		4
.L_43:
        /*87e8*/ 	.byte	0x04, 0x1c
        /*87ea*/ 	.short	(.L_45 - .L_44)


	//   ....[0]....
.L_44:
        /*87ec*/ 	.word	0x00023b50


	//   ....[1]....
        /*87f0*/ 	.word	0x00023b80


	//----- nvinfo : EIATTR_REQNTID
	.align		4
.L_45:
        /*87f4*/ 	.byte	0x04, 0x10
        /*87f6*/ 	.short	(.L_47 - .L_46)
.L_46:
        /*87f8*/ 	.word	0x00000020
        /*87fc*/ 	.word	0x00000001
        /*8800*/ 	.word	0x00000001


	//----- nvinfo : EIATTR_CBANK_PARAM_SIZE
	.align		4
.L_47:
        /*8804*/ 	.byte	0x03, 0x19
        /*8806*/ 	.short	0x0050


	//----- nvinfo : EIATTR_PARAM_CBANK
	.align		4
        /*8808*/ 	.byte	0x04, 0x0a
        /*880a*/ 	.short	(.L_49 - .L_48)
	.align		4
.L_48:
        /*880c*/ 	.word	index@(.nv.constant0.matmul_kernel)
        /*8810*/ 	.short	0x0210
        /*8812*/ 	.short	0x0050


	//----- nvinfo : EIATTR_SW_WAR
	.align		4
.L_49:
        /*8814*/ 	.byte	0x04, 0x36
        /*8816*/ 	.short	(.L_51 - .L_50)
.L_50:
        /*8818*/ 	.word	0x00000008
.L_51:


//--------------------- .nv.callgraph             --------------------------
	.section	.nv.callgraph,"",@"SHT_CUDA_CALLGRAPH"
	.align	4
	.sectionentsize	8
	.align		4
        /*0000*/ 	.word	0x00000000
	.align		4
        /*0004*/ 	.word	0xffffffff
	.align		4
        /*0008*/ 	.word	0x00000000
	.align		4
        /*000c*/ 	.word	0xfffffffe
	.align		4
        /*0010*/ 	.word	0x00000000
	.align		4
        /*0014*/ 	.word	0xfffffffd
	.align		4
        /*0018*/ 	.word	0x00000000
	.align		4
        /*001c*/ 	.word	0xfffffffc


//--------------------- .text.matmul_kernel       --------------------------
	.section	.text.matmul_kernel,"ax",@progbits
	.align	128
        .global         matmul_kernel
        .type           matmul_kernel,@function
        .size           matmul_kernel,(.L_x_3 - matmul_kernel)
        .other          matmul_kernel,@"STO_CUDA_ENTRY STV_DEFAULT"
matmul_kernel:
.text.matmul_kernel:
[----:B------:R-:W0:Y:S08]  /*0000*/  LDC R1, c[0x0][0x28] ;  /* 0x00000a00ff017b82 */ /* 0x000e300000000800 */
[----:B------:R-:W1:Y:S01]  /*0010*/  LDC.64 R2, c[0x0][0x228] ;  /* 0x00008a00ff027b82 */ /* 0x000e620000000a00 */
[----:B0-----:R-:W-:Y:S01]  /*0020*/  VIADD R1, R1, 0xffffed70 ;  /* 0xffffed7001017836 */ /* 0x001fe20000000000 */
[----:B------:R-:W-:Y:S01]  /*0030*/  UMOV UR6, 0x400 ;  /* 0x0000040000067882 */ /* 0x000fe20000000000 */
[----:B------:R-:W-:-:S02]  /*0040*/  CS2R R56, SRZ ;  /* 0x0000000000387805 */ /* 0x000fc4000001ff00 */
[----:B------:R-:W-:Y:S02]  /*0050*/  CS2R R58, SRZ ;  /* 0x00000000003a7805 */ /* 0x000fe4000001ff00 */
[----:B------:R-:W-:Y:S02]  /*0060*/  CS2R R52, SRZ ;  /* 0x0000000000347805 */ /* 0x000fe4000001ff00 */
[----:B------:R-:W-:Y:S02]  /*0070*/  CS2R R54, SRZ ;  /* 0x0000000000367805 */ /* 0x000fe4000001ff00 */
[----:B------:R-:W-:Y:S01]  /*0080*/  CS2R R48, SRZ ;  /* 0x0000000000307805 */ /* 0x000fe2000001ff00 */
[----:B------:R-:W0:Y:S01]  /*0090*/  S2UR UR4, SR_CTAID.X ;  /* 0x00000000000479c3 */ /* 0x000e220000002500 */
[----:B------:R-:W-:Y:S02]  /*00a0*/  CS2R R50, SRZ ;  /* 0x0000000000327805 */ /* 0x000fe4000001ff00 */
[----:B------:R-:W-:-:S02]  /*00b0*/  CS2R R44, SRZ ;  /* 0x00000000002c7805 */ /* 0x000fc4000001ff00 */
[----:B------:R-:W-:Y:S02]  /*00c0*/  CS2R R46, SRZ ;  /* 0x00000000002e7805 */ /* 0x000fe4000001ff00 */
[----:B------:R-:W-:Y:S02]  /*00d0*/  CS2R R40, SRZ ;  /* 0x0000000000287805 */ /* 0x000fe4000001ff00 */
[----:B------:R-:W-:Y:S02]  /*00e0*/  CS2R R42, SRZ ;  /* 0x00000000002a7805 */ /* 0x000fe4000001ff00 */
[----:B------:R-:W-:Y:S02]  /*00f0*/  CS2R R36, SRZ ;  /* 0x0000000000247805 */ /* 0x000fe4000001ff00 */
[----:B------:R-:W-:Y:S01]  /*0100*/  CS2R R38, SRZ ;  /* 0x0000000000267805 */ /* 0x000fe2000001ff00 */
[----:B------:R-:W2:Y:S01]  /*0110*/  S2UR UR7, SR_CgaCtaId ;  /* 0x00000000000779c3 */ /* 0x000ea20000008800 */
[----:B------:R-:W-:-:S02]  /*0120*/  CS2R R32, SRZ ;  /* 0x0000000000207805 */ /* 0x000fc4000001ff00 */
[----:B------:R-:W-:Y:S02]  /*0130*/  CS2R R34, SRZ ;  /* 0x0000000000227805 */ /* 0x000fe4000001ff00 */
[----:B------:R-:W-:Y:S02]  /*0140*/  CS2R R28, SRZ ;  /* 0x00000000001c7805 */ /* 0x000fe4000001ff00 */
[----:B------:R-:W-:Y:S02]  /*0150*/  CS2R R30, SRZ ;  /* 0x00000000001e7805 */ /* 0x000fe4000001ff00 */
[----:B------:R-:W-:Y:S02]  /*0160*/  CS2R R24, SRZ ;  /* 0x0000000000187805 */ /* 0x000fe4000001ff00 */
[----:B------:R-:W-:Y:S02]  /*0170*/  CS2R R26, SRZ ;  /* 0x00000000001a7805 */ /* 0x000fe4000001ff00 */
[----:B------:R-:W-:Y:S01]  /*0180*/  CS2R R20, SRZ ;  /* 0x0000000000147805 */ /* 0x000fe2000001ff00 */
[----:B-1----:R-:W-:Y:S01]  /*0190*/  VIADD R0, R3, 0x7f ;  /* 0x0000007f03007836 */ /* 0x002fe20000000000 */
[----:B------:R-:W1:Y:S01]  /*01a0*/  LDC R61, c[0x0][0x230] ;  /* 0x00008c00ff3d7b82 */ /* 0x000e620000000800 */
[----:B------:R3:W-:Y:S01]  /*01b0*/  STL [R1+0xbe0], R3 ;  /* 0x000be00301007387 */ /* 0x0007e20000100800 */
[----:B------:R-:W-:-:S02]  /*01c0*/  CS2R R22, SRZ ;  /* 0x0000000000167805 */ /* 0x000fc4000001ff00 */
[----:B------:R-:W-:Y:S02]  /*01d0*/  CS2R R16, SRZ ;  /* 0x0000000000107805 */ /* 0x000fe4000001ff00 */
[----:B------:R-:W-:Y:S01]  /*01e0*/  SHF.R.S32.HI R5, RZ, 0x1f, R0 ;  /* 0x0000001fff057819 */ /* 0x000fe20000011400 */
[----:B------:R4:W-:Y:S01]  /*01f0*/  STL [R1+0xbe4], R2 ;  /* 0x000be40201007387 */ /* 0x0009e20000100800 */
[----:B------:R-:W-:Y:S02]  /*0200*/  CS2R R18, SRZ ;  /* 0x0000000000127805 */ /* 0x000fe4000001ff00 */
[----:B0-----:R-:W-:Y:S01]  /*0210*/  I2FP.F32.U32 R7, UR4 ;  /* 0x0000000400077c45 */ /* 0x001fe20008201000 */
[----:B------:R-:W-:Y:S01]  /*0220*/  ULDC UR4, c[0x0][0x150] ;  /* 0x0000540000047ab9 */ /* 0x000fe20000000800 */
[----:B------:R-:W-:Y:S01]  /*0230*/  LEA.HI R5, R5, R0, RZ, 0x7 ;  /* 0x0000000005057211 */ /* 0x000fe200078f38ff */
[----:B------:R-:W-:Y:S01]  /*0240*/  STL [R1+0x10], RZ ;  /* 0x000010ff01007387 */ /* 0x000fe20000100800 */
[----:B------:R-:W-:Y:S01]  /*0250*/  CS2R R14, SRZ ;  /* 0x00000000000e7805 */ /* 0x000fe2000001ff00 */
[----:B------:R-:W-:Y:S01]  /*0260*/  FMUL R7, R7, UR4 ;  /* 0x0000000407077c20 */ /* 0x000fe20008400000 */
[----:B------:R-:W-:Y:S01]  /*0270*/  SHF.R.S32.HI R5, RZ, 0x7, R5 ;  /* 0x00000007ff057819 */ /* 0x000fe20000011405 */
[----:B------:R-:W-:Y:S01]  /*0280*/  STL [R1+0x14], RZ ;  /* 0x000014ff01007387 */ /* 0x000fe20000100800 */
[----:B--2---:R-:W-:-:S02]  /*0290*/  USHF.L.U32 UR4, UR7, 0x6, URZ ;  /* 0x0000000607047899 */ /* 0x004fc4000800063f */
[----:B------:R-:W-:Y:S01]  /*02a0*/  ULEA UR6, UR7, UR6, 0x18 ;  /* 0x0000000607067291 */ /* 0x000fe2000f8ec03f */
[----:B------:R-:W-:Y:S01]  /*02b0*/  IMAD.SHL.U32 R6, R5, 0x8, RZ ;  /* 0x0000000805067824 */ /* 0x000fe200078e00ff */
[----:B------:R-:W0:Y:S01]  /*02c0*/  F2I.U32.TRUNC.NTZ R7, R7 ;  /* 0x0000000700077305 */ /* 0x000e22000020f000 */
[----:B------:R-:W-:Y:S01]  /*02d0*/  ULOP3.LUT UR5, UR4, 0x40, URZ, 0xc0, !UPT ;  /* 0x0000004004057892 */ /* 0x000fe2000f8ec03f */
[----:B------:R-:W-:Y:S01]  /*02e0*/  STL [R1+0x18], RZ ;  /* 0x000018ff01007387 */ /* 0x000fe20000100800 */
[----:B------:R-:W-:Y:S01]  /*02f0*/  USHF.L.U32 UR4, UR7, 0x5, URZ ;  /* 0x0000000507047899 */ /* 0x000fe2000800063f */
[----:B------:R-:W-:Y:S01]  /*0300*/  IABS R9, R6 ;  /* 0x0000000600097213 */ /* 0x000fe20000000000 */
[----:B-1----:R-:W-:Y:S01]  /*0310*/  VIADD R61, R61, 0x3f ;  /* 0x0000003f3d3d7836 */ /* 0x002fe20000000000 */
[----:B------:R-:W-:Y:S01]  /*0320*/  STL [R1+0x1c], RZ ;  /* 0x00001cff01007387 */ /* 0x000fe20000100800 */
[----:B------:R-:W-:Y:S01]  /*0330*/  ULOP3.LUT UR4, UR4, 0x40, URZ, 0xc0, !UPT ;  /* 0x0000004004047892 */ /* 0x000fe2000f8ec03f */
[----:B------:R-:W1:Y:S02]  /*0340*/  I2F.RP R0, R9 ;  /* 0x0000000900007306 */ /* 0x000e640000209400 */
[----:B------:R-:W-:Y:S04]  /*0350*/  STL [R1+0x20], RZ ;  /* 0x000020ff01007387 */ /* 0x000fe80000100800 */
[----:B------:R-:W-:Y:S01]  /*0360*/  STL [R1+0x24], RZ ;  /* 0x000024ff01007387 */ /* 0x000fe20000100800 */
[----:B0-----:R-:W-:-:S03]  /*0370*/  IABS R13, R7 ;  /* 0x00000007000d7213 */ /* 0x001fc60000000000 */
[----:B------:R-:W-:Y:S04]  /*0380*/  STL [R1+0x28], RZ ;  /* 0x000028ff01007387 */ /* 0x000fe80000100800 */
[----:B------:R-:W-:Y:S01]  /*0390*/  STL [R1+0x2c], RZ ;  /* 0x00002cff01007387 */ /* 0x000fe20000100800 */
[----:B-1----:R-:W0:Y:S01]  /*03a0*/  MUFU.RCP R0, R0 ;  /* 0x0000000000007308 */ /* 0x002e220000001000 */
[----:B---3--:R-:W1:Y:S01]  /*03b0*/  S2R R3, SR_TID.X ;  /* 0x0000000000037919 */ /* 0x008e620000002100 */
[----:B0-----:R-:W-:Y:S01]  /*03c0*/  VIADD R4, R0, 0xffffffe ;  /* 0x0ffffffe00047836 */ /* 0x001fe20000000000 */
[----:B------:R-:W-:-:S05]  /*03d0*/  IABS R0, R6 ;  /* 0x0000000600007213 */ /* 0x000fca0000000000 */
[----:B------:R0:W2:Y:S01]  /*03e0*/  F2I.FTZ.U32.TRUNC.NTZ R5, R4 ;  /* 0x0000000400057305 */ /* 0x0000a2000021f000 */
[----:B------:R-:W-:Y:S02]  /*03f0*/  IMAD.MOV R0, RZ, RZ, -R0 ;  /* 0x000000ffff007224 */ /* 0x000fe400078e0a00 */
[----:B0-----:R-:W-:Y:S01]  /*0400*/  IMAD.MOV.U32 R4, RZ, RZ, RZ ;  /* 0x000000ffff047224 */ /* 0x001fe200078e00ff */
[----:B-1----:R-:W-:Y:S01]  /*0410*/  LOP3.LUT R3, R3, 0x1f, RZ, 0xc0, !PT ;  /* 0x0000001f03037812 */ /* 0x002fe200078ec0ff */
[----:B--2---:R-:W-:-:S04]  /*0420*/  IMAD.MOV R8, RZ, RZ, -R5 ;  /* 0x000000ffff087224 */ /* 0x004fc800078e0a05 */
[----:B------:R-:W-:-:S04]  /*0430*/  IMAD R11, R8, R9, RZ ;  /* 0x00000009080b7224 */ /* 0x000fc800078e02ff */
[----:B------:R-:W-:-:S06]  /*0440*/  IMAD.HI.U32 R4, R5, R11, R4 ;  /* 0x0000000b05047227 */ /* 0x000fcc00078e0004 */
[----:B------:R-:W-:-:S04]  /*0450*/  IMAD.HI.U32 R4, R4, R13, RZ ;  /* 0x0000000d04047227 */ /* 0x000fc800078e00ff */
[----:B------:R-:W-:-:S05]  /*0460*/  IMAD R0, R4, R0, R13 ;  /* 0x0000000004007224 */ /* 0x000fca00078e020d */
[----:B------:R-:W-:-:S13]  /*0470*/  ISETP.GT.U32.AND P1, PT, R9, R0, PT ;  /* 0x000000000900720c */ /* 0x000fda0003f24070 */
[----:B------:R-:W-:Y:S02]  /*0480*/  @!P1 IMAD.IADD R0, R0, 0x1, -R9 ;  /* 0x0000000100009824 */ /* 0x000fe400078e0a09 */
[----:B------:R-:W-:Y:S01]  /*0490*/  @!P1 VIADD R4, R4, 0x1 ;  /* 0x0000000104049836 */ /* 0x000fe20000000000 */
[----:B------:R-:W-:Y:S02]  /*04a0*/  ISETP.NE.AND P1, PT, R6, RZ, PT ;  /* 0x000000ff0600720c */ /* 0x000fe40003f25270 */
[----:B------:R-:W-:Y:S02]  /*04b0*/  ISETP.GE.U32.AND P0, PT, R0, R9, PT ;  /* 0x000000090000720c */ /* 0x000fe40003f06070 */
[----:B------:R-:W-:-:S04]  /*04c0*/  LOP3.LUT R0, R7, R6, RZ, 0x3c, !PT ;  /* 0x0000000607007212 */ /* 0x000fc800078e3cff */
[----:B------:R-:W-:Y:S01]  /*04d0*/  ISETP.GE.AND P2, PT, R0, RZ, PT ;  /* 0x000000ff0000720c */ /* 0x000fe20003f46270 */
[----:B------:R-:W-:-:S05]  /*04e0*/  VIADD R0, R2, 0x7f ;  /* 0x0000007f02007836 */ /* 0x000fca0000000000 */
[----:B------:R-:W-:Y:S01]  /*04f0*/  SHF.R.S32.HI R5, RZ, 0x1f, R0 ;  /* 0x0000001fff057819 */ /* 0x000fe20000011400 */
[----:B------:R-:W-:-:S03]  /*0500*/  @P0 VIADD R4, R4, 0x1 ;  /* 0x0000000104040836 */ /* 0x000fc60000000000 */
[----:B------:R-:W-:-:S03]  /*0510*/  LEA.HI R5, R5, R0, RZ, 0x7 ;  /* 0x0000000005057211 */ /* 0x000fc600078f38ff */
[----:B------:R-:W-:Y:S01]  /*0520*/  @!P2 IMAD.MOV R4, RZ, RZ, -R4 ;  /* 0x000000ffff04a224 */ /* 0x000fe200078e0a04 */
[----:B------:R-:W-:-:S05]  /*0530*/  @!P1 LOP3.LUT R4, RZ, R6, RZ, 0x33, !PT ;  /* 0x00000006ff049212 */ /* 0x000fca00078e33ff */
[----:B------:R-:W-:Y:S02]  /*0540*/  IMAD.SHL.U32 R8, R4, 0x8, RZ ;  /* 0x0000000804087824 */ /* 0x000fe400078e00ff */
[----:B------:R-:W-:-:S03]  /*0550*/  IMAD.MOV R4, RZ, RZ, -R4 ;  /* 0x000000ffff047224 */ /* 0x000fc600078e0a04 */
[----:B------:R-:W-:Y:S01]  /*0560*/  LEA.HI.SX32 R5, R5, -R8, 0x19 ;  /* 0x8000000805057211 */ /* 0x000fe200078fcaff */
[----:B------:R-:W-:-:S03]  /*0570*/  IMAD R6, R6, R4, R7 ;  /* 0x0000000406067224 */ /* 0x000fc600078e0207 */
[----:B------:R-:W-:Y:S02]  /*0580*/  VIMNMX R13, R5, 0x8, PT ;  /* 0x00000008050d7848 */ /* 0x000fe40003fe0100 */
[----:B------:R-:W-:Y:S02]  /*0590*/  IABS R11, R6 ;  /* 0x00000006000b7213 */ /* 0x000fe40000000000 */
[----:B------:R-:W-:-:S04]  /*05a0*/  IABS R9, R13 ;  /* 0x0000000d00097213 */ /* 0x000fc80000000000 */
[----:B------:R-:W0:Y:S08]  /*05b0*/  I2F.RP R0, R9 ;  /* 0x0000000900007306 */ /* 0x000e300000209400 */
[----:B0-----:R-:W0:Y:S02]  /*05c0*/  MUFU.RCP R0, R0 ;  /* 0x0000000000007308 */ /* 0x001e240000001000 */
[----:B0-----:R-:W-:-:S06]  /*05d0*/  IADD3 R5, R0, 0xffffffe, RZ ;  /* 0x0ffffffe00057810 */ /* 0x001fcc0007ffe0ff */
[----:B------:R-:W0:Y:S02]  /*05e0*/  F2I.FTZ.U32.TRUNC.NTZ R5, R5 ;  /* 0x0000000500057305 */ /* 0x000e24000021f000 */
[----:B0-----:R-:W-:-:S04]  /*05f0*/  IMAD.MOV R10, RZ, RZ, -R5 ;  /* 0x000000ffff0a7224 */ /* 0x001fc800078e0a05 */
[----:B------:R-:W-:Y:S01]  /*0600*/  IMAD.MOV.U32 R4, RZ, RZ, R10 ;  /* 0x000000ffff047224 */ /* 0x000fe200078e000a */
[----:B------:R-:W-:-:S03]  /*0610*/  IABS R10, R13 ;  /* 0x0000000d000a7213 */ /* 0x000fc60000000000 */
[----:B------:R-:W-:Y:S02]  /*0620*/  IMAD R7, R4, R9, RZ ;  /* 0x0000000904077224 */ /* 0x000fe400078e02ff */
[----:B------:R-:W-:-:S04]  /*0630*/  IMAD.MOV.U32 R4, RZ, RZ, RZ ;  /* 0x000000ffff047224 */ /* 0x000fc800078e00ff */
[----:B------:R-:W-:-:S04]  /*0640*/  IMAD.HI.U32 R4, R5, R7, R4 ;  /* 0x0000000705047227 */ /* 0x000fc800078e0004 */
[----:B------:R-:W-:Y:S02]  /*0650*/  IMAD.MOV R5, RZ, RZ, -R10 ;  /* 0x000000ffff057224 */ /* 0x000fe400078e0a0a */
[----:B------:R-:W-:-:S04]  /*0660*/  IMAD.HI.U32 R0, R4, R11, RZ ;  /* 0x0000000b04007227 */ /* 0x000fc800078e00ff */
[----:B------:R-:W-:Y:S01]  /*0670*/  IMAD R4, R0, R5, R11 ;  /* 0x0000000500047224 */ /* 0x000fe200078e020b */
[----:B------:R-:W-:Y:S01]  /*0680*/  ULDC.64 UR8, c[0x0][0x208] ;  /* 0x0000820000087ab9 */ /* 0x000fe20000000a00 */
[----:B------:R-:W-:-:S03]  /*0690*/  CS2R R10, SRZ ;  /* 0x00000000000a7805 */ /* 0x000fc6000001ff00 */
[----:B------:R-:W-:-:S13]  /*06a0*/  ISETP.GT.U32.AND P1, PT, R9, R4, PT ;  /* 0x000000040900720c */ /* 0x000fda0003f24070 */
[----:B------:R-:W-:Y:S02]  /*06b0*/  @!P1 IMAD.IADD R4, R4, 0x1, -R9 ;  /* 0x0000000104049824 */ /* 0x000fe400078e0a09 */
[----:B------:R-:W-:Y:S01]  /*06c0*/  @!P1 VIADD R0, R0, 0x1 ;  /* 0x0000000100009836 */ /* 0x000fe20000000000 */
[----:B------:R-:W-:Y:S02]  /*06d0*/  ISETP.NE.AND P1, PT, R13, RZ, PT ;  /* 0x000000ff0d00720c */ /* 0x000fe40003f25270 */
[----:B------:R-:W-:Y:S02]  /*06e0*/  ISETP.GE.U32.AND P0, PT, R4, R9, PT ;  /* 0x000000090400720c */ /* 0x000fe40003f06070 */
[----:B------:R-:W-:-:S04]  /*06f0*/  LOP3.LUT R4, R6, R13, RZ, 0x3c, !PT ;  /* 0x0000000d06047212 */ /* 0x000fc800078e3cff */
[----:B------:R-:W-:Y:S02]  /*0700*/  ISETP.GE.AND P2, PT, R4, RZ, PT ;  /* 0x000000ff0400720c */ /* 0x000fe40003f46270 */
[----:B------:R-:W-:-:S05]  /*0710*/  CS2R R4, SRZ ;  /* 0x0000000000047805 */ /* 0x000fca000001ff00 */
[----:B------:R-:W-:Y:S01]  /*0720*/  @P0 VIADD R0, R0, 0x1 ;  /* 0x0000000100000836 */ /* 0x000fe20000000000 */
[----:B------:R-:W-:-:S05]  /*0730*/  ISETP.GE.AND P0, PT, R61, 0x40, PT ;  /* 0x000000403d00780c */ /* 0x000fca0003f06270 */
[----:B------:R-:W-:Y:S01]  /*0740*/  @!P2 IMAD.MOV R0, RZ, RZ, -R0 ;  /* 0x000000ffff00a224 */ /* 0x000fe200078e0a00 */
[----:B------:R-:W-:-:S04]  /*0750*/  @!P1 LOP3.LUT R0, RZ, R13, RZ, 0x33, !PT ;  /* 0x0000000dff009212 */ /* 0x000fc800078e33ff */
[----:B----4-:R-:W-:Y:S01]  /*0760*/  LEA R2, R0, UR5, 0x7 ;  /* 0x0000000500027c11 */ /* 0x010fe2000f8e38ff */
[----:B------:R-:W-:-:S03]  /*0770*/  IMAD.MOV R60, RZ, RZ, -R0 ;  /* 0x000000ffff3c7224 */ /* 0x000fc600078e0a00 */
[C---:B------:R-:W-:Y:S01]  /*0780*/  IADD3 R0, R2.reuse, 0x2, RZ ;  /* 0x0000000202007810 */ /* 0x040fe20007ffe0ff */
[----:B------:R-:W-:Y:S01]  /*0790*/  VIADD R61, R2, 0x1 ;  /* 0x00000001023d7836 */ /* 0x000fe20000000000 */
[----:B------:R-:W-:Y:S01]  /*07a0*/  STL [R1+0x3c0], R2 ;  /* 0x0003c00201007387 */ /* 0x000fe20000100800 */
[----:B------:R-:W-:Y:S01]  /*07b0*/  IMAD R60, R13, R60, R6 ;  /* 0x0000003c0d3c7224 */ /* 0x000fe200078e0206 */
[----:B------:R-:W-:Y:S02]  /*07c0*/  CS2R R12, SRZ ;  /* 0x00000000000c7805 */ /* 0x000fe4000001ff00 */
[----:B------:R-:W-:Y:S01]  /*07d0*/  CS2R R6, SRZ ;  /* 0x0000000000067805 */ /* 0x000fe2000001ff00 */
[----:B------:R0:W-:Y:S01]  /*07e0*/  STL [R1+0x110], R61 ;  /* 0x0001103d01007387 */ /* 0x0001e20000100800 */
[----:B------:R-:W-:Y:S01]  /*07f0*/  IMAD.IADD R60, R8, 0x1, R60 ;  /* 0x00000001083c7824 */ /* 0x000fe200078e023c */
[----:B------:R-:W-:Y:S02]  /*0800*/  CS2R R8, SRZ ;  /* 0x0000000000087805 */ /* 0x000fe4000001ff00 */
[----:B------:R1:W-:Y:S02]  /*0810*/  STL [R1+0x10c], R0 ;  /* 0x00010c0001007387 */ /* 0x0003e40000100800 */
[----:B------:R-:W-:Y:S01]  /*0820*/  LEA R60, R60, UR4, 0x7 ;  /* 0x000000043c3c7c11 */ /* 0x000fe2000f8e38ff */
[----:B0-----:R-:W-:-:S04]  /*0830*/  VIADD R61, R2, 0x3 ;  /* 0x00000003023d7836 */ /* 0x001fc80000000000 */
[----:B------:R-:W-:Y:S02]  /*0840*/  IMAD.IADD R3, R3, 0x1, R60 ;  /* 0x0000000103037824 */ /* 0x000fe400078e023c */
[C---:B-1----:R-:W-:Y:S01]  /*0850*/  VIADD R0, R2.reuse, 0x4 ;  /* 0x0000000402007836 */ /* 0x042fe20000000000 */
[----:B------:R0:W-:Y:S01]  /*0860*/  STL [R1+0x108], R61 ;  /* 0x0001083d01007387 */ /* 0x0001e20000100800 */
[----:B------:R-:W-:-:S03]  /*0870*/  VIADD R60, R2, 0x3d ;  /* 0x0000003d023c7836 */ /* 0x000fc60000000000 */
[----:B------:R1:W-:Y:S01]  /*0880*/  STL [R1+0x104], R0 ;  /* 0x0001040001007387 */ /* 0x0003e20000100800 */
[C---:B0-----:R-:W-:Y:S02]  /*0890*/  VIADD R61, R2.reuse, 0x5 ;  /* 0x00000005023d7836 */ /* 0x041fe40000000000 */
[----:B-1----:R-:W-:-:S03]  /*08a0*/  VIADD R0, R2, 0x6 ;  /* 0x0000000602007836 */ /* 0x002fc60000000000 */
[----:B------:R0:W-:Y:S04]  /*08b0*/  STL [R1+0x100], R61 ;  /* 0x0001003d01007387 */ /* 0x0001e80000100800 */
        /* <DEDUP_REMOVED lines=17> */
[C---:B0-----:R-:W-:Y:S01]  /*09d0*/  VIADD R61, R2.reuse, 0xf ;  /* 0x0000000f023d7836 */ /* 0x041fe20000000000 */
[----:B-1----:R-:W-:-:S04]  /*09e0*/  IADD3 R0, R2, 0x10, RZ ;  /* 0x0000001002007810 */ /* 0x002fc80007ffe0ff */
        /* <DEDUP_REMOVED lines=80> */
[----:B------:R0:W-:Y:S02]  /*0ef0*/  STL [R1+0x38], R61 ;  /* 0x0000383d01007387 */ /* 0x0001e40000100800 */
[----:B0-----:R-:W-:-:S05]  /*0f00*/  VIADD R61, R2, 0x39 ;  /* 0x00000039023d7836 */ /* 0x001fca0000000000 */
[----:B------:R0:W-:Y:S02]  /*0f10*/  STL [R1+0x30], R61 ;  /* 0x0000303d01007387 */ /* 0x0001e40000100800 */
[----:B0-----:R-:W-:-:S05]  /*0f20*/  IADD3 R61, R2, 0x3a, RZ ;  /* 0x0000003a023d7810 */ /* 0x001fca0007ffe0ff */
[----:B------:R0:W-:Y:S02]  /*0f30*/  STL [R1+0xc], R61 ;  /* 0x00000c3d01007387 */ /* 0x0001e40000100800 */
[----:B0-----:R-:W-:-:S05]  /*0f40*/  VIADD R61, R2, 0x3b ;  /* 0x0000003b023d7836 */ /* 0x001fca0000000000 */
[----:B------:R0:W-:Y:S02]  /*0f50*/  STL [R1+0x8], R61 ;  /* 0x0000083d01007387 */ /* 0x0001e40000100800 */
[----:B0-----:R-:W-:-:S05]  /*0f60*/  VIADD R61, R2, 0x3c ;  /* 0x0000003c023d7836 */ /* 0x001fca0000000000 */
[----:B------:R0:W-:Y:S04]  /*0f70*/  STL [R1+0x4], R61 ;  /* 0x0000043d01007387 */ /* 0x0001e80000100800 */
[----:B------:R1:W-:Y:S01]  /*0f80*/  STL [R1], R60 ;  /* 0x0000003c01007387 */ /* 0x0003e20000100800 */
[C---:B0-----:R-:W-:Y:S02]  /*0f90*/  VIADD R61, R2.reuse, 0x3e ;  /* 0x0000003e023d7836 */ /* 0x041fe40000000000 */
[----:B-1----:R-:W-:Y:S02]  /*0fa0*/  VIADD R60, R2, 0x3f ;  /* 0x0000003f023c7836 */ /* 0x002fe40000000000 */
[----:B------:R0:W5:Y:S04]  /*0fb0*/  LDL.LU R2, [R1+0xbe4] ;  /* 0x000be40001027983 */ /* 0x0001680000300800 */
[----:B------:R1:W-:Y:S02]  /*0fc0*/  STL [R1+0xbd0], R3 ;  /* 0x000bd00301007387 */ /* 0x0003e40000100800 */
[----:B-1----:R-:W-:-:S05]  /*0fd0*/  VIADD R3, R3, 0x20 ;  /* 0x0000002003037836 */ /* 0x002fca0000000000 */
[----:B------:R1:W-:Y:S04]  /*0fe0*/  STL [R1+0x3c8], R3 ;  /* 0x0003c80301007387 */ /* 0x0003e80000100800 */
[----:B-1----:R0:W5:Y:S01]  /*0ff0*/  LDL.LU R3, [R1+0xbe0] ;  /* 0x000be00001037983 */ /* 0x0021620000300800 */
[----:B------:R-:W-:Y:S05]  /*1000*/  @!P0 BRA `(.L_x_0) ;  /* 0x000001f8000c8947 */ /* 0x000fea0003800000 */
[----:B------:R-:W2:Y:S01]  /*1010*/  LDL R51, [R1+0x3c8] ;  /* 0x0003c80001337983 */ /* 0x000ea20000100800 */
[----:B-----5:R-:W-:Y:S01]  /*1020*/  IABS R8, R2 ;  /* 0x0000000200087213 */ /* 0x020fe20000000000 */
[----:B------:R-:W-:Y:S01]  /*1030*/  IMAD.MOV.U32 R44, RZ, RZ, R0 ;  /* 0x000000ffff2c7224 */ /* 0x000fe200078e0000 */
[----:B------:R-:W-:Y:S01]  /*1040*/  IABS R26, R3 ;  /* 0x00000003001a7213 */ /* 0x000fe20000000000 */
[----:B------:R-:W3:Y:S01]  /*1050*/  LDL.LU R49, [R1+0x30] ;  /* 0x0000300001317983 */ /* 0x000ee20000300800 */
[----:B------:R-:W-:Y:S01]  /*1060*/  IABS R11, R60 ;  /* 0x0000003c000b7213 */ /* 0x000fe20000000000 */
[----:B------:R-:W-:Y:S01]  /*1070*/  ULDC.64 UR4, c[0x0][0x218] ;  /* 0x0000860000047ab9 */ /* 0x000fe20000000a00 */
[----:B------:R-:W-:Y:S01]  /*1080*/  ISETP.GE.AND P5, PT, R60, RZ, PT ;  /* 0x000000ff3c00720c */ /* 0x000fe20003fa6270 */
[----:B------:R-:W4:Y:S01]  /*1090*/  LDL.LU R48, [R1+0xc] ;  /* 0x00000c0001307983 */ /* 0x000f220000300800 */
[----:B------:R-:W-:-:S03]  /*10a0*/  ULDC.64 UR10, c[0x0][0x210] ;  /* 0x00008400000a7ab9 */ /* 0x000fc60000000a00 */
[----:B------:R-:W3:Y:S04]  /*10b0*/  LDL.LU R55, [R1+0x8] ;  /* 0x0000080001377983 */ /* 0x000ee80000300800 */
[----:B------:R-:W4:Y:S04]  /*10c0*/  LDL.LU R54, [R1+0x4] ;  /* 0x0000040001367983 */ /* 0x000f280000300800 */
[----:B------:R-:W3:Y:S04]  /*10d0*/  LDL.LU R53, [R1] ;  /* 0x0000000001357983 */ /* 0x000ee80000300800 */
[----:B------:R-:W3:Y:S04]  /*10e0*/  LDL.LU R19, [R1+0x3c] ;  /* 0x00003c0001137983 */ /* 0x000ee80000300800 */
[----:B------:R-:W3:Y:S04]  /*10f0*/  LDL.LU R39, [R1+0x60] ;  /* 0x0000600001277983 */ /* 0x000ee80000300800 */
[----:B------:R-:W3:Y:S04]  /*1100*/  LDL.LU R29, [R1+0xa4] ;  /* 0x0000a400011d7983 */ /* 0x000ee80000300800 */
[----:B------:R-:W4:Y:S04]  /*1110*/  LDL.LU R46, [R1+0x40] ;  /* 0x00004000012e7983 */ /* 0x000f280000300800 */
[----:B------:R-:W3:Y:S04]  /*1120*/  LDL.LU R34, [R1+0x7c] ;  /* 0x00007c0001227983 */ /* 0x000ee80000300800 */
[----:B------:R-:W3:Y:S04]  /*1130*/  LDL.LU R25, [R1+0x80] ;  /* 0x0000800001197983 */ /* 0x000ee80000300800 */
[----:B------:R-:W3:Y:S04]  /*1140*/  LDL.LU R35, [R1+0x9c] ;  /* 0x00009c0001237983 */ /* 0x000ee80000300800 */
[----:B------:R-:W3:Y:S04]  /*1150*/  LDL.LU R24, [R1+0xb0] ;  /* 0x0000b00001187983 */ /* 0x000ee80000300800 */
[----:B------:R-:W3:Y:S04]  /*1160*/  LDL.LU R40, [R1+0x4c] ;  /* 0x00004c0001287983 */ /* 0x000ee80000300800 */
[----:B------:R-:W3:Y:S04]  /*1170*/  LDL.LU R32, [R1+0x68] ;  /* 0x0000680001207983 */ /* 0x000ee80000300800 */
[----:B------:R-:W3:Y:S04]  /*1180*/  LDL.LU R30, [R1+0x70] ;  /* 0x00007000011e7983 */ /* 0x000ee80000300800 */
[----:B------:R-:W3:Y:S04]  /*1190*/  LDL.LU R18, [R1+0x74] ;  /* 0x0000740001127983 */ /* 0x000ee80000300800 */
[----:B------:R-:W4:Y:S04]  /*11a0*/  LDL.LU R45, [R1+0x38] ;  /* 0x00003800012d7983 */ /* 0x000f280000300800 */
[----:B------:R-:W3:Y:S04]  /*11b0*/  LDL.LU R33, [R1+0x78] ;  /* 0x0000780001217983 */ /* 0x000ee80000300800 */
[----:B------:R-:W3:Y:S04]  /*11c0*/  LDL.LU R42, [R1+0x54] ;  /* 0x00005400012a7983 */ /* 0x000ee80000300800 */
[----:B------:R-:W3:Y:S04]  /*11d0*/  LDL.LU R43, [R1+0x58] ;  /* 0x00005800012b7983 */ /* 0x000ee80000300800 */
[----:B------:R-:W4:Y:S04]  /*11e0*/  LDL R50, [R1+0xbd0] ;  /* 0x000bd00001327983 */ /* 0x000f280000100800 */
        /* <DEDUP_REMOVED lines=11> */
[----:B------:R-:W3:Y:S01]  /*12a0*/  LDL.LU R37, [R1+0x44] ;  /* 0x0000440001257983 */ /* 0x000ee20000300800 */
[----:B------:R-:W1:Y:S03]  /*12b0*/  I2F.RP R4, R8 ;  /* 0x0000000800047306 */ /* 0x000e660000209400 */
[----:B------:R-:W3:Y:S04]  /*12c0*/  LDL.LU R28, [R1+0xac] ;  /* 0x0000ac00011c7983 */ /* 0x000ee80000300800 */
[----:B------:R0:W-:Y:S01]  /*12d0*/  STL [R1+0xcc0], R3 ;  /* 0x000cc00301007387 */ /* 0x0001e20000100800 */
[----:B------:R-:W0:Y:S08]  /*12e0*/  I2F.RP R0, R26 ;  /* 0x0000001a00007306 */ /* 0x000e300000209400 */
[----:B-1----:R-:W1:Y:S08]  /*12f0*/  MUFU.RCP R4, R4 ;  /* 0x0000000400047308 */ /* 0x002e700000001000 */
[----:B0-----:R-:W0:Y:S01]  /*1300*/  MUFU.RCP R0, R0 ;  /* 0x0000000000007308 */ /* 0x001e220000001000 */
[----:B-1----:R-:W-:-:S07]  /*1310*/  VIADD R4, R4, 0xffffffe ;  /* 0x0ffffffe04047836 */ /* 0x002fce0000000000 */
[----:B------:R1:W1:Y:S01]  /*1320*/  F2I.FTZ.U32.TRUNC.NTZ R5, R4 ;  /* 0x0000000400057305 */ /* 0x000262000021f000 */
[----:B0-----:R-:W-:-:S07]  /*1330*/  VIADD R0, R0, 0xffffffe ;  /* 0x0ffffffe00007836 */ /* 0x001fce0000000000 */
[----:B------:R0:W4:Y:S01]  /*1340*/  F2I.FTZ.U32.TRUNC.NTZ R7, R0 ;  /* 0x0000000000077305 */ /* 0x000122000021f000 */
[----:B-1----:R-:W-:Y:S02]  /*1350*/  IMAD.MOV.U32 R4, RZ, RZ, RZ ;  /* 0x000000ffff047224 */ /* 0x002fe400078e00ff */
[----:B0-----:R-:W-:-:S04]  /*1360*/  IMAD.MOV R0, RZ, RZ, -R5 ;  /* 0x000000ffff007224 */ /* 0x001fc800078e0a05 */
[----:B------:R-:W-:-:S04]  /*1370*/  IMAD R9, R0, R8, RZ ;  /* 0x0000000800097224 */ /* 0x000fc800078e02ff */
[----:B------:R-:W-:Y:S01]  /*1380*/  IMAD.HI.U32 R9, R5, R9, R4 ;  /* 0x0000000905097227 */ /* 0x000fe200078e0004 */
[----:B--2---:R-:W-:Y:S02]  /*1390*/  IABS R0, R51 ;  /* 0x0000003300007213 */ /* 0x004fe40000000000 */
[----:B------:R-:W-:-:S03]  /*13a0*/  ISETP.GE.AND P4, PT, R51, RZ, PT ;  /* 0x000000ff3300720c */ /* 0x000fc60003f86270 */
[----:B------:R-:W-:Y:S01]  /*13b0*/  IMAD.MOV.U32 R4, RZ, RZ, R0 ;  /* 0x000000ffff047224 */ /* 0x000fe200078e0000 */
[----:B----4-:R-:W-:Y:S02]  /*13c0*/  IABS R6, R50 ;  /* 0x0000003200067213 */ /* 0x010fe40000000000 */
[----:B------:R-:W-:Y:S01]  /*13d0*/  ISETP.GE.AND P3, PT, R50, RZ, PT ;  /* 0x000000ff3200720c */ /* 0x000fe20003f66270 */
[----:B------:R-:W-:Y:S01]  /*13e0*/  IMAD.MOV.U32 R50, RZ, RZ, R44 ;  /* 0x000000ffff327224 */ /* 0x000fe200078e002c */
[----:B------:R-:W-:Y:S01]  /*13f0*/  MOV R44, R45 ;  /* 0x0000002d002c7202 */ /* 0x000fe20000000f00 */
[----:B------:R-:W-:Y:S01]  /*1400*/  IMAD.MOV.U32 R5, RZ, RZ, R6 ;  /* 0x000000ffff057224 */ /* 0x000fe200078e0006 */
[----:B------:R-:W-:Y:S01]  /*1410*/  IADD3 R6, RZ, -R7, RZ ;  /* 0x80000007ff067210 */ /* 0x000fe20007ffe0ff */
[----:B------:R-:W-:Y:S02]  /*1420*/  IMAD.MOV.U32 R45, RZ, RZ, R46 ;  /* 0x000000ffff2d7224 */ /* 0x000fe400078e002e */
[----:B------:R-:W-:-:S04]  /*1430*/  IMAD.HI.U32 R10, R9, R5, RZ ;  /* 0x00000005090a7227 */ /* 0x000fc800078e00ff */
[----:B------:R-:W-:Y:S02]  /*1440*/  IMAD.MOV R10, RZ, RZ, -R10 ;  /* 0x000000ffff0a7224 */ /* 0x000fe400078e0a0a */
[----:B------:R-:W-:-:S04]  /*1450*/  IMAD.HI.U32 R9, R9, R4, RZ ;  /* 0x0000000409097227 */ /* 0x000fc800078e00ff */
[C---:B------:R-:W-:Y:S01]  /*1460*/  IMAD R5, R8.reuse, R10, R5 ;  /* 0x0000000a08057224 */ /* 0x040fe200078e0205 */
[----:B------:R-:W-:Y:S01]  /*1470*/  IABS R10, R54 ;  /* 0x00000036000a7213 */ /* 0x000fe20000000000 */
[----:B------:R-:W-:Y:S02]  /*1480*/  IMAD.MOV R9, RZ, RZ, -R9 ;  /* 0x000000ffff097224 */ /* 0x000fe400078e0a09 */
[----:B------:R-:W-:Y:S01]  /*1490*/  IMAD.MOV.U32 R0, RZ, RZ, R6 ;  /* 0x000000ffff007224 */ /* 0x000fe200078e0006 */
[C---:B------:R-:W-:Y:S01]  /*14a0*/  ISETP.GT.U32.AND P0, PT, R8.reuse, R5, PT ;  /* 0x000000050800720c */ /* 0x040fe20003f04070 */
[----:B------:R-:W-:Y:S01]  /*14b0*/  IMAD R4, R8, R9, R4 ;  /* 0x0000000908047224 */ /* 0x000fe200078e0204 */
[----:B---3--:R-:W-:Y:S01]  /*14c0*/  IABS R9, R53 ;  /* 0x0000003500097213 */ /* 0x008fe20000000000 */
[----:B------:R-:W-:Y:S02]  /*14d0*/  IMAD R0, R0, R26, RZ ;  /* 0x0000001a00007224 */ /* 0x000fe400078e02ff */
[----:B------:R-:W-:Y:S01]  /*14e0*/  IMAD.MOV.U32 R6, RZ, RZ, RZ ;  /* 0x000000ffff067224 */ /* 0x000fe200078e00ff */
[----:B------:R-:W-:Y:S01]  /*14f0*/  ISETP.GT.U32.AND P1, PT, R8, R4, PT ;  /* 0x000000040800720c */ /* 0x000fe20003f24070 */
[----:B------:R-:W-:-:S02]  /*1500*/  IMAD.MOV.U32 R46, RZ, RZ, R19 ;  /* 0x000000ffff2e7224 */ /* 0x000fc400078e0013 */
[----:B------:R-:W-:Y:S01]  /*1510*/  IMAD.HI.U32 R0, R7, R0, R6 ;  /* 0x0000000007007227 */ /* 0x000fe200078e0006 */
[----:B------:R-:W-:Y:S01]  /*1520*/  IABS R6, R55 ;  /* 0x0000003700067213 */ /* 0x000fe20000000000 */
[----:B------:R-:W2:Y:S01]  /*1530*/  LDL.LU R19, [R1+0x8c] ;  /* 0x00008c0001137983 */ /* 0x000ea20000300800 */
[----:B------:R-:W-:Y:S01]  /*1540*/  IABS R7, R61 ;  /* 0x0000003d00077213 */ /* 0x000fe20000000000 */
[----:B------:R-:W-:Y:S02]  /*1550*/  @!P0 IMAD.IADD R5, R5, 0x1, -R8 ;  /* 0x0000000105058824 */ /* 0x000fe400078e0a08 */
[----:B------:R-:W-:-:S03]  /*1560*/  IMAD.HI.U32 R12, R0, R6, RZ ;  /* 0x00000006000c7227 */ /* 0x000fc600078e00ff */
[----:B------:R-:W-:Y:S01]  /*1570*/  ISETP.GT.U32.AND P0, PT, R8, R5, PT ;  /* 0x000000050800720c */ /* 0x000fe20003f04070 */
[----:B------:R-:W-:Y:S02]  /*1580*/  @!P1 IMAD.IADD R4, R4, 0x1, -R8 ;  /* 0x0000000104049824 */ /* 0x000fe400078e0a08 */
[----:B------:R-:W-:Y:S02]  /*1590*/  IMAD.MOV R12, RZ, RZ, -R12 ;  /* 0x000000ffff0c7224 */ /* 0x000fe400078e0a0c */
[----:B------:R-:W-:Y:S01]  /*15a0*/  IMAD.MOV.U32 R51, RZ, RZ, R44 ;  /* 0x000000ffff337224 */ /* 0x000fe200078e002c */
[----:B------:R-:W-:Y:S01]  /*15b0*/  ISETP.GT.U32.AND P2, PT, R8, R4, PT ;  /* 0x000000040800720c */ /* 0x000fe20003f44070 */
[----:B------:R-:W-:Y:S01]  /*15c0*/  IMAD R6, R26, R12, R6 ;  /* 0x0000000c1a067224 */ /* 0x000fe200078e0206 */
[----:B------:R-:W-:Y:S01]  /*15d0*/  LOP3.LUT R12, RZ, R2, RZ, 0x33, !PT ;  /* 0x00000002ff0c7212 */ /* 0x000fe200078e33ff */
[----:B------:R-:W-:-:S04]  /*15e0*/  IMAD.HI.U32 R14, R0, R11, RZ ;  /* 0x0000000b000e7227 */ /* 0x000fc800078e00ff */
[----:B------:R-:W-:Y:S01]  /*15f0*/  @!P0 IMAD.IADD R5, R5, 0x1, -R8 ;  /* 0x0000000105058824 */ /* 0x000fe200078e0a08 */
[----:B------:R-:W-:Y:S01]  /*1600*/  ISETP.NE.AND P0, PT, R2, RZ, PT ;  /* 0x000000ff0200720c */ /* 0x000fe20003f05270 */
[----:B------:R-:W-:Y:S02]  /*1610*/  IMAD.MOV.U32 R44, RZ, RZ, R46 ;  /* 0x000000ffff2c7224 */ /* 0x000fe400078e002e */
[----:B------:R-:W-:Y:S02]  /*1620*/  @!P3 IMAD.MOV R5, RZ, RZ, -R5 ;  /* 0x000000ffff05b224 */ /* 0x000fe400078e0a05 */
[----:B------:R-:W-:Y:S02]  /*1630*/  @!P2 IMAD.IADD R4, R4, 0x1, -R8 ;  /* 0x000000010404a824 */ /* 0x000fe400078e0a08 */
[----:B------:R-:W-:Y:S01]  /*1640*/  IMAD.MOV R14, RZ, RZ, -R14 ;  /* 0x000000ffff0e7224 */ /* 0x000fe200078e0a0e */
[----:B------:R-:W-:Y:S01]  /*1650*/  SEL R3, R12, R5, !P0 ;  /* 0x000000050c037207 */ /* 0x000fe20004000000 */
[----:B------:R-:W-:-:S02]  /*1660*/  @!P4 IMAD.MOV R4, RZ, RZ, -R4 ;  /* 0x000000ffff04c224 */ /* 0x000fc400078e0a04 */
[----:B------:R-:W-:Y:S02]  /*1670*/  IMAD.MOV.U32 R46, RZ, RZ, R37 ;  /* 0x000000ffff2e7224 */ /* 0x000fe400078e0025 */
[----:B------:R0:W-:Y:S01]  /*1680*/  STL [R1+0x31c], R3 ;  /* 0x00031c0301007387 */ /* 0x0001e20000100800 */
[----:B------:R-:W-:-:S04]  /*1690*/  IMAD.HI.U32 R13, R0, R7, RZ ;  /* 0x00000007000d7227 */ /* 0x000fc800078e00ff */
[----:B------:R-:W-:Y:S02]  /*16a0*/  IMAD R11, R26, R14, R11 ;  /* 0x0000000e1a0b7224 */ /* 0x000fe400078e020b */
[----:B------:R-:W-:Y:S02]  /*16b0*/  IMAD.MOV R13, RZ, RZ, -R13 ;  /* 0x000000ffff0d7224 */ /* 0x000fe400078e0a0d */
[----:B------:R-:W-:Y:S01]  /*16c0*/  IMAD.HI.U32 R16, R0, R9, RZ ;  /* 0x0000000900107227 */ /* 0x000fe200078e00ff */
[----:B0-----:R-:W-:Y:S02]  /*16d0*/  SEL R3, R12, R4, !P0 ;  /* 0x000000040c037207 */ /* 0x001fe40004000000 */
[C---:B------:R-:W-:Y:S01]  /*16e0*/  ISETP.GT.U32.AND P1, PT, R26.reuse, R11, PT ;  /* 0x0000000b1a00720c */ /* 0x040fe20003f24070 */
[----:B------:R-:W-:Y:S02]  /*16f0*/  IMAD R7, R26, R13, R7 ;  /* 0x0000000d1a077224 */ /* 0x000fe400078e0207 */
[----:B------:R0:W-:Y:S01]  /*1700*/  STL [R1+0x318], R3 ;  /* 0x0003180301007387 */ /* 0x0001e20000100800 */
[----:B------:R-:W-:-:S03]  /*1710*/  IMAD.HI.U32 R15, R0, R10, RZ ;  /* 0x0000000a000f7227 */ /* 0x000fc600078e00ff */
[----:B------:R-:W3:Y:S01]  /*1720*/  LDL.LU R37, [R1+0x64] ;  /* 0x0000640001257983 */ /* 0x000ee20000300800 */
[C---:B------:R-:W-:Y:S01]  /*1730*/  ISETP.GT.U32.AND P2, PT, R26.reuse, R7, PT ;  /* 0x000000071a00720c */ /* 0x040fe20003f44070 */
[----:B------:R-:W-:Y:S02]  /*1740*/  IMAD.MOV R16, RZ, RZ, -R16 ;  /* 0x000000ffff107224 */ /* 0x000fe400078e0a10 */
[----:B------:R-:W-:Y:S02]  /*1750*/  IMAD.MOV R15, RZ, RZ, -R15 ;  /* 0x000000ffff0f7224 */ /* 0x000fe400078e0a0f */
[C---:B------:R-:W-:Y:S02]  /*1760*/  IMAD R9, R26.reuse, R16, R9 ;  /* 0x000000101a097224 */ /* 0x040fe400078e0209 */
[----:B------:R-:W-:Y:S02]  /*1770*/  @!P1 IMAD.IADD R11, R11, 0x1, -R26 ;  /* 0x000000010b0b9824 */ /* 0x000fe400078e0a1a */
[C---:B------:R-:W-:Y:S01]  /*1780*/  IMAD R10, R26.reuse, R15, R10 ;  /* 0x0000000f1a0a7224 */ /* 0x040fe200078e020a */
[----:B------:R-:W-:-:S02]  /*1790*/  ISETP.GT.U32.AND P1, PT, R26, R9, PT ;  /* 0x000000091a00720c */ /* 0x000fc40003f24070 */
[C---:B------:R-:W-:Y:S01]  /*17a0*/  ISETP.GT.U32.AND P4, PT, R26.reuse, R11, PT ;  /* 0x0000000b1a00720c */ /* 0x040fe20003f84070 */
[----:B------:R-:W-:Y:S01]  /*17b0*/  @!P2 IMAD.IADD R7, R7, 0x1, -R26 ;  /* 0x000000010707a824 */ /* 0x000fe200078e0a1a */
[----:B------:R-:W-:Y:S02]  /*17c0*/  IABS R8, R48 ;  /* 0x0000003000087213 */ /* 0x000fe40000000000 */
[C---:B------:R-:W-:Y:S02]  /*17d0*/  ISETP.GT.U32.AND P6, PT, R26.reuse, R10, PT ;  /* 0x0000000a1a00720c */ /* 0x040fe40003fc4070 */
[----:B------:R-:W-:Y:S01]  /*17e0*/  ISETP.GT.U32.AND P2, PT, R26, R7, PT ;  /* 0x000000071a00720c */ /* 0x000fe20003f44070 */
[----:B------:R-:W-:Y:S01]  /*17f0*/  IMAD.HI.U32 R5, R0, R8, RZ ;  /* 0x0000000800057227 */ /* 0x000fe200078e00ff */
[----:B------:R-:W-:-:S03]  /*1800*/  ISETP.GT.U32.AND P0, PT, R26, R6, PT ;  /* 0x000000061a00720c */ /* 0x000fc60003f04070 */
[----:B------:R-:W-:Y:S02]  /*1810*/  IMAD.MOV R5, RZ, RZ, -R5 ;  /* 0x000000ffff057224 */ /* 0x000fe400078e0a05 */
[----:B------:R-:W-:Y:S01]  /*1820*/  @!P1 IMAD.IADD R9, R9, 0x1, -R26 ;  /* 0x0000000109099824 */ /* 0x000fe200078e0a1a */
[----:B------:R-:W-:Y:S01]  /*1830*/  IABS R2, R49 ;  /* 0x0000003100027213 */ /* 0x000fe20000000000 */
[----:B------:R-:W-:Y:S01]  /*1840*/  IMAD R8, R26, R5, R8 ;  /* 0x000000051a087224 */ /* 0x000fe200078e0208 */
[----:B------:R-:W-:Y:S01]  /*1850*/  ISETP.GE.AND P3, PT, R61, RZ, PT ;  /* 0x000000ff3d00720c */ /* 0x000fe20003f66270 */
[----:B------:R-:W-:Y:S01]  /*1860*/  @!P6 IMAD.IADD R10, R10, 0x1, -R26 ;  /* 0x000000010a0ae824 */ /* 0x000fe200078e0a1a */
[----:B------:R-:W-:Y:S02]  /*1870*/  @!P4 IADD3 R11, R11, -R26, RZ ;  /* 0x8000001a0b0bc210 */ /* 0x000fe40007ffe0ff */
[----:B------:R-:W-:Y:S01]  /*1880*/  ISETP.GT.U32.AND P6, PT, R26, R9, PT ;  /* 0x000000091a00720c */ /* 0x000fe20003fc4070 */
[----:B------:R-:W-:-:S04]  /*1890*/  IMAD.HI.U32 R4, R0, R2, RZ ;  /* 0x0000000200047227 */ /* 0x000fc800078e00ff */
[----:B------:R-:W-:Y:S02]  /*18a0*/  @!P2 IMAD.IADD R7, R7, 0x1, -R26 ;  /* 0x000000010707a824 */ /* 0x000fe400078e0a1a */
[----:B------:R-:W-:Y:S01]  /*18b0*/  @!P5 IMAD.MOV R11, RZ, RZ, -R11 ;  /* 0x000000ffff0bd224 */ /* 0x000fe200078e0a0b */
[----:B------:R-:W-:Y:S01]  /*18c0*/  ISETP.GT.U32.AND P5, PT, R26, R8, PT ;  /* 0x000000081a00720c */ /* 0x000fe20003fa4070 */
[----:B------:R-:W-:Y:S01]  /*18d0*/  IMAD.MOV R4, RZ, RZ, -R4 ;  /* 0x000000ffff047224 */ /* 0x000fe200078e0a04 */
[----:B------:R-:W-:Y:S01]  /*18e0*/  ISETP.GE.AND P4, PT, R53, RZ, PT ;  /* 0x000000ff3500720c */ /* 0x000fe20003f86270 */
[----:B------:R-:W-:Y:S02]  /*18f0*/  @!P0 IMAD.IADD R6, R6, 0x1, -R26 ;  /* 0x0000000106068824 */ /* 0x000fe400078e0a1a */
[----:B0-----:R-:W-:Y:S01]  /*1900*/  IMAD.MOV.U32 R3, RZ, RZ, R7 ;  /* 0x000000ffff037224 */ /* 0x001fe200078e0007 */
[C---:B------:R-:W-:Y:S01]  /*1910*/  ISETP.GT.U32.AND P0, PT, R26.reuse, R10, PT ;  /* 0x0000000a1a00720c */ /* 0x040fe20003f04070 */
[C---:B------:R-:W-:Y:S01]  /*1920*/  IMAD R2, R26.reuse, R4, R2 ;  /* 0x000000041a027224 */ /* 0x040fe200078e0202 */
[----:B------:R-:W-:Y:S01]  /*1930*/  ISETP.GT.U32.AND P2, PT, R26, R6, PT ;  /* 0x000000061a00720c */ /* 0x000fe20003f44070 */
[----:B------:R-:W-:-:S02]  /*1940*/  @!P3 IMAD.MOV R3, RZ, RZ, -R3 ;  /* 0x000000ffff03b224 */ /* 0x000fc400078e0a03 */
[--C-:B------:R-:W-:Y:S01]  /*1950*/  @!P6 IMAD.IADD R9, R9, 0x1, -R26.reuse ;  /* 0x000000010909e824 */ /* 0x100fe200078e0a1a */
[----:B------:R-:W-:Y:S01]  /*1960*/  IABS R4, R50 ;  /* 0x0000003200047213 */ /* 0x000fe20000000000 */
[----:B------:R-:W-:Y:S01]  /*1970*/  STL [R1+0x1c], R11 ;  /* 0x00001c0b01007387 */ /* 0x000fe20000100800 */
[----:B------:R-:W-:Y:S01]  /*1980*/  ISETP.GT.U32.AND P6, PT, R26, R2, PT ;  /* 0x000000021a00720c */ /* 0x000fe20003fc4070 */
[----:B------:R-:W-:Y:S02]  /*1990*/  @!P5 IMAD.IADD R8, R8, 0x1, -R26 ;  /* 0x000000010808d824 */ /* 0x000fe400078e0a1a */
[----:B------:R0:W-:Y:S01]  /*19a0*/  STL [R1+0x18], R3 ;  /* 0x0000180301007387 */ /* 0x0001e20000100800 */
[----:B------:R-:W-:Y:S01]  /*19b0*/  ISETP.GE.AND P1, PT, R54, RZ, PT ;  /* 0x000000ff3600720c */ /* 0x000fe20003f26270 */
[----:B------:R-:W-:Y:S01]  /*19c0*/  IMAD.HI.U32 R5, R0, R4, RZ ;  /* 0x0000000400057227 */ /* 0x000fe200078e00ff */
[----:B------:R-:W-:-:S03]  /*19d0*/  ISETP.GE.AND P3, PT, R55, RZ, PT ;  /* 0x000000ff3700720c */ /* 0x000fc60003f66270 */
[----:B0-----:R-:W-:-:S04]  /*19e0*/  IMAD.MOV.U32 R3, RZ, RZ, R9 ;  /* 0x000000ffff037224 */ /* 0x001fc800078e0009 */
[----:B------:R-:W-:Y:S01]  /*19f0*/  @!P4 IMAD.MOV R3, RZ, RZ, -R3 ;  /* 0x000000ffff03c224 */ /* 0x000fe200078e0a03 */
[----:B------:R-:W-:Y:S01]  /*1a00*/  ISETP.GT.U32.AND P4, PT, R26, R8, PT ;  /* 0x000000081a00720c */ /* 0x000fe20003f84070 */
[--C-:B------:R-:W-:Y:S02]  /*1a10*/  @!P0 IMAD.IADD R10, R10, 0x1, -R26.reuse ;  /* 0x000000010a0a8824 */ /* 0x100fe400078e0a1a */
[----:B------:R-:W-:Y:S02]  /*1a20*/  IMAD.MOV R5, RZ, RZ, -R5 ;  /* 0x000000ffff057224 */ /* 0x000fe400078e0a05 */
[----:B------:R-:W-:Y:S01]  /*1a30*/  @!P2 IMAD.IADD R6, R6, 0x1, -R26 ;  /* 0x000000010606a824 */ /* 0x000fe200078e0a1a */
[----:B------:R-:W-:Y:S01]  /*1a40*/  IABS R61, R51 ;  /* 0x00000033003d7213 */ /* 0x000fe20000000000 */
[----:B------:R-:W-:Y:S01]  /*1a50*/  IMAD R4, R26, R5, R4 ;  /* 0x000000051a047224 */ /* 0x000fe200078e0204 */
[----:B------:R-:W-:Y:S01]  /*1a60*/  @!P6 IADD3 R2, R2, -R26, RZ ;  /* 0x8000001a0202e210 */ /* 0x000fe20007ffe0ff */
[----:B------:R0:W-:Y:S01]  /*1a70*/  STL [R1+0x14], R3 ;  /* 0x0000140301007387 */ /* 0x0001e20000100800 */
[----:B------:R-:W-:Y:S01]  /*1a80*/  IMAD.MOV.U32 R9, RZ, RZ, R10 ;  /* 0x000000ffff097224 */ /* 0x000fe200078e000a */
[----:B------:R-:W-:Y:S01]  /*1a90*/  ISETP.GE.AND P0, PT, R48, RZ, PT ;  /* 0x000000ff3000720c */ /* 0x000fe20003f06270 */
[----:B------:R-:W-:Y:S01]  /*1aa0*/  IMAD.HI.U32 R5, R0, R61, RZ ;  /* 0x0000003d00057227 */ /* 0x000fe200078e00ff */
[----:B------:R-:W-:-:S02]  /*1ab0*/  ISETP.GT.U32.AND P6, PT, R26, R2, PT ;  /* 0x000000021a00720c */ /* 0x000fc40003fc4070 */
[----:B------:R-:W-:Y:S01]  /*1ac0*/  IABS R7, R44 ;  /* 0x0000002c00077213 */ /* 0x000fe20000000000 */
[----:B------:R-:W-:Y:S02]  /*1ad0*/  @!P1 IMAD.MOV R9, RZ, RZ, -R9 ;  /* 0x000000ffff099224 */ /* 0x000fe400078e0a09 */
[----:B0-----:R-:W-:Y:S01]  /*1ae0*/  IMAD.MOV.U32 R3, RZ, RZ, R6 ;  /* 0x000000ffff037224 */ /* 0x001fe200078e0006 */
[----:B------:R-:W-:Y:S01]  /*1af0*/  ISETP.GT.U32.AND P1, PT, R26, R4, PT ;  /* 0x000000041a00720c */ /* 0x000fe20003f24070 */
[----:B------:R-:W-:Y:S02]  /*1b00*/  @!P4 IMAD.IADD R8, R8, 0x1, -R26 ;  /* 0x000000010808c824 */ /* 0x000fe400078e0a1a */
[----:B------:R-:W-:Y:S01]  /*1b10*/  @!P3 IMAD.MOV R3, RZ, RZ, -R3 ;  /* 0x000000ffff03b224 */ /* 0x000fe200078e0a03 */
[----:B------:R-:W-:Y:S01]  /*1b20*/  STL [R1+0x10], R9 ;  /* 0x0000100901007387 */ /* 0x000fe20000100800 */
[----:B------:R-:W-:Y:S02]  /*1b30*/  IMAD.MOV R5, RZ, RZ, -R5 ;  /* 0x000000ffff057224 */ /* 0x000fe400078e0a05 */
[----:B------:R-:W-:Y:S01]  /*1b40*/  IMAD.MOV.U32 R60, RZ, RZ, R7 ;  /* 0x000000ffff3c7224 */ /* 0x000fe200078e0007 */
[----:B------:R0:W-:Y:S01]  /*1b50*/  STL [R1+0xc], R3 ;  /* 0x00000c0301007387 */ /* 0x0001e20000100800 */
[----:B------:R-:W-:Y:S01]  /*1b60*/  ISETP.GE.AND P2, PT, R49, RZ, PT ;  /* 0x000000ff3100720c */ /* 0x000fe20003f46270 */
[----:B------:R-:W-:-:S02]  /*1b70*/  IMAD R61, R26, R5, R61 ;  /* 0x000000051a3d7224 */ /* 0x000fc400078e023d */
[----:B------:R-:W-:-:S04]  /*1b80*/  IMAD.HI.U32 R5, R0, R60, RZ ;  /* 0x0000003c00057227 */ /* 0x000fc800078e00ff */
[----:B0-----:R-:W-:Y:S02]  /*1b90*/  IMAD.MOV.U32 R3, RZ, RZ, R8 ;  /* 0x000000ffff037224 */ /* 0x001fe400078e0008 */
[--C-:B------:R-:W-:Y:S02]  /*1ba0*/  @!P6 IMAD.IADD R2, R2, 0x1, -R26.reuse ;  /* 0x000000010202e824 */ /* 0x100fe400078e0a1a */
[----:B------:R-:W-:Y:S02]  /*1bb0*/  @!P0 IMAD.MOV R3, RZ, RZ, -R3 ;  /* 0x000000ffff038224 */ /* 0x000fe400078e0a03 */
[----:B------:R-:W-:Y:S02]  /*1bc0*/  IMAD.MOV R5, RZ, RZ, -R5 ;  /* 0x000000ffff057224 */ /* 0x000fe400078e0a05 */
[----:B------:R-:W-:Y:S01]  /*1bd0*/  @!P1 IMAD.IADD R4, R4, 0x1, -R26 ;  /* 0x0000000104049824 */ /* 0x000fe200078e0a1a */
[----:B------:R0:W-:Y:S01]  /*1be0*/  STL [R1+0x8], R3 ;  /* 0x0000080301007387 */ /* 0x0001e20000100800 */
[----:B------:R-:W-:-:S03]  /*1bf0*/  IMAD R60, R26, R5, R60 ;  /* 0x000000051a3c7224 */ /* 0x000fc600078e023c */
[----:B------:R-:W-:Y:S01]  /*1c00*/  ISETP.GT.U32.AND P0, PT, R26, R4, PT ;  /* 0x000000041a00720c */ /* 0x000fe20003f04070 */
[----:B0-----:R-:W-:Y:S01]  /*1c10*/  IMAD.MOV.U32 R3, RZ, RZ, R2 ;  /* 0x000000ffff037224 */ /* 0x001fe200078e0002 */
[----:B------:R-:W-:-:S03]  /*1c20*/  IABS R7, R46 ;  /* 0x0000002e00077213 */ /* 0x000fc60000000000 */
[----:B------:R-:W-:Y:S01]  /*1c30*/  @!P2 IMAD.MOV R3, RZ, RZ, -R3 ;  /* 0x000000ffff03a224 */ /* 0x000fe200078e0a03 */
[----:B------:R-:W-:Y:S01]  /*1c40*/  ISETP.GT.U32.AND P2, PT, R26, R60, PT ;  /* 0x0000003c1a00720c */ /* 0x000fe20003f44070 */
[----:B------:R-:W-:Y:S01]  /*1c50*/  IMAD.HI.U32 R2, R0, R7, RZ ;  /* 0x0000000700027227 */ /* 0x000fe200078e00ff */
[----:B------:R-:W-:Y:S02]  /*1c60*/  ISETP.GE.AND P5, PT, R50, RZ, PT ;  /* 0x000000ff3200720c */ /* 0x000fe40003fa6270 */
[----:B------:R-:W-:Y:S01]  /*1c70*/  ISETP.GT.U32.AND P6, PT, R26, R61, PT ;  /* 0x0000003d1a00720c */ /* 0x000fe20003fc4070 */
[----:B------:R-:W-:Y:S02]  /*1c80*/  IMAD.MOV R2, RZ, RZ, -R2 ;  /* 0x000000ffff027224 */ /* 0x000fe400078e0a02 */
[----:B------:R-:W-:Y:S01]  /*1c90*/  @!P0 IMAD.IADD R4, R4, 0x1, -R26 ;  /* 0x0000000104048824 */ /* 0x000fe200078e0a1a */
[----:B------:R0:W-:Y:S01]  /*1ca0*/  STL [R1+0x4], R3 ;  /* 0x0000040301007387 */ /* 0x0001e20000100800 */
[----:B------:R-:W-:-:S04]  /*1cb0*/  IMAD R7, R26, R2, R7 ;  /* 0x000000021a077224 */ /* 0x000fc800078e0207 */
[----:B------:R-:W-:Y:S02]  /*1cc0*/  @!P2 IMAD.IADD R60, R60, 0x1, -R26 ;  /* 0x000000013c3ca824 */ /* 0x000fe400078e0a1a */
[----:B0-----:R-:W-:-:S03]  /*1cd0*/  IMAD.MOV.U32 R3, RZ, RZ, R4 ;  /* 0x000000ffff037224 */ /* 0x001fc600078e0004 */
[C---:B------:R-:W-:Y:S02]  /*1ce0*/  ISETP.GT.U32.AND P2, PT, R26.reuse, R60, PT ;  /* 0x0000003c1a00720c */ /* 0x040fe40003f44070 */
[----:B------:R-:W-:Y:S01]  /*1cf0*/  IABS R59, R45 ;  /* 0x0000002d003b7213 */ /* 0x000fe20000000000 */
[----:B------:R-:W-:Y:S01]  /*1d00*/  @!P5 IMAD.MOV R3, RZ, RZ, -R3 ;  /* 0x000000ffff03d224 */ /* 0x000fe200078e0a03 */
[----:B------:R-:W-:Y:S02]  /*1d10*/  @!P6 IADD3 R61, R61, -R26, RZ ;  /* 0x8000001a3d3de210 */ /* 0x000fe40007ffe0ff */
[----:B------:R-:W-:Y:S02]  /*1d20*/  IABS R9, R40 ;  /* 0x0000002800097213 */ /* 0x000fe40000000000 */
[----:B------:R-:W-:Y:S01]  /*1d30*/  ISETP.GT.U32.AND P5, PT, R26, R7, PT ;  /* 0x000000071a00720c */ /* 0x000fe20003fa4070 */
[----:B------:R-:W-:Y:S01]  /*1d40*/  IMAD.HI.U32 R5, R0, R59, RZ ;  /* 0x0000003b00057227 */ /* 0x000fe200078e00ff */
[----:B------:R-:W-:-:S02]  /*1d50*/  ISETP.GE.AND P4, PT, R44, RZ, PT ;  /* 0x000000ff2c00720c */ /* 0x000fc40003f86270 */
[----:B------:R-:W-:Y:S01]  /*1d60*/  ISETP.GT.U32.AND P6, PT, R26, R61, PT ;  /* 0x0000003d1a00720c */ /* 0x000fe20003fc4070 */
[----:B------:R-:W-:Y:S01]  /*1d70*/  IMAD.HI.U32 R4, R0, R9, RZ ;  /* 0x0000000900047227 */ /* 0x000fe200078e00ff */
[----:B------:R-:W-:-:S03]  /*1d80*/  IABS R8, R47 ;  /* 0x0000002f00087213 */ /* 0x000fc60000000000 */
[----:B------:R-:W-:Y:S02]  /*1d90*/  IMAD.MOV R5, RZ, RZ, -R5 ;  /* 0x000000ffff057224 */ /* 0x000fe400078e0a05 */
[----:B------:R-:W-:Y:S02]  /*1da0*/  IMAD.MOV R4, RZ, RZ, -R4 ;  /* 0x000000ffff047224 */ /* 0x000fe400078e0a04 */
[----:B------:R-:W-:Y:S01]  /*1db0*/  IMAD.HI.U32 R2, R0, R8, RZ ;  /* 0x0000000800027227 */ /* 0x000fe200078e00ff */
[----:B------:R-:W-:Y:S02]  /*1dc0*/  @!P2 IADD3 R60, R60, -R26, RZ ;  /* 0x8000001a3c3ca210 */ /* 0x000fe40007ffe0ff */
[----:B------:R-:W-:Y:S01]  /*1dd0*/  IABS R10, R41 ;  /* 0x00000029000a7213 */ /* 0x000fe20000000000 */
[C---:B------:R-:W-:Y:S02]  /*1de0*/  IMAD R59, R26.reuse, R5, R59 ;  /* 0x000000051a3b7224 */ /* 0x040fe400078e023b */
[----:B------:R-:W-:-:S02]  /*1df0*/  IMAD R9, R26, R4, R9 ;  /* 0x000000041a097224 */ /* 0x000fc400078e0209 */
[----:B------:R-:W-:Y:S02]  /*1e00*/  @!P5 IMAD.IADD R7, R7, 0x1, -R26 ;  /* 0x000000010707d824 */ /* 0x000fe400078e0a1a */
[----:B------:R-:W-:Y:S02]  /*1e10*/  IMAD.MOV R2, RZ, RZ, -R2 ;  /* 0x000000ffff027224 */ /* 0x000fe400078e0a02 */
[----:B------:R-:W-:Y:S01]  /*1e20*/  @!P6 IMAD.IADD R61, R61, 0x1, -R26 ;  /* 0x000000013d3de824 */ /* 0x000fe200078e0a1a */
[C---:B------:R-:W-:Y:S01]  /*1e30*/  ISETP.GT.U32.AND P6, PT, R26.reuse, R59, PT ;  /* 0x0000003b1a00720c */ /* 0x040fe20003fc4070 */
[----:B------:R-:W-:Y:S01]  /*1e40*/  @!P4 IMAD.MOV R60, RZ, RZ, -R60 ;  /* 0x000000ffff3cc224 */ /* 0x000fe200078e0a3c */
[C---:B------:R-:W-:Y:S01]  /*1e50*/  ISETP.GT.U32.AND P5, PT, R26.reuse, R7, PT ;  /* 0x000000071a00720c */ /* 0x040fe20003fa4070 */
[C---:B------:R-:W-:Y:S01]  /*1e60*/  IMAD R8, R26.reuse, R2, R8 ;  /* 0x000000021a087224 */ /* 0x040fe200078e0208 */
[----:B------:R-:W-:Y:S01]  /*1e70*/  ISETP.GT.U32.AND P4, PT, R26, R9, PT ;  /* 0x000000091a00720c */ /* 0x000fe20003f84070 */
[----:B------:R-:W-:-:S04]  /*1e80*/  IMAD.HI.U32 R2, R0, R10, RZ ;  /* 0x0000000a00027227 */ /* 0x000fc800078e00ff */
[----:B------:R-:W-:-:S04]  /*1e90*/  IMAD.MOV R2, RZ, RZ, -R2 ;  /* 0x000000ffff027224 */ /* 0x000fc800078e0a02 */
[C---:B------:R-:W-:Y:S01]  /*1ea0*/  IMAD R10, R26.reuse, R2, R10 ;  /* 0x000000021a0a7224 */ /* 0x040fe200078e020a */
[----:B------:R-:W-:Y:S01]  /*1eb0*/  IABS R11, R42 ;  /* 0x0000002a000b7213 */ /* 0x000fe20000000000 */
[--C-:B------:R-:W-:Y:S02]  /*1ec0*/  @!P6 IMAD.IADD R59, R59, 0x1, -R26.reuse ;  /* 0x000000013b3be824 */ /* 0x100fe400078e0a1a */
[--C-:B------:R-:W-:Y:S01]  /*1ed0*/  @!P5 IMAD.IADD R7, R7, 0x1, -R26.reuse ;  /* 0x000000010707d824 */ /* 0x100fe200078e0a1a */
[C---:B------:R-:W-:Y:S01]  /*1ee0*/  ISETP.GT.U32.AND P5, PT, R26.reuse, R10, PT ;  /* 0x0000000a1a00720c */ /* 0x040fe20003fa4070 */
[----:B------:R-:W-:Y:S01]  /*1ef0*/  @!P4 IMAD.IADD R9, R9, 0x1, -R26 ;  /* 0x000000010909c824 */ /* 0x000fe200078e0a1a */
[----:B------:R-:W-:Y:S01]  /*1f00*/  ISETP.GT.U32.AND P6, PT, R26, R59, PT ;  /* 0x0000003b1a00720c */ /* 0x000fe20003fc4070 */
[----:B------:R-:W-:-:S03]  /*1f10*/  IMAD.HI.U32 R2, R0, R11, RZ ;  /* 0x0000000b00027227 */ /* 0x000fc600078e00ff */
[----:B------:R-:W-:Y:S01]  /*1f20*/  ISETP.GT.U32.AND P4, PT, R26, R9, PT ;  /* 0x000000091a00720c */ /* 0x000fe20003f84070 */
[----:B------:R-:W-:Y:S01]  /*1f30*/  IMAD.MOV R2, RZ, RZ, -R2 ;  /* 0x000000ffff027224 */ /* 0x000fe200078e0a02 */
[----:B------:R-:W-:-:S03]  /*1f40*/  ISETP.GE.AND P1, PT, R45, RZ, PT ;  /* 0x000000ff2d00720c */ /* 0x000fc60003f26270 */
[----:B------:R-:W-:Y:S02]  /*1f50*/  IMAD R11, R26, R2, R11 ;  /* 0x000000021a0b7224 */ /* 0x000fe400078e020b */
[--C-:B------:R-:W-:Y:S01]  /*1f60*/  @!P5 IMAD.IADD R10, R10, 0x1, -R26.reuse ;  /* 0x000000010a0ad824 */ /* 0x100fe200078e0a1a */
[C---:B------:R-:W-:Y:S01]  /*1f70*/  ISETP.GT.U32.AND P2, PT, R26.reuse, R8, PT ;  /* 0x000000081a00720c */ /* 0x040fe20003f44070 */
[----:B------:R-:W-:Y:S01]  /*1f80*/  @!P6 IMAD.IADD R59, R59, 0x1, -R26 ;  /* 0x000000013b3be824 */ /* 0x000fe200078e0a1a */
[----:B------:R-:W-:Y:S02]  /*1f90*/  IABS R13, R36 ;  /* 0x00000024000d7213 */ /* 0x000fe40000000000 */
[C---:B------:R-:W-:Y:S02]  /*1fa0*/  ISETP.GT.U32.AND P5, PT, R26.reuse, R10, PT ;  /* 0x0000000a1a00720c */ /* 0x040fe40003fa4070 */
[----:B------:R-:W-:Y:S02]  /*1fb0*/  @!P4 IADD3 R9, R9, -R26, RZ ;  /* 0x8000001a0909c210 */ /* 0x000fe40007ffe0ff */
[----:B------:R-:W-:Y:S01]  /*1fc0*/  ISETP.GT.U32.AND P4, PT, R26, R11, PT ;  /* 0x0000000b1a00720c */ /* 0x000fe20003f84070 */
[----:B------:R-:W-:Y:S01]  /*1fd0*/  @!P1 IMAD.MOV R59, RZ, RZ, -R59 ;  /* 0x000000ffff3b9224 */ /* 0x000fe200078e0a3b */
[----:B------:R-:W-:Y:S01]  /*1fe0*/  ISETP.GE.AND P1, PT, R41, RZ, PT ;  /* 0x000000ff2900720c */ /* 0x000fe20003f26270 */
[----:B------:R-:W-:Y:S01]  /*1ff0*/  IMAD.HI.U32 R2, R0, R13, RZ ;  /* 0x0000000d00027227 */ /* 0x000fe200078e00ff */
[----:B------:R-:W-:-:S02]  /*2000*/  ISETP.GE.AND P3, PT, R51, RZ, PT ;  /* 0x000000ff3300720c */ /* 0x000fc40003f66270 */
[----:B------:R-:W-:Y:S01]  /*2010*/  ISETP.GE.AND P0, PT, R46, RZ, PT ;  /* 0x000000ff2e00720c */ /* 0x000fe20003f06270 */
[----:B------:R-:W-:Y:S01]  /*2020*/  IMAD.MOV R2, RZ, RZ, -R2 ;  /* 0x000000ffff027224 */ /* 0x000fe200078e0a02 */
[----:B------:R-:W-:Y:S01]  /*2030*/  IABS R12, R43 ;  /* 0x0000002b000c7213 */ /* 0x000fe20000000000 */
[--C-:B------:R-:W-:Y:S01]  /*2040*/  @!P2 IMAD.IADD R8, R8, 0x1, -R26.reuse ;  /* 0x000000010808a824 */ /* 0x100fe200078e0a1a */
[----:B------:R-:W-:Y:S01]  /*2050*/  ISETP.GE.AND P6, PT, R40, RZ, PT ;  /* 0x000000ff2800720c */ /* 0x000fe20003fc6270 */
[----:B------:R-:W-:Y:S02]  /*2060*/  @!P5 IMAD.IADD R10, R10, 0x1, -R26 ;  /* 0x000000010a0ad824 */ /* 0x000fe400078e0a1a */
[----:B------:R-:W-:Y:S01]  /*2070*/  IMAD.HI.U32 R4, R0, R12, RZ ;  /* 0x0000000c00047227 */ /* 0x000fe200078e00ff */
[----:B------:R-:W-:-:S03]  /*2080*/  ISETP.GT.U32.AND P2, PT, R26, R8, PT ;  /* 0x000000081a00720c */ /* 0x000fc60003f44070 */
[C---:B------:R-:W-:Y:S02]  /*2090*/  IMAD R13, R26.reuse, R2, R13 ;  /* 0x000000021a0d7224 */ /* 0x040fe400078e020d */
[----:B------:R-:W-:Y:S02]  /*20a0*/  @!P4 IMAD.IADD R11, R11, 0x1, -R26 ;  /* 0x000000010b0bc824 */ /* 0x000fe400078e0a1a */
[----:B------:R-:W-:Y:S02]  /*20b0*/  IMAD.MOV R4, RZ, RZ, -R4 ;  /* 0x000000ffff047224 */ /* 0x000fe400078e0a04 */
[----:B------:R-:W-:Y:S01]  /*20c0*/  @!P1 IMAD.MOV R10, RZ, RZ, -R10 ;  /* 0x000000ffff0a9224 */ /* 0x000fe200078e0a0a */
[C---:B------:R-:W-:Y:S01]  /*20d0*/  ISETP.GT.U32.AND P4, PT, R26.reuse, R11, PT ;  /* 0x0000000b1a00720c */ /* 0x040fe20003f84070 */
[----:B------:R-:W-:Y:S01]  /*20e0*/  @!P3 IMAD.MOV R61, RZ, RZ, -R61 ;  /* 0x000000ffff3db224 */ /* 0x000fe200078e0a3d */
[----:B------:R-:W-:Y:S02]  /*20f0*/  ISETP.GT.U32.AND P1, PT, R26, R13, PT ;  /* 0x0000000d1a00720c */ /* 0x000fe40003f24070 */
[----:B------:R-:W-:Y:S01]  /*2100*/  ISETP.GE.AND P3, PT, R47, RZ, PT ;  /* 0x000000ff2f00720c */ /* 0x000fe20003f66270 */
[----:B------:R-:W-:Y:S01]  /*2110*/  @!P0 IMAD.MOV R7, RZ, RZ, -R7 ;  /* 0x000000ffff078224 */ /* 0x000fe200078e0a07 */
[----:B------:R-:W-:Y:S01]  /*2120*/  ISETP.GE.AND P0, PT, R42, RZ, PT ;  /* 0x000000ff2a00720c */ /* 0x000fe20003f06270 */
[----:B------:R-:W-:-:S02]  /*2130*/  IMAD R12, R26, R4, R12 ;  /* 0x000000041a0c7224 */ /* 0x000fc400078e020c */
[----:B------:R-:W-:-:S03]  /*2140*/  @!P6 IMAD.MOV R9, RZ, RZ, -R9 ;  /* 0x000000ffff09e224 */ /* 0x000fc600078e0a09 */
[----:B------:R-:W-:Y:S01]  /*2150*/  ISETP.GT.U32.AND P6, PT, R26, R12, PT ;  /* 0x0000000c1a00720c */ /* 0x000fe20003fc4070 */
[--C-:B------:R-:W-:Y:S01]  /*2160*/  @!P2 IMAD.IADD R8, R8, 0x1, -R26.reuse ;  /* 0x000000010808a824 */ /* 0x100fe200078e0a1a */
[----:B------:R-:W-:Y:S01]  /*2170*/  IABS R16, R32 ;  /* 0x0000002000107213 */ /* 0x000fe20000000000 */
[--C-:B------:R-:W-:Y:S02]  /*2180*/  @!P4 IMAD.IADD R11, R11, 0x1, -R26.reuse ;  /* 0x000000010b0bc824 */ /* 0x100fe400078e0a1a */
[----:B------:R-:W-:Y:S01]  /*2190*/  @!P1 IMAD.IADD R13, R13, 0x1, -R26 ;  /* 0x000000010d0d9824 */ /* 0x000fe200078e0a1a */
[----:B------:R-:W-:Y:S01]  /*21a0*/  IABS R14, R39 ;  /* 0x00000027000e7213 */ /* 0x000fe20000000000 */
[----:B------:R-:W-:Y:S01]  /*21b0*/  @!P3 IMAD.MOV R8, RZ, RZ, -R8 ;  /* 0x000000ffff08b224 */ /* 0x000fe200078e0a08 */
[----:B------:R-:W-:Y:S01]  /*21c0*/  ISETP.GE.AND P3, PT, R36, RZ, PT ;  /* 0x000000ff2400720c */ /* 0x000fe20003f66270 */
[----:B------:R-:W-:Y:S02]  /*21d0*/  IMAD.MOV.U32 R36, RZ, RZ, R33 ;  /* 0x000000ffff247224 */ /* 0x000fe400078e0021 */
[----:B------:R-:W-:Y:S01]  /*21e0*/  IMAD.MOV.U32 R33, RZ, RZ, R17 ;  /* 0x000000ffff217224 */ /* 0x000fe200078e0011 */
[----:B------:R-:W-:Y:S01]  /*21f0*/  IABS R17, R38 ;  /* 0x0000002600117213 */ /* 0x000fe20000000000 */
[----:B------:R-:W-:Y:S01]  /*2200*/  @!P0 IMAD.MOV R11, RZ, RZ, -R11 ;  /* 0x000000ffff0b8224 */ /* 0x000fe200078e0a0b */
[----:B------:R-:W-:Y:S01]  /*2210*/  ISETP.GT.U32.AND P0, PT, R26, R13, PT ;  /* 0x0000000d1a00720c */ /* 0x000fe20003f04070 */
[----:B------:R-:W-:-:S04]  /*2220*/  IMAD.HI.U32 R4, R0, R14, RZ ;  /* 0x0000000e00047227 */ /* 0x000fc800078e00ff */
[----:B------:R-:W-:Y:S01]  /*2230*/  @!P6 IMAD.IADD R12, R12, 0x1, -R26 ;  /* 0x000000010c0ce824 */ /* 0x000fe200078e0a1a */
[----:B---3--:R-:W-:-:S05]  /*2240*/  IABS R15, R37 ;  /* 0x00000025000f7213 */ /* 0x008fca0000000000 */
[----:B------:R-:W-:-:S04]  /*2250*/  IMAD.HI.U32 R2, R0, R15, RZ ;  /* 0x0000000f00027227 */ /* 0x000fc800078e00ff */
[----:B------:R-:W-:-:S04]  /*2260*/  IMAD.MOV R2, RZ, RZ, -R2 ;  /* 0x000000ffff027224 */ /* 0x000fc800078e0a02 */
[----:B------:R-:W-:Y:S02]  /*2270*/  IMAD R15, R26, R2, R15 ;  /* 0x000000021a0f7224 */ /* 0x000fe400078e020f */
[----:B------:R-:W-:-:S04]  /*2280*/  IMAD.HI.U32 R2, R0, R16, RZ ;  /* 0x0000001000027227 */ /* 0x000fc800078e00ff */
[----:B------:R-:W-:Y:S02]  /*2290*/  IMAD.MOV R5, RZ, RZ, -R2 ;  /* 0x000000ffff057224 */ /* 0x000fe400078e0a02 */
[----:B------:R-:W-:Y:S01]  /*22a0*/  IMAD.HI.U32 R2, R0, R17, RZ ;  /* 0x0000001100027227 */ /* 0x000fe200078e00ff */
[----:B------:R-:W-:-:S03]  /*22b0*/  ISETP.GT.U32.AND P6, PT, R26, R12, PT ;  /* 0x0000000c1a00720c */ /* 0x000fc60003fc4070 */
[----:B------:R-:W-:Y:S02]  /*22c0*/  IMAD.MOV R4, RZ, RZ, -R4 ;  /* 0x000000ffff047224 */ /* 0x000fe400078e0a04 */
[C---:B------:R-:W-:Y:S02]  /*22d0*/  IMAD R16, R26.reuse, R5, R16 ;  /* 0x000000051a107224 */ /* 0x040fe400078e0210 */
[----:B------:R-:W-:Y:S02]  /*22e0*/  IMAD.MOV R2, RZ, RZ, -R2 ;  /* 0x000000ffff027224 */ /* 0x000fe400078e0a02 */
[C---:B------:R-:W-:Y:S02]  /*22f0*/  IMAD R14, R26.reuse, R4, R14 ;  /* 0x000000041a0e7224 */ /* 0x040fe400078e020e */
[----:B------:R-:W-:Y:S01]  /*2300*/  @!P0 IMAD.IADD R13, R13, 0x1, -R26 ;  /* 0x000000010d0d8824 */ /* 0x000fe200078e0a1a */
[C---:B------:R-:W-:Y:S01]  /*2310*/  ISETP.GT.U32.AND P0, PT, R26.reuse, R16, PT ;  /* 0x000000101a00720c */ /* 0x040fe20003f04070 */
[C---:B------:R-:W-:Y:S01]  /*2320*/  IMAD R17, R26.reuse, R2, R17 ;  /* 0x000000021a117224 */ /* 0x040fe200078e0211 */
[C---:B------:R-:W-:Y:S01]  /*2330*/  ISETP.GT.U32.AND P4, PT, R26.reuse, R14, PT ;  /* 0x0000000e1a00720c */ /* 0x040fe20003f84070 */
[----:B------:R-:W-:Y:S01]  /*2340*/  @!P3 IMAD.MOV R13, RZ, RZ, -R13 ;  /* 0x000000ffff0db224 */ /* 0x000fe200078e0a0d */
[----:B------:R-:W-:Y:S01]  /*2350*/  ISETP.GE.AND P5, PT, R39, RZ, PT ;  /* 0x000000ff2700720c */ /* 0x000fe20003fa6270 */
[----:B------:R-:W-:Y:S01]  /*2360*/  IMAD.MOV.U32 R39, RZ, RZ, R18 ;  /* 0x000000ffff277224 */ /* 0x000fe200078e0012 */
[----:B------:R-:W-:-:S02]  /*2370*/  ISETP.GT.U32.AND P3, PT, R26, R17, PT ;  /* 0x000000111a00720c */ /* 0x000fc40003f64070 */
[----:B------:R-:W-:Y:S02]  /*2380*/  IABS R18, R30 ;  /* 0x0000001e00127213 */ /* 0x000fe40000000000 */
[----:B------:R-:W-:Y:S02]  /*2390*/  @!P6 IADD3 R12, R12, -R26, RZ ;  /* 0x8000001a0c0ce210 */ /* 0x000fe40007ffe0ff */
[----:B------:R-:W-:Y:S01]  /*23a0*/  ISETP.GT.U32.AND P6, PT, R26, R15, PT ;  /* 0x0000000f1a00720c */ /* 0x000fe20003fc4070 */
[----:B------:R-:W-:Y:S01]  /*23b0*/  IMAD.HI.U32 R4, R0, R18, RZ ;  /* 0x0000001200047227 */ /* 0x000fe200078e00ff */
[----:B------:R-:W-:-:S03]  /*23c0*/  ISETP.GE.AND P1, PT, R37, RZ, PT ;  /* 0x000000ff2500720c */ /* 0x000fc60003f26270 */
[----:B------:R-:W-:Y:S02]  /*23d0*/  IMAD.MOV.U32 R37, RZ, RZ, R34 ;  /* 0x000000ffff257224 */ /* 0x000fe400078e0022 */
[----:B------:R-:W-:Y:S02]  /*23e0*/  IMAD.MOV.U32 R34, RZ, RZ, R35 ;  /* 0x000000ffff227224 */ /* 0x000fe400078e0023 */
[----:B--2---:R-:W-:Y:S01]  /*23f0*/  IMAD.MOV.U32 R35, RZ, RZ, R19 ;  /* 0x000000ffff237224 */ /* 0x004fe200078e0013 */
[----:B------:R-:W-:Y:S01]  /*2400*/  IABS R19, R39 ;  /* 0x0000002700137213 */ /* 0x000fe20000000000 */
[--C-:B------:R-:W-:Y:S02]  /*2410*/  @!P0 IMAD.IADD R16, R16, 0x1, -R26.reuse ;  /* 0x0000000110108824 */ /* 0x100fe400078e0a1a */
[----:B------:R-:W-:Y:S01]  /*2420*/  @!P4 IMAD.IADD R14, R14, 0x1, -R26 ;  /* 0x000000010e0ec824 */ /* 0x000fe200078e0a1a */
[----:B------:R-:W-:Y:S01]  /*2430*/  ISETP.GE.AND P4, PT, R32, RZ, PT ;  /* 0x000000ff2000720c */ /* 0x000fe20003f86270 */
[----:B------:R-:W-:-:S02]  /*2440*/  IMAD.MOV R4, RZ, RZ, -R4 ;  /* 0x000000ffff047224 */ /* 0x000fc400078e0a04 */
[----:B------:R-:W-:Y:S02]  /*2450*/  IMAD.MOV.U32 R32, RZ, RZ, R33 ;  /* 0x000000ffff207224 */ /* 0x000fe400078e0021 */
[----:B------:R-:W-:Y:S02]  /*2460*/  IMAD.MOV.U32 R33, RZ, RZ, R31 ;  /* 0x000000ffff217224 */ /* 0x000fe400078e001f */
[----:B------:R-:W-:Y:S01]  /*2470*/  @!P3 IMAD.IADD R17, R17, 0x1, -R26 ;  /* 0x000000011111b824 */ /* 0x000fe200078e0a1a */
[C---:B------:R-:W-:Y:S01]  /*2480*/  ISETP.GT.U32.AND P3, PT, R26.reuse, R16, PT ;  /* 0x000000101a00720c */ /* 0x040fe20003f64070 */
[----:B------:R-:W-:Y:S01]  /*2490*/  IMAD.MOV.U32 R31, RZ, RZ, R20 ;  /* 0x000000ffff1f7224 */ /* 0x000fe200078e0014 */
[----:B------:R-:W-:Y:S01]  /*24a0*/  ISETP.GE.AND P2, PT, R43, RZ, PT ;  /* 0x000000ff2b00720c */ /* 0x000fe20003f46270 */
[----:B------:R-:W-:Y:S01]  /*24b0*/  IMAD R18, R26, R4, R18 ;  /* 0x000000041a127224 */ /* 0x000fe200078e0212 */
[----:B------:R-:W-:Y:S01]  /*24c0*/  IABS R20, R36 ;  /* 0x0000002400147213 */ /* 0x000fe20000000000 */
[----:B------:R-:W-:-:S04]  /*24d0*/  IMAD.HI.U32 R4, R0, R19, RZ ;  /* 0x0000001300047227 */ /* 0x000fc800078e00ff */
[----:B------:R-:W-:Y:S01]  /*24e0*/  @!P6 IMAD.IADD R15, R15, 0x1, -R26 ;  /* 0x000000010f0fe824 */ /* 0x000fe200078e0a1a */
[----:B------:R-:W-:Y:S01]  /*24f0*/  ISETP.GT.U32.AND P6, PT, R26, R14, PT ;  /* 0x0000000e1a00720c */ /* 0x000fe20003fc4070 */
[----:B------:R-:W-:Y:S02]  /*2500*/  IMAD.MOV R4, RZ, RZ, -R4 ;  /* 0x000000ffff047224 */ /* 0x000fe400078e0a04 */
[----:B------:R-:W-:Y:S01]  /*2510*/  IMAD.HI.U32 R2, R0, R20, RZ ;  /* 0x0000001400027227 */ /* 0x000fe200078e00ff */
[----:B------:R-:W-:-:S03]  /*2520*/  ISETP.GE.AND P0, PT, R30, RZ, PT ;  /* 0x000000ff1e00720c */ /* 0x000fc60003f06270 */
[----:B------:R-:W-:Y:S01]  /*2530*/  IMAD.MOV.U32 R30, RZ, RZ, R21 ;  /* 0x000000ffff1e7224 */ /* 0x000fe200078e0015 */
[----:B------:R-:W-:Y:S01]  /*2540*/  IABS R21, R37 ;  /* 0x0000002500157213 */ /* 0x000fe20000000000 */
[----:B------:R-:W-:Y:S02]  /*2550*/  IMAD R19, R26, R4, R19 ;  /* 0x000000041a137224 */ /* 0x000fe400078e0213 */
[----:B------:R-:W-:Y:S01]  /*2560*/  IMAD.MOV R2, RZ, RZ, -R2 ;  /* 0x000000ffff027224 */ /* 0x000fe200078e0a02 */
[----:B------:R-:W-:Y:S01]  /*2570*/  @!P2 IADD3 R12, -R12, RZ, RZ ;  /* 0x000000ff0c0ca210 */ /* 0x000fe20007ffe1ff */
[----:B------:R-:W-:Y:S01]  /*2580*/  @!P3 IMAD.IADD R16, R16, 0x1, -R26 ;  /* 0x000000011010b824 */ /* 0x000fe200078e0a1a */
[C---:B------:R-:W-:Y:S01]  /*2590*/  ISETP.GT.U32.AND P3, PT, R26.reuse, R19, PT ;  /* 0x000000131a00720c */ /* 0x040fe20003f64070 */
[C---:B------:R-:W-:Y:S01]  /*25a0*/  IMAD R20, R26.reuse, R2, R20 ;  /* 0x000000021a147224 */ /* 0x040fe200078e0214 */
[----:B------:R-:W-:Y:S01]  /*25b0*/  ISETP.GT.U32.AND P2, PT, R26, R15, PT ;  /* 0x0000000f1a00720c */ /* 0x000fe20003f44070 */
[----:B------:R-:W-:-:S04]  /*25c0*/  IMAD.HI.U32 R2, R0, R21, RZ ;  /* 0x0000001500027227 */ /* 0x000fc800078e00ff */
[----:B------:R-:W-:Y:S02]  /*25d0*/  @!P6 IMAD.IADD R14, R14, 0x1, -R26 ;  /* 0x000000010e0ee824 */ /* 0x000fe400078e0a1a */
[----:B------:R-:W-:Y:S02]  /*25e0*/  IMAD.MOV R2, RZ, RZ, -R2 ;  /* 0x000000ffff027224 */ /* 0x000fe400078e0a02 */
[----:B------:R-:W-:Y:S01]  /*25f0*/  @!P5 IMAD.MOV R14, RZ, RZ, -R14 ;  /* 0x000000ffff0ed224 */ /* 0x000fe200078e0a0e */
[C---:B------:R-:W-:Y:S01]  /*2600*/  ISETP.GT.U32.AND P5, PT, R26.reuse, R17, PT ;  /* 0x000000111a00720c */ /* 0x040fe20003fa4070 */
[C---:B------:R-:W-:Y:S02]  /*2610*/  IMAD R21, R26.reuse, R2, R21 ;  /* 0x000000021a157224 */ /* 0x040fe400078e0215 */
[--C-:B------:R-:W-:Y:S02]  /*2620*/  @!P3 IMAD.IADD R19, R19, 0x1, -R26.reuse ;  /* 0x000000011313b824 */ /* 0x100fe400078e0a1a */
[----:B------:R-:W-:Y:S01]  /*2630*/  @!P2 IMAD.IADD R15, R15, 0x1, -R26 ;  /* 0x000000010f0fa824 */ /* 0x000fe200078e0a1a */
[----:B------:R-:W-:-:S02]  /*2640*/  ISETP.GT.U32.AND P3, PT, R26, R21, PT ;  /* 0x000000151a00720c */ /* 0x000fc40003f64070 */
[----:B------:R-:W-:Y:S01]  /*2650*/  ISETP.GE.AND P2, PT, R38, RZ, PT ;  /* 0x000000ff2600720c */ /* 0x000fe20003f46270 */
[----:B------:R-:W-:Y:S01]  /*2660*/  IMAD.MOV.U32 R38, RZ, RZ, R33 ;  /* 0x000000ffff267224 */ /* 0x000fe200078e0021 */
[----:B------:R-:W-:Y:S01]  /*2670*/  MOV R33, R34 ;  /* 0x0000002200217202 */ /* 0x000fe20000000f00 */
[----:B------:R-:W-:Y:S01]  /*2680*/  IMAD.MOV.U32 R34, RZ, RZ, R23 ;  /* 0x000000ffff227224 */ /* 0x000fe200078e0017 */
[----:B------:R-:W-:Y:S01]  /*2690*/  IABS R23, R32 ;  /* 0x0000002000177213 */ /* 0x000fe20000000000 */
[----:B------:R-:W-:Y:S01]  /*26a0*/  @!P5 IMAD.IADD R17, R17, 0x1, -R26 ;  /* 0x000000011111d824 */ /* 0x000fe200078e0a1a */
[C---:B------:R-:W-:Y:S02]  /*26b0*/  ISETP.GT.U32.AND P6, PT, R26.reuse, R18, PT ;  /* 0x000000121a00720c */ /* 0x040fe40003fc4070 */
[----:B------:R-:W-:Y:S01]  /*26c0*/  ISETP.GT.U32.AND P5, PT, R26, R20, PT ;  /* 0x000000141a00720c */ /* 0x000fe20003fa4070 */
[----:B------:R-:W-:Y:S01]  /*26d0*/  IMAD.HI.U32 R5, R0, R23, RZ ;  /* 0x0000001700057227 */ /* 0x000fe200078e00ff */
[----:B------:R-:W-:-:S03]  /*26e0*/  IABS R2, R30 ;  /* 0x0000001e00027213 */ /* 0x000fc60000000000 */
[----:B------:R-:W-:Y:S02]  /*26f0*/  @!P3 IMAD.IADD R21, R21, 0x1, -R26 ;  /* 0x000000011515b824 */ /* 0x000fe400078e0a1a */
[----:B------:R-:W-:-:S03]  /*2700*/  IMAD.MOV R5, RZ, RZ, -R5 ;  /* 0x000000ffff057224 */ /* 0x000fc600078e0a05 */
[C---:B------:R-:W-:Y:S01]  /*2710*/  ISETP.GT.U32.AND P3, PT, R26.reuse, R21, PT ;  /* 0x000000151a00720c */ /* 0x040fe20003f64070 */
[----:B------:R-:W-:Y:S02]  /*2720*/  IMAD R23, R26, R5, R23 ;  /* 0x000000051a177224 */ /* 0x000fe400078e0217 */
[----:B------:R-:W-:Y:S01]  /*2730*/  @!P6 IMAD.IADD R18, R18, 0x1, -R26 ;  /* 0x000000011212e824 */ /* 0x000fe200078e0a1a */
[----:B------:R-:W-:Y:S01]  /*2740*/  ISETP.GE.AND P6, PT, R39, RZ, PT ;  /* 0x000000ff2700720c */ /* 0x000fe20003fc6270 */
[----:B------:R-:W-:-:S04]  /*2750*/  IMAD.HI.U32 R5, R0, R2, RZ ;  /* 0x0000000200057227 */ /* 0x000fc800078e00ff */
[----:B------:R-:W-:Y:S01]  /*2760*/  IMAD.MOV.U32 R39, RZ, RZ, R22 ;  /* 0x000000ffff277224 */ /* 0x000fe200078e0016 */
[----:B------:R-:W-:Y:S01]  /*2770*/  IABS R22, R25 ;  /* 0x0000001900167213 */ /* 0x000fe20000000000 */
[----:B------:R-:W-:Y:S01]  /*2780*/  @!P5 IMAD.IADD R20, R20, 0x1, -R26 ;  /* 0x000000011414d824 */ /* 0x000fe200078e0a1a */
[C---:B------:R-:W-:Y:S01]  /*2790*/  ISETP.GT.U32.AND P5, PT, R26.reuse, R19, PT ;  /* 0x000000131a00720c */ /* 0x040fe20003fa4070 */
[----:B------:R-:W-:Y:S02]  /*27a0*/  IMAD.MOV R5, RZ, RZ, -R5 ;  /* 0x000000ffff057224 */ /* 0x000fe400078e0a05 */
[----:B------:R-:W-:Y:S01]  /*27b0*/  @!P2 IMAD.MOV R17, RZ, RZ, -R17 ;  /* 0x000000ffff11a224 */ /* 0x000fe200078e0a11 */
[----:B------:R-:W-:Y:S01]  /*27c0*/  ISETP.GT.U32.AND P2, PT, R26, R20, PT ;  /* 0x000000141a00720c */ /* 0x000fe20003f44070 */
[----:B------:R-:W-:-:S04]  /*27d0*/  IMAD.HI.U32 R4, R0, R22, RZ ;  /* 0x0000001600047227 */ /* 0x000fc800078e00ff */
[C---:B------:R-:W-:Y:S02]  /*27e0*/  IMAD R2, R26.reuse, R5, R2 ;  /* 0x000000051a027224 */ /* 0x040fe400078e0202 */
[----:B------:R-:W-:Y:S01]  /*27f0*/  @!P1 IMAD.MOV R15, RZ, RZ, -R15 ;  /* 0x000000ffff0f9224 */ /* 0x000fe200078e0a0f */
[C---:B------:R-:W-:Y:S01]  /*2800*/  ISETP.GT.U32.AND P1, PT, R26.reuse, R18, PT ;  /* 0x000000121a00720c */ /* 0x040fe20003f24070 */
[----:B------:R-:W-:Y:S02]  /*2810*/  IMAD.MOV R4, RZ, RZ, -R4 ;  /* 0x000000ffff047224 */ /* 0x000fe400078e0a04 */
[----:B------:R-:W-:Y:S01]  /*2820*/  @!P3 IMAD.IADD R21, R21, 0x1, -R26 ;  /* 0x000000011515b824 */ /* 0x000fe200078e0a1a */
[C---:B------:R-:W-:Y:S01]  /*2830*/  ISETP.GT.U32.AND P3, PT, R26.reuse, R2, PT ;  /* 0x000000021a00720c */ /* 0x040fe20003f64070 */
[----:B------:R-:W-:Y:S01]  /*2840*/  IMAD R22, R26, R4, R22 ;  /* 0x000000041a167224 */ /* 0x000fe200078e0216 */
[----:B------:R-:W-:Y:S01]  /*2850*/  @!P5 IADD3 R19, R19, -R26, RZ ;  /* 0x8000001a1313d210 */ /* 0x000fe20007ffe0ff */
[----:B------:R-:W-:Y:S01]  /*2860*/  @!P2 IMAD.IADD R20, R20, 0x1, -R26 ;  /* 0x000000011414a824 */ /* 0x000fe200078e0a1a */
[----:B------:R-:W-:-:S02]  /*2870*/  ISETP.GE.AND P2, PT, R32, RZ, PT ;  /* 0x000000ff2000720c */ /* 0x000fc40003f46270 */
[C---:B------:R-:W-:Y:S01]  /*2880*/  ISETP.GT.U32.AND P5, PT, R26.reuse, R22, PT ;  /* 0x000000161a00720c */ /* 0x040fe20003fa4070 */
[----:B------:R-:W-:Y:S01]  /*2890*/  @!P6 IMAD.MOV R19, RZ, RZ, -R19 ;  /* 0x000000ffff13e224 */ /* 0x000fe200078e0a13 */
[----:B------:R-:W-:Y:S01]  /*28a0*/  ISETP.GT.U32.AND P6, PT, R26, R23, PT ;  /* 0x000000171a00720c */ /* 0x000fe20003fc4070 */
[----:B------:R-:W-:Y:S02]  /*28b0*/  IMAD.MOV.U32 R32, RZ, RZ, R33 ;  /* 0x000000ffff207224 */ /* 0x000fe400078e0021 */
[----:B------:R-:W-:Y:S01]  /*28c0*/  IMAD.MOV.U32 R33, RZ, RZ, R31 ;  /* 0x000000ffff217224 */ /* 0x000fe200078e001f */
[----:B------:R-:W-:Y:S01]  /*28d0*/  IABS R31, R34 ;  /* 0x00000022001f7213 */ /* 0x000fe20000000000 */
[--C-:B------:R-:W-:Y:S01]  /*28e0*/  @!P1 IMAD.IADD R18, R18, 0x1, -R26.reuse ;  /* 0x0000000112129824 */ /* 0x100fe200078e0a1a */
[----:B------:R-:W-:Y:S01]  /*28f0*/  ISETP.GE.AND P1, PT, R36, RZ, PT ;  /* 0x000000ff2400720c */ /* 0x000fe20003f26270 */
[----:B------:R-:W-:Y:S02]  /*2900*/  @!P3 IMAD.IADD R2, R2, 0x1, -R26 ;  /* 0x000000010202b824 */ /* 0x000fe400078e0a1a */
[----:B------:R-:W-:-:S03]  /*2910*/  IMAD.HI.U32 R5, R0, R31, RZ ;  /* 0x0000001f00057227 */ /* 0x000fc600078e00ff */
[----:B------:R-:W-:Y:S01]  /*2920*/  ISETP.GT.U32.AND P3, PT, R26, R2, PT ;  /* 0x000000021a00720c */ /* 0x000fe20003f64070 */
[--C-:B------:R-:W-:Y:S01]  /*2930*/  @!P5 IMAD.IADD R22, R22, 0x1, -R26.reuse ;  /* 0x000000011616d824 */ /* 0x100fe200078e0a1a */
[----:B------:R-:W-:Y:S01]  /*2940*/  IABS R4, R35 ;  /* 0x0000002300047213 */ /* 0x000fe20000000000 */
[----:B------:R-:W-:Y:S01]  /*2950*/  @!P6 IMAD.IADD R23, R23, 0x1, -R26 ;  /* 0x000000011717e824 */ /* 0x000fe200078e0a1a */
[----:B------:R-:W-:Y:S02]  /*2960*/  ISETP.GE.AND P5, PT, R30, RZ, PT ;  /* 0x000000ff1e00720c */ /* 0x000fe40003fa6270 */
[----:B------:R-:W-:Y:S01]  /*2970*/  IADD3 R5, -R5, RZ, RZ ;  /* 0x000000ff05057210 */ /* 0x000fe20007ffe1ff */
[----:B------:R-:W-:Y:S01]  /*2980*/  @!P4 IMAD.MOV R16, RZ, RZ, -R16 ;  /* 0x000000ffff10c224 */ /* 0x000fe200078e0a10 */
[----:B------:R-:W-:Y:S01]  /*2990*/  IABS R30, R38 ;  /* 0x00000026001e7213 */ /* 0x000fe20000000000 */
[----:B------:R-:W-:Y:S01]  /*29a0*/  @!P0 IMAD.MOV R18, RZ, RZ, -R18 ;  /* 0x000000ffff128224 */ /* 0x000fe200078e0a12 */
[----:B------:R-:W-:Y:S01]  /*29b0*/  ISETP.GE.AND P4, PT, R37, RZ, PT ;  /* 0x000000ff2500720c */ /* 0x000fe20003f86270 */
[----:B------:R-:W-:Y:S01]  /*29c0*/  @!P1 IMAD.MOV R20, RZ, RZ, -R20 ;  /* 0x000000ffff149224 */ /* 0x000fe200078e0a14 */
[----:B------:R-:W-:Y:S01]  /*29d0*/  ISETP.GE.AND P0, PT, R25, RZ, PT ;  /* 0x000000ff1900720c */ /* 0x000fe20003f06270 */
[----:B------:R-:W-:Y:S01]  /*29e0*/  IMAD.HI.U32 R25, R0, R4, RZ ;  /* 0x0000000400197227 */ /* 0x000fe200078e00ff */
[C---:B------:R-:W-:Y:S01]  /*29f0*/  ISETP.GT.U32.AND P1, PT, R26.reuse, R23, PT ;  /* 0x000000171a00720c */ /* 0x040fe20003f24070 */
[----:B------:R-:W-:Y:S02]  /*2a00*/  STL [R1], R3 ;  /* 0x0000000301007387 */ /* 0x000fe40000100800 */
[----:B------:R-:W-:-:S02]  /*2a10*/  IMAD R31, R26, R5, R31 ;  /* 0x000000051a1f7224 */ /* 0x000fc400078e021f */
[----:B------:R-:W-:Y:S01]  /*2a20*/  IMAD.HI.U32 R6, R0, R30, RZ ;  /* 0x0000001e00067227 */ /* 0x000fe200078e00ff */
[----:B------:R-:W-:Y:S03]  /*2a30*/  STL [R1+0xcac], R61 ;  /* 0x000cac3d01007387 */ /* 0x000fe60000100800 */
[----:B------:R-:W-:Y:S01]  /*2a40*/  IMAD.MOV R25, RZ, RZ, -R25 ;  /* 0x000000ffff197224 */ /* 0x000fe200078e0a19 */
[----:B------:R-:W-:Y:S01]  /*2a50*/  STL [R1+0xcb0], R60 ;  /* 0x000cb03c01007387 */ /* 0x000fe20000100800 */
[----:B------:R-:W-:Y:S01]  /*2a60*/  @!P3 IMAD.IADD R2, R2, 0x1, -R26 ;  /* 0x000000010202b824 */ /* 0x000fe200078e0a1a */
[C---:B------:R-:W-:Y:S01]  /*2a70*/  ISETP.GT.U32.AND P3, PT, R26.reuse, R31, PT ;  /* 0x0000001f1a00720c */ /* 0x040fe20003f64070 */
[----:B------:R-:W-:Y:S01]  /*2a80*/  IMAD.MOV R6, RZ, RZ, -R6 ;  /* 0x000000ffff067224 */ /* 0x000fe200078e0a06 */
[----:B------:R-:W-:Y:S01]  /*2a90*/  STL [R1+0xcb4], R59 ;  /* 0x000cb43b01007387 */ /* 0x000fe20000100800 */
[----:B------:R-:W-:-:S03]  /*2aa0*/  IMAD R25, R26, R25, R4 ;  /* 0x000000191a197224 */ /* 0x000fc600078e0204 */
[----:B------:R-:W-:Y:S01]  /*2ab0*/  STL [R1+0xcb8], R7 ;  /* 0x000cb80701007387 */ /* 0x000fe20000100800 */
[----:B------:R-:W-:-:S03]  /*2ac0*/  IMAD R30, R26, R6, R30 ;  /* 0x000000061a1e7224 */ /* 0x000fc600078e021e */
[----:B------:R-:W-:Y:S01]  /*2ad0*/  STL [R1+0xcbc], R8 ;  /* 0x000cbc0801007387 */ /* 0x000fe20000100800 */
[----:B------:R-:W-:-:S03]  /*2ae0*/  @!P4 IMAD.MOV R21, RZ, RZ, -R21 ;  /* 0x000000ffff15c224 */ /* 0x000fc600078e0a15 */
[----:B------:R-:W-:Y:S01]  /*2af0*/  STL [R1+0xcc4], R9 ;  /* 0x000cc40901007387 */ /* 0x000fe20000100800 */
[----:B------:R-:W-:-:S03]  /*2b00*/  ISETP.GT.U32.AND P4, PT, R26, R25, PT ;  /* 0x000000191a00720c */ /* 0x000fc60003f84070 */
[----:B------:R-:W-:Y:S01]  /*2b10*/  STL [R1+0xcc8], R10 ;  /* 0x000cc80a01007387 */ /* 0x000fe20000100800 */
[----:B------:R-:W-:-:S03]  /*2b20*/  @!P1 IMAD.IADD R23, R23, 0x1, -R26 ;  /* 0x0000000117179824 */ /* 0x000fc600078e0a1a */
[----:B------:R0:W-:Y:S01]  /*2b30*/  STL [R1+0xccc], R11 ;  /* 0x000ccc0b01007387 */ /* 0x0001e20000100800 */
[----:B------:R-:W-:-:S03]  /*2b40*/  ISETP.GT.U32.AND P1, PT, R26, R30, PT ;  /* 0x0000001e1a00720c */ /* 0x000fc60003f24070 */
[----:B------:R-:W2:Y:S01]  /*2b50*/  LDL.LU R43, [R1+0xb4] ;  /* 0x0000b400012b7983 */ /* 0x000ea20000300800 */
[--C-:B------:R-:W-:Y:S01]  /*2b60*/  @!P3 IMAD.IADD R31, R31, 0x1, -R26.reuse ;  /* 0x000000011f1fb824 */ /* 0x100fe200078e0a1a */
[C---:B------:R-:W-:Y:S01]  /*2b70*/  ISETP.GT.U32.AND P6, PT, R26.reuse, R22, PT ;  /* 0x000000161a00720c */ /* 0x040fe20003fc4070 */
[--C-:B------:R-:W-:Y:S01]  /*2b80*/  @!P4 IMAD.IADD R25, R25, 0x1, -R26.reuse ;  /* 0x000000011919c824 */ /* 0x100fe200078e0a1a */
[----:B------:R-:W-:Y:S02]  /*2b90*/  IABS R6, R32 ;  /* 0x0000002000067213 */ /* 0x000fe40000000000 */
[----:B------:R-:W-:Y:S02]  /*2ba0*/  ISETP.GT.U32.AND P3, PT, R26, R31, PT ;  /* 0x0000001f1a00720c */ /* 0x000fe40003f64070 */
[----:B------:R-:W-:Y:S02]  /*2bb0*/  IABS R4, R39 ;  /* 0x0000002700047213 */ /* 0x000fe40000000000 */
[----:B------:R-:W-:Y:S01]  /*2bc0*/  @!P1 IMAD.IADD R30, R30, 0x1, -R26 ;  /* 0x000000011e1e9824 */ /* 0x000fe200078e0a1a */
[----:B------:R-:W-:Y:S01]  /*2bd0*/  ISETP.GE.AND P1, PT, R34, RZ, PT ;  /* 0x000000ff2200720c */ /* 0x000fe20003f26270 */
[----:B------:R-:W-:Y:S01]  /*2be0*/  IMAD.MOV.U32 R5, RZ, RZ, R6 ;  /* 0x000000ffff057224 */ /* 0x000fe200078e0006 */
[----:B------:R-:W-:Y:S01]  /*2bf0*/  ISETP.GT.U32.AND P4, PT, R26, R25, PT ;  /* 0x000000191a00720c */ /* 0x000fe20003f84070 */
[----:B------:R-:W-:-:S04]  /*2c00*/  IMAD.HI.U32 R6, R0, R4, RZ ;  /* 0x0000000400067227 */ /* 0x000fc800078e00ff */
[----:B------:R-:W-:Y:S01]  /*2c10*/  @!P6 IMAD.IADD R22, R22, 0x1, -R26 ;  /* 0x000000011616e824 */ /* 0x000fe200078e0a1a */
[----:B------:R-:W-:Y:S01]  /*2c20*/  ISETP.GE.AND P6, PT, R35, RZ, PT ;  /* 0x000000ff2300720c */ /* 0x000fe20003fc6270 */
[----:B------:R-:W-:Y:S02]  /*2c30*/  IMAD.MOV R6, RZ, RZ, -R6 ;  /* 0x000000ffff067224 */ /* 0x000fe400078e0a06 */
[----:B------:R-:W-:Y:S02]  /*2c40*/  @!P3 IMAD.IADD R31, R31, 0x1, -R26 ;  /* 0x000000011f1fb824 */ /* 0x000fe400078e0a1a */
[----:B------:R-:W-:Y:S02]  /*2c50*/  IMAD.MOV.U32 R35, RZ, RZ, R28 ;  /* 0x000000ffff237224 */ /* 0x000fe400078e001c */
[----:B------:R-:W-:Y:S01]  /*2c60*/  IMAD R4, R26, R6, R4 ;  /* 0x000000061a047224 */ /* 0x000fe200078e0204 */
[----:B------:R-:W-:Y:S01]  /*2c70*/  @!P1 IADD3 R31, -R31, RZ, RZ ;  /* 0x000000ff1f1f9210 */ /* 0x000fe20007ffe1ff */
[----:B------:R-:W-:Y:S01]  /*2c80*/  IMAD.MOV.U32 R42, RZ, RZ, R35 ;  /* 0x000000ffff2a7224 */ /* 0x000fe200078e0023 */
[----:B------:R-:W-:Y:S01]  /*2c90*/  IABS R35, R29 ;  /* 0x0000001d00237213 */ /* 0x000fe20000000000 */
[----:B------:R-:W-:Y:S01]  /*2ca0*/  @!P4 IMAD.IADD R25, R25, 0x1, -R26 ;  /* 0x000000011919c824 */ /* 0x000fe200078e0a1a */
[----:B------:R-:W-:-:S02]  /*2cb0*/  ISETP.GE.AND P1, PT, R29, RZ, PT ;  /* 0x000000ff1d00720c */ /* 0x000fc40003f26270 */
[----:B------:R-:W3:Y:S01]  /*2cc0*/  LDL.LU R29, [R1+0xb8] ;  /* 0x0000b800011d7983 */ /* 0x000ee20000300800 */
[----:B------:R-:W-:-:S03]  /*2cd0*/  ISETP.GT.U32.AND P4, PT, R26, R4, PT ;  /* 0x000000041a00720c */ /* 0x000fc60003f84070 */
[----:B------:R-:W4:Y:S10]  /*2ce0*/  LDL.LU R47, [R1+0xbc] ;  /* 0x0000bc00012f7983 */ /* 0x000f340000300800 */
[----:B------:R-:W-:-:S05]  /*2cf0*/  @!P4 IMAD.IADD R4, R4, 0x1, -R26 ;  /* 0x000000010404c824 */ /* 0x000fca00078e0a1a */
[----:B------:R-:W-:Y:S02]  /*2d00*/  ISETP.GT.U32.AND P4, PT, R26, R4, PT ;  /* 0x000000041a00720c */ /* 0x000fe40003f84070 */
[----:B------:R-:W-:-:S11]  /*2d10*/  IABS R36, R27 ;  /* 0x0000001b00247213 */ /* 0x000fd60000000000 */
[----:B------:R-:W-:Y:S01]  /*2d20*/  @!P4 IMAD.IADD R4, R4, 0x1, -R26 ;  /* 0x000000010404c824 */ /* 0x000fe200078e0a1a */
[----:B------:R-:W-:Y:S02]  /*2d30*/  ISETP.GE.AND P4, PT, R27, RZ, PT ;  /* 0x000000ff1b00720c */ /* 0x000fe40003f86270 */
[----:B------:R-:W4:Y:S01]  /*2d40*/  LDL.LU R27, [R1+0xc0] ;  /* 0x0000c000011b7983 */ /* 0x000f220000300800 */
[----:B------:R-:W-:Y:S02]  /*2d50*/  IMAD.MOV.U32 R28, RZ, RZ, R24 ;  /* 0x000000ffff1c7224 */ /* 0x000fe400078e0018 */
[----:B------:R-:W-:Y:S01]  /*2d60*/  IMAD.HI.U32 R24, R0, R5, RZ ;  /* 0x0000000500187227 */ /* 0x000fe200078e00ff */
[----:B------:R-:W-:Y:S01]  /*2d70*/  @!P2 IADD3 R23, -R23, RZ, RZ ;  /* 0x000000ff1717a210 */ /* 0x000fe20007ffe1ff */
[----:B------:R-:W4:Y:S02]  /*2d80*/  LDL.LU R49, [R1+0xc4] ;  /* 0x0000c40001317983 */ /* 0x000f240000300800 */
[----:B------:R-:W-:-:S04]  /*2d90*/  IMAD.MOV R24, RZ, RZ, -R24 ;  /* 0x000000ffff187224 */ /* 0x000fc800078e0a18 */
[C---:B------:R-:W-:Y:S02]  /*2da0*/  IMAD R5, R26.reuse, R24, R5 ;  /* 0x000000181a057224 */ /* 0x040fe400078e0205 */
[----:B------:R-:W-:Y:S01]  /*2db0*/  @!P6 IMAD.MOV R25, RZ, RZ, -R25 ;  /* 0x000000ffff19e224 */ /* 0x000fe200078e0a19 */
[C---:B------:R-:W-:Y:S02]  /*2dc0*/  ISETP.GT.U32.AND P2, PT, R26.reuse, R30, PT ;  /* 0x0000001e1a00720c */ /* 0x040fe40003f44070 */
[----:B------:R-:W-:Y:S02]  /*2dd0*/  ISETP.GT.U32.AND P6, PT, R26, R5, PT ;  /* 0x000000051a00720c */ /* 0x000fe40003fc4070 */
[----:B------:R-:W-:Y:S01]  /*2de0*/  IABS R34, R33 ;  /* 0x0000002100227213 */ /* 0x000fe20000000000 */
[----:B------:R-:W-:Y:S01]  /*2df0*/  @!P0 IMAD.MOV R22, RZ, RZ, -R22 ;  /* 0x000000ffff168224 */ /* 0x000fe200078e0a16 */
[----:B------:R-:W-:Y:S01]  /*2e00*/  ISETP.GE.AND P0, PT, R38, RZ, PT ;  /* 0x000000ff2600720c */ /* 0x000fe20003f06270 */
[----:B------:R-:W-:-:S02]  /*2e10*/  IMAD.MOV.U32 R24, RZ, RZ, R2 ;  /* 0x000000ffff187224 */ /* 0x000fc400078e0002 */
[----:B------:R-:W-:-:S04]  /*2e20*/  IMAD.HI.U32 R2, R0, R34, RZ ;  /* 0x0000002200027227 */ /* 0x000fc800078e00ff */
[----:B------:R-:W-:Y:S02]  /*2e30*/  IMAD.MOV R2, RZ, RZ, -R2 ;  /* 0x000000ffff027224 */ /* 0x000fe400078e0a02 */
[--C-:B------:R-:W-:Y:S02]  /*2e40*/  @!P6 IMAD.IADD R5, R5, 0x1, -R26.reuse ;  /* 0x000000010505e824 */ /* 0x100fe400078e0a1a */
[----:B------:R-:W-:Y:S02]  /*2e50*/  @!P2 IMAD.IADD R30, R30, 0x1, -R26 ;  /* 0x000000011e1ea824 */ /* 0x000fe400078e0a1a */
[C---:B------:R-:W-:Y:S01]  /*2e60*/  IMAD R34, R26.reuse, R2, R34 ;  /* 0x000000021a227224 */ /* 0x040fe200078e0222 */
[----:B------:R-:W-:Y:S01]  /*2e70*/  ISETP.GT.U32.AND P6, PT, R26, R5, PT ;  /* 0x000000051a00720c */ /* 0x000fe20003fc4070 */
[----:B------:R-:W-:Y:S02]  /*2e80*/  @!P0 IMAD.MOV R30, RZ, RZ, -R30 ;  /* 0x000000ffff1e8224 */ /* 0x000fe400078e0a1e */
[----:B------:R-:W-:Y:S01]  /*2e90*/  IMAD.HI.U32 R2, R0, R35, RZ ;  /* 0x0000002300027227 */ /* 0x000fe200078e00ff */
[----:B------:R-:W-:-:S03]  /*2ea0*/  ISETP.GT.U32.AND P0, PT, R26, R34, PT ;  /* 0x000000221a00720c */ /* 0x000fc60003f04070 */
[----:B------:R-:W-:-:S04]  /*2eb0*/  IMAD.MOV R2, RZ, RZ, -R2 ;  /* 0x000000ffff027224 */ /* 0x000fc800078e0a02 */
[----:B------:R-:W-:Y:S02]  /*2ec0*/  IMAD R35, R26, R2, R35 ;  /* 0x000000021a237224 */ /* 0x000fe400078e0223 */
[----:B------:R-:W-:-:S03]  /*2ed0*/  @!P6 IMAD.IADD R5, R5, 0x1, -R26 ;  /* 0x000000010505e824 */ /* 0x000fc600078e0a1a */
[----:B------:R-:W-:Y:S01]  /*2ee0*/  ISETP.GT.U32.AND P6, PT, R26, R35, PT ;  /* 0x000000231a00720c */ /* 0x000fe20003fc4070 */
[----:B------:R-:W-:-:S05]  /*2ef0*/  @!P0 IMAD.IADD R34, R34, 0x1, -R26 ;  /* 0x0000000122228824 */ /* 0x000fca00078e0a1a */
[----:B------:R-:W-:Y:S01]  /*2f00*/  ISETP.GT.U32.AND P0, PT, R26, R34, PT ;  /* 0x000000221a00720c */ /* 0x000fe20003f04070 */
[----:B------:R-:W-:Y:S01]  /*2f10*/  @!P5 IMAD.MOV R24, RZ, RZ, -R24 ;  /* 0x000000ffff18d224 */ /* 0x000fe200078e0a18 */
[----:B------:R-:W-:-:S05]  /*2f20*/  ISETP.GE.AND P5, PT, R39, RZ, PT ;  /* 0x000000ff2700720c */ /* 0x000fca0003fa6270 */
[----:B------:R-:W-:Y:S01]  /*2f30*/  @!P6 IMAD.IADD R35, R35, 0x1, -R26 ;  /* 0x000000012323e824 */ /* 0x000fe200078e0a1a */
[----:B------:R-:W-:-:S04]  /*2f40*/  IABS R38, R28 ;  /* 0x0000001c00267213 */ /* 0x000fc80000000000 */
[----:B------:R-:W-:Y:S01]  /*2f50*/  ISETP.GT.U32.AND P6, PT, R26, R35, PT ;  /* 0x000000231a00720c */ /* 0x000fe20003fc4070 */
[----:B------:R-:W-:Y:S01]  /*2f60*/  @!P0 IMAD.IADD R34, R34, 0x1, -R26 ;  /* 0x0000000122228824 */ /* 0x000fe200078e0a1a */
[----:B------:R-:W-:Y:S02]  /*2f70*/  ISETP.GE.AND P0, PT, R28, RZ, PT ;  /* 0x000000ff1c00720c */ /* 0x000fe40003f06270 */
[----:B------:R-:W4:Y:S01]  /*2f80*/  LDL.LU R28, [R1+0xc8] ;  /* 0x0000c800011c7983 */ /* 0x000f220000300800 */
[----:B------:R-:W-:-:S03]  /*2f90*/  ISETP.GE.AND P2, PT, R32, RZ, PT ;  /* 0x000000ff2000720c */ /* 0x000fc60003f46270 */
[----:B------:R-:W4:Y:S01]  /*2fa0*/  LDL.LU R50, [R1+0xcc] ;  /* 0x0000cc0001327983 */ /* 0x000f220000300800 */
[----:B------:R-:W-:Y:S02]  /*2fb0*/  IMAD.MOV.U32 R32, RZ, RZ, R4 ;  /* 0x000000ffff207224 */ /* 0x000fe400078e0004 */
[----:B------:R-:W-:Y:S01]  /*2fc0*/  IMAD.HI.U32 R4, R0, R38, RZ ;  /* 0x0000002600047227 */ /* 0x000fe200078e00ff */
[----:B------:R-:W4:Y:S03]  /*2fd0*/  LDL.LU R51, [R1+0xd0] ;  /* 0x0000d00001337983 */ /* 0x000f260000300800 */
[----:B------:R-:W-:Y:S02]  /*2fe0*/  IMAD.MOV R4, RZ, RZ, -R4 ;  /* 0x000000ffff047224 */ /* 0x000fe400078e0a04 */
[----:B------:R-:W-:Y:S02]  /*2ff0*/  @!P6 IMAD.IADD R35, R35, 0x1, -R26 ;  /* 0x000000012323e824 */ /* 0x000fe400078e0a1a */
[----:B------:R-:W-:-:S02]  /*3000*/  IMAD R38, R26, R4, R38 ;  /* 0x000000041a267224 */ /* 0x000fc400078e0226 */
[----:B------:R-:W-:-:S03]  /*3010*/  @!P1 IMAD.MOV R35, RZ, RZ, -R35 ;  /* 0x000000ffff239224 */ /* 0x000fc600078e0a23 */
[----:B------:R-:W-:-:S13]  /*3020*/  ISETP.GT.U32.AND P6, PT, R26, R38, PT ;  /* 0x000000261a00720c */ /* 0x000fda0003fc4070 */
[----:B------:R-:W-:-:S05]  /*3030*/  @!P6 IMAD.IADD R38, R38, 0x1, -R26 ;  /* 0x000000012626e824 */ /* 0x000fca00078e0a1a */
[----:B------:R-:W-:Y:S02]  /*3040*/  ISETP.GT.U32.AND P6, PT, R26, R38, PT ;  /* 0x000000261a00720c */ /* 0x000fe40003fc4070 */
[----:B------:R-:W-:Y:S01]  /*3050*/  ISETP.GE.AND P3, PT, R33, RZ, PT ;  /* 0x000000ff2100720c */ /* 0x000fe20003f66270 */
[----:B------:R-:W-:-:S10]  /*3060*/  IMAD.MOV.U32 R33, RZ, RZ, R5 ;  /* 0x000000ffff217224 */ /* 0x000fd400078e0005 */
[----:B------:R-:W-:Y:S01]  /*3070*/  @!P6 IMAD.IADD R38, R38, 0x1, -R26 ;  /* 0x000000012626e824 */ /* 0x000fe200078e0a1a */
[----:B------:R-:W-:Y:S01]  /*3080*/  IABS R37, R42 ;  /* 0x0000002a00257213 */ /* 0x000fe20000000000 */
[----:B------:R-:W-:Y:S01]  /*3090*/  @!P2 IMAD.MOV R33, RZ, RZ, -R33 ;  /* 0x000000ffff21a224 */ /* 0x000fe200078e0a21 */
[----:B------:R-:W-:Y:S02]  /*30a0*/  ISETP.GE.AND P2, PT, R42, RZ, PT ;  /* 0x000000ff2a00720c */ /* 0x000fe40003f46270 */
[----:B--2---:R-:W-:-:S05]  /*30b0*/  IABS R39, R43 ;  /* 0x0000002b00277213 */ /* 0x004fca0000000000 */
[----:B------:R-:W-:-:S04]  /*30c0*/  IMAD.HI.U32 R2, R0, R39, RZ ;  /* 0x0000002700027227 */ /* 0x000fc800078e00ff */
[----:B------:R-:W-:-:S04]  /*30d0*/  IMAD.MOV R2, RZ, RZ, -R2 ;  /* 0x000000ffff027224 */ /* 0x000fc800078e0a02 */
[----:B------:R-:W-:-:S05]  /*30e0*/  IMAD R39, R26, R2, R39 ;  /* 0x000000021a277224 */ /* 0x000fca00078e0227 */
[----:B------:R-:W-:-:S13]  /*30f0*/  ISETP.GT.U32.AND P1, PT, R26, R39, PT ;  /* 0x000000271a00720c */ /* 0x000fda0003f24070 */
[----:B------:R-:W-:Y:S01]  /*3100*/  @!P1 IMAD.IADD R39, R39, 0x1, -R26 ;  /* 0x0000000127279824 */ /* 0x000fe200078e0a1a */
[----:B---3--:R-:W-:Y:S02]  /*3110*/  IABS R40, R29 ;  /* 0x0000001d00287213 */ /* 0x008fe40000000000 */
[----:B------:R-:W-:Y:S02]  /*3120*/  ISETP.GE.AND P1, PT, R29, RZ, PT ;  /* 0x000000ff1d00720c */ /* 0x000fe40003f26270 */
[----:B------:R-:W2:Y:S01]  /*3130*/  LDL.LU R29, [R1+0xd4] ;  /* 0x0000d400011d7983 */ /* 0x000ea20000300800 */
[----:B----4-:R-:W-:-:S05]  /*3140*/  IABS R41, R47 ;  /* 0x0000002f00297213 */ /* 0x010fca0000000000 */
[----:B------:R-:W-:-:S04]  /*3150*/  IMAD.HI.U32 R4, R0, R41, RZ ;  /* 0x0000002900047227 */ /* 0x000fc800078e00ff */
[----:B------:R-:W-:-:S04]  /*3160*/  IMAD.MOV R4, RZ, RZ, -R4 ;  /* 0x000000ffff047224 */ /* 0x000fc800078e0a04 */
[----:B------:R-:W-:-:S05]  /*3170*/  IMAD R41, R26, R4, R41 ;  /* 0x000000041a297224 */ /* 0x000fca00078e0229 */
[----:B------:R-:W-:Y:S02]  /*3180*/  ISETP.GT.U32.AND P6, PT, R26, R41, PT ;  /* 0x000000291a00720c */ /* 0x000fe40003fc4070 */
[----:B------:R-:W-:-:S11]  /*3190*/  IABS R42, R27 ;  /* 0x0000001b002a7213 */ /* 0x000fd60000000000 */
[----:B------:R-:W-:Y:S01]  /*31a0*/  @!P6 IMAD.IADD R41, R41, 0x1, -R26 ;  /* 0x000000012929e824 */ /* 0x000fe200078e0a1a */
[----:B------:R-:W-:Y:S02]  /*31b0*/  ISETP.GE.AND P6, PT, R27, RZ, PT ;  /* 0x000000ff1b00720c */ /* 0x000fe40003fc6270 */
[----:B------:R-:W3:Y:S01]  /*31c0*/  LDL.LU R27, [R1+0xd8] ;  /* 0x0000d800011b7983 */ /* 0x000ee20000300800 */
[----:B------:R-:W-:-:S04]  /*31d0*/  IMAD.HI.U32 R5, R0, R37, RZ ;  /* 0x0000002500057227 */ /* 0x000fc800078e00ff */
[----:B------:R-:W-:Y:S01]  /*31e0*/  IMAD.HI.U32 R6, R0, R36, RZ ;  /* 0x0000002400067227 */ /* 0x000fe200078e00ff */
[----:B------:R-:W-:Y:S01]  /*31f0*/  @!P3 IADD3 R34, -R34, RZ, RZ ;  /* 0x000000ff2222b210 */ /* 0x000fe20007ffe1ff */
[----:B------:R-:W4:Y:S02]  /*3200*/  LDL.LU R55, [R1+0xdc] ;  /* 0x0000dc0001377983 */ /* 0x000f240000300800 */
[----:B------:R-:W-:Y:S02]  /*3210*/  IMAD.MOV R5, RZ, RZ, -R5 ;  /* 0x000000ffff057224 */ /* 0x000fe400078e0a05 */
[----:B------:R-:W-:Y:S01]  /*3220*/  IMAD.MOV R6, RZ, RZ, -R6 ;  /* 0x000000ffff067224 */ /* 0x000fe200078e0a06 */
[----:B------:R-:W4:Y:S01]  /*3230*/  LDL.LU R57, [R1+0xe0] ;  /* 0x0000e00001397983 */ /* 0x000f220000300800 */
[C---:B------:R-:W-:Y:S02]  /*3240*/  IMAD R37, R26.reuse, R5, R37 ;  /* 0x000000051a257224 */ /* 0x040fe400078e0225 */
[C---:B------:R-:W-:Y:S01]  /*3250*/  IMAD R36, R26.reuse, R6, R36 ;  /* 0x000000061a247224 */ /* 0x040fe200078e0224 */
[----:B------:R-:W4:Y:S02]  /*3260*/  LDL.LU R58, [R1+0xe4] ;  /* 0x0000e400013a7983 */ /* 0x000f240000300800 */
[C---:B------:R-:W-:Y:S01]  /*3270*/  ISETP.GT.U32.AND P3, PT, R26.reuse, R37, PT ;  /* 0x000000251a00720c */ /* 0x040fe20003f64070 */
[----:B------:R-:W-:Y:S01]  /*3280*/  @!P5 IMAD.MOV R32, RZ, RZ, -R32 ;  /* 0x000000ffff20d224 */ /* 0x000fe200078e0a20 */
[----:B------:R-:W-:Y:S01]  /*3290*/  ISETP.GT.U32.AND P5, PT, R26, R36, PT ;  /* 0x000000241a00720c */ /* 0x000fe20003fa4070 */
[----:B------:R-:W-:-:S10]  /*32a0*/  IMAD.HI.U32 R2, R0, R40, RZ ;  /* 0x0000002800027227 */ /* 0x000fd400078e00ff */
[--C-:B------:R-:W-:Y:S02]  /*32b0*/  @!P3 IMAD.IADD R37, R37, 0x1, -R26.reuse ;  /* 0x000000012525b824 */ /* 0x100fe400078e0a1a */
[----:B------:R-:W-:-:S03]  /*32c0*/  @!P5 IMAD.IADD R36, R36, 0x1, -R26 ;  /* 0x000000012424d824 */ /* 0x000fc600078e0a1a */
[C---:B------:R-:W-:Y:S02]  /*32d0*/  ISETP.GT.U32.AND P3, PT, R26.reuse, R37, PT ;  /* 0x000000251a00720c */ /* 0x040fe40003f64070 */
[----:B------:R-:W-:Y:S01]  /*32e0*/  ISETP.GT.U32.AND P5, PT, R26, R36, PT ;  /* 0x000000241a00720c */ /* 0x000fe20003fa4070 */
[----:B------:R-:W-:-:S04]  /*32f0*/  IMAD.MOV R2, RZ, RZ, -R2 ;  /* 0x000000ffff027224 */ /* 0x000fc800078e0a02 */
[----:B------:R-:W-:-:S06]  /*3300*/  IMAD R40, R26, R2, R40 ;  /* 0x000000021a287224 */ /* 0x000fcc00078e0228 */
[--C-:B------:R-:W-:Y:S01]  /*3310*/  @!P3 IMAD.IADD R37, R37, 0x1, -R26.reuse ;  /* 0x000000012525b824 */ /* 0x100fe200078e0a1a */
[----:B------:R-:W-:Y:S01]  /*3320*/  ISETP.GT.U32.AND P3, PT, R26, R40, PT ;  /* 0x000000281a00720c */ /* 0x000fe20003f64070 */
[----:B------:R-:W-:Y:S01]  /*3330*/  @!P5 IMAD.IADD R36, R36, 0x1, -R26 ;  /* 0x000000012424d824 */ /* 0x000fe200078e0a1a */
[----:B------:R-:W-:Y:S02]  /*3340*/  ISETP.GE.AND P5, PT, R43, RZ, PT ;  /* 0x000000ff2b00720c */ /* 0x000fe40003fa6270 */
[----:B------:R-:W-:Y:S01]  /*3350*/  IABS R43, R49 ;  /* 0x00000031002b7213 */ /* 0x000fe20000000000 */
[----:B------:R-:W-:-:S04]  /*3360*/  IMAD.HI.U32 R2, R0, R42, RZ ;  /* 0x0000002a00027227 */ /* 0x000fc800078e00ff */
[----:B------:R-:W-:-:S04]  /*3370*/  IMAD.HI.U32 R4, R0, R43, RZ ;  /* 0x0000002b00047227 */ /* 0x000fc800078e00ff */
[----:B------:R-:W-:Y:S01]  /*3380*/  IMAD.MOV R2, RZ, RZ, -R2 ;  /* 0x000000ffff027224 */ /* 0x000fe200078e0a02 */
[----:B------:R-:W-:Y:S01]  /*3390*/  @!P3 IADD3 R40, R40, -R26, RZ ;  /* 0x8000001a2828b210 */ /* 0x000fe20007ffe0ff */
[----:B------:R-:W-:Y:S01]  /*33a0*/  IMAD.MOV R4, RZ, RZ, -R4 ;  /* 0x000000ffff047224 */ /* 0x000fe200078e0a04 */
[----:B------:R-:W-:Y:S01]  /*33b0*/  IABS R44, R28 ;  /* 0x0000001c002c7213 */ /* 0x000fe20000000000 */
[----:B------:R-:W-:Y:S01]  /*33c0*/  @!P2 IMAD.MOV R37, RZ, RZ, -R37 ;  /* 0x000000ffff25a224 */ /* 0x000fe200078e0a25 */
[----:B------:R-:W-:Y:S01]  /*33d0*/  IABS R45, R50 ;  /* 0x00000032002d7213 */ /* 0x000fe20000000000 */
[----:B------:R-:W-:Y:S01]  /*33e0*/  @!P0 IMAD.MOV R38, RZ, RZ, -R38 ;  /* 0x000000ffff268224 */ /* 0x000fe200078e0a26 */
[C---:B------:R-:W-:Y:S01]  /*33f0*/  ISETP.GT.U32.AND P2, PT, R26.reuse, R40, PT ;  /* 0x000000281a00720c */ /* 0x040fe20003f44070 */
[C---:B------:R-:W-:Y:S01]  /*3400*/  IMAD R42, R26.reuse, R2, R42 ;  /* 0x000000021a2a7224 */ /* 0x040fe200078e022a */
[C---:B------:R-:W-:Y:S01]  /*3410*/  ISETP.GT.U32.AND P0, PT, R26.reuse, R41, PT ;  /* 0x000000291a00720c */ /* 0x040fe20003f04070 */
[----:B------:R-:W-:-:S02]  /*3420*/  IMAD R43, R26, R4, R43 ;  /* 0x000000041a2b7224 */ /* 0x000fc400078e022b */
[----:B------:R-:W-:-:S04]  /*3430*/  IMAD.HI.U32 R2, R0, R44, RZ ;  /* 0x0000002c00027227 */ /* 0x000fc800078e00ff */
[----:B------:R-:W-:-:S04]  /*3440*/  IMAD.HI.U32 R4, R0, R45, RZ ;  /* 0x0000002d00047227 */ /* 0x000fc800078e00ff */
[----:B------:R-:W-:Y:S01]  /*3450*/  @!P4 IMAD.MOV R36, RZ, RZ, -R36 ;  /* 0x000000ffff24c224 */ /* 0x000fe200078e0a24 */
[C---:B------:R-:W-:Y:S01]  /*3460*/  ISETP.GT.U32.AND P4, PT, R26.reuse, R39, PT ;  /* 0x000000271a00720c */ /* 0x040fe20003f84070 */
[----:B------:R-:W-:Y:S02]  /*3470*/  IMAD.MOV R2, RZ, RZ, -R2 ;  /* 0x000000ffff027224 */ /* 0x000fe400078e0a02 */
[----:B------:R-:W-:Y:S02]  /*3480*/  IMAD.MOV R4, RZ, RZ, -R4 ;  /* 0x000000ffff047224 */ /* 0x000fe400078e0a04 */
[C---:B------:R-:W-:Y:S02]  /*3490*/  IMAD R44, R26.reuse, R2, R44 ;  /* 0x000000021a2c7224 */ /* 0x040fe400078e022c */
[----:B------:R-:W-:Y:S02]  /*34a0*/  IMAD R45, R26, R4, R45 ;  /* 0x000000041a2d7224 */ /* 0x000fe400078e022d */
[--C-:B------:R-:W-:Y:S01]  /*34b0*/  @!P2 IMAD.IADD R40, R40, 0x1, -R26.reuse ;  /* 0x000000012828a824 */ /* 0x100fe200078e0a1a */
[C---:B------:R-:W-:Y:S01]  /*34c0*/  ISETP.GT.U32.AND P2, PT, R26.reuse, R44, PT ;  /* 0x0000002c1a00720c */ /* 0x040fe20003f44070 */
[--C-:B------:R-:W-:Y:S01]  /*34d0*/  @!P0 IMAD.IADD R41, R41, 0x1, -R26.reuse ;  /* 0x0000000129298824 */ /* 0x100fe200078e0a1a */
[----:B------:R-:W-:Y:S01]  /*34e0*/  ISETP.GT.U32.AND P0, PT, R26, R45, PT ;  /* 0x0000002d1a00720c */ /* 0x000fe20003f04070 */
[----:B------:R-:W-:Y:S01]  /*34f0*/  @!P4 IMAD.IADD R39, R39, 0x1, -R26 ;  /* 0x000000012727c824 */ /* 0x000fe200078e0a1a */
[----:B------:R-:W-:-:S03]  /*3500*/  IABS R2, R51 ;  /* 0x0000003300027213 */ /* 0x000fc60000000000 */
[----:B------:R-:W-:Y:S01]  /*3510*/  @!P5 IMAD.MOV R39, RZ, RZ, -R39 ;  /* 0x000000ffff27d224 */ /* 0x000fe200078e0a27 */
[----:B------:R-:W-:Y:S02]  /*3520*/  ISETP.GT.U32.AND P5, PT, R26, R43, PT ;  /* 0x0000002b1a00720c */ /* 0x000fe40003fa4070 */
[----:B------:R-:W-:Y:S01]  /*3530*/  ISETP.GE.AND P4, PT, R47, RZ, PT ;  /* 0x000000ff2f00720c */ /* 0x000fe20003f86270 */
[----:B------:R-:W-:-:S04]  /*3540*/  IMAD.HI.U32 R46, R0, R2, RZ ;  /* 0x00000002002e7227 */ /* 0x000fc800078e00ff */
[--C-:B------:R-:W-:Y:S02]  /*3550*/  @!P2 IMAD.IADD R44, R44, 0x1, -R26.reuse ;  /* 0x000000012c2ca824 */ /* 0x100fe400078e0a1a */
[----:B------:R-:W-:Y:S02]  /*3560*/  @!P0 IMAD.IADD R45, R45, 0x1, -R26 ;  /* 0x000000012d2d8824 */ /* 0x000fe400078e0a1a */
[----:B------:R-:W-:Y:S01]  /*3570*/  IMAD.MOV R46, RZ, RZ, -R46 ;  /* 0x000000ffff2e7224 */ /* 0x000fe200078e0a2e */
[C---:B------:R-:W-:Y:S01]  /*3580*/  ISETP.GT.U32.AND P0, PT, R26.reuse, R44, PT ;  /* 0x0000002c1a00720c */ /* 0x040fe20003f04070 */
[----:B------:R-:W-:Y:S01]  /*3590*/  @!P1 IMAD.MOV R40, RZ, RZ, -R40 ;  /* 0x000000ffff289224 */ /* 0x000fe200078e0a28 */
[C---:B------:R-:W-:Y:S01]  /*35a0*/  ISETP.GT.U32.AND P1, PT, R26.reuse, R45, PT ;  /* 0x0000002d1a00720c */ /* 0x040fe20003f24070 */
[----:B------:R-:W-:Y:S02]  /*35b0*/  IMAD R46, R26, R46, R2 ;  /* 0x0000002e1a2e7224 */ /* 0x000fe400078e0202 */
[----:B------:R-:W-:Y:S01]  /*35c0*/  @!P5 IMAD.IADD R43, R43, 0x1, -R26 ;  /* 0x000000012b2bd824 */ /* 0x000fe200078e0a1a */
[----:B------:R-:W-:-:S02]  /*35d0*/  ISETP.GE.AND P5, PT, R28, RZ, PT ;  /* 0x000000ff1c00720c */ /* 0x000fc40003fa6270 */
[----:B------:R-:W4:Y:S05]  /*35e0*/  LDL.LU R28, [R1+0xe8] ;  /* 0x0000e800011c7983 */ /* 0x000f2a0000300800 */
[--C-:B------:R-:W-:Y:S02]  /*35f0*/  @!P0 IMAD.IADD R44, R44, 0x1, -R26.reuse ;  /* 0x000000012c2c8824 */ /* 0x100fe400078e0a1a */
[----:B------:R-:W-:Y:S01]  /*3600*/  @!P1 IMAD.IADD R45, R45, 0x1, -R26 ;  /* 0x000000012d2d9824 */ /* 0x000fe200078e0a1a */
[----:B--2---:R-:W-:-:S05]  /*3610*/  IABS R47, R29 ;  /* 0x0000001d002f7213 */ /* 0x004fca0000000000 */
[----:B------:R-:W-:-:S05]  /*3620*/  IMAD.HI.U32 R4, R0, R47, RZ ;  /* 0x0000002f00047227 */ /* 0x000fca00078e00ff */
[----:B------:R-:W-:-:S05]  /*3630*/  IADD3 R2, -R4, RZ, RZ ;  /* 0x000000ff04027210 */ /* 0x000fca0007ffe1ff */
[C---:B------:R-:W-:Y:S01]  /*3640*/  IMAD R47, R26.reuse, R2, R47 ;  /* 0x000000021a2f7224 */ /* 0x040fe200078e022f */
[----:B------:R-:W-:Y:S02]  /*3650*/  ISETP.GE.AND P1, PT, R29, RZ, PT ;  /* 0x000000ff1d00720c */ /* 0x000fe40003f26270 */
[----:B------:R-:W2:Y:S02]  /*3660*/  LDL.LU R29, [R1+0xec] ;  /* 0x0000ec00011d7983 */ /* 0x000ea40000300800 */
[----:B------:R-:W-:-:S13]  /*3670*/  ISETP.GT.U32.AND P0, PT, R26, R47, PT ;  /* 0x0000002f1a00720c */ /* 0x000fda0003f04070 */
[----:B------:R-:W-:Y:S01]  /*3680*/  @!P0 IMAD.IADD R47, R47, 0x1, -R26 ;  /* 0x000000012f2f8824 */ /* 0x000fe200078e0a1a */
[----:B---3--:R-:W-:Y:S02]  /*3690*/  IABS R48, R27 ;  /* 0x0000001b00307213 */ /* 0x008fe40000000000 */
[----:B------:R-:W-:Y:S02]  /*36a0*/  ISETP.GE.AND P0, PT, R27, RZ, PT ;  /* 0x000000ff1b00720c */ /* 0x000fe40003f06270 */
[----:B------:R-:W3:Y:S04]  /*36b0*/  LDL.LU R27, [R1+0xf0] ;  /* 0x0000f000011b7983 */ /* 0x000ee80000300800 */
[----:B0-----:R-:W3:Y:S04]  /*36c0*/  LDL.LU R11, [R1+0xf4] ;  /* 0x0000f400010b7983 */ /* 0x001ee80000300800 */
[----:B------:R-:W3:Y:S04]  /*36d0*/  LDL.LU R10, [R1+0xf8] ;  /* 0x0000f800010a7983 */ /* 0x000ee80000300800 */
[----:B------:R-:W3:Y:S04]  /*36e0*/  LDL.LU R9, [R1+0xfc] ;  /* 0x0000fc0001097983 */ /* 0x000ee80000300800 */
[----:B------:R-:W3:Y:S04]  /*36f0*/  LDL.LU R61, [R1+0x100] ;  /* 0x00010000013d7983 */ /* 0x000ee80000300800 */
[----:B------:R-:W3:Y:S04]  /*3700*/  LDL.LU R7, [R1+0x104] ;  /* 0x0001040001077983 */ /* 0x000ee80000300800 */
[----:B------:R-:W3:Y:S04]  /*3710*/  LDL.LU R60, [R1+0x108] ;  /* 0x00010800013c7983 */ /* 0x000ee80000300800 */
[----:B------:R-:W3:Y:S04]  /*3720*/  LDL.LU R59, [R1+0x10c] ;  /* 0x00010c00013b7983 */ /* 0x000ee80000300800 */
[----:B------:R-:W3:Y:S04]  /*3730*/  LDL.LU R3, [R1+0x110] ;  /* 0x0001100001037983 */ /* 0x000ee80000300800 */
[----:B------:R-:W3:Y:S01]  /*3740*/  LDL R8, [R1+0x3c0] ;  /* 0x0003c00001087983 */ /* 0x000ee20000100800 */
[----:B------:R-:W-:-:S13]  /*3750*/  ISETP.GT.U32.AND P3, PT, R26, R42, PT ;  /* 0x0000002a1a00720c */ /* 0x000fda0003f64070 */
[----:B------:R-:W-:-:S05]  /*3760*/  @!P3 IMAD.IADD R42, R42, 0x1, -R26 ;  /* 0x000000012a2ab824 */ /* 0x000fca00078e0a1a */
[C---:B------:R-:W-:Y:S02]  /*3770*/  ISETP.GT.U32.AND P3, PT, R26.reuse, R42, PT ;  /* 0x0000002a1a00720c */ /* 0x040fe40003f64070 */
[----:B------:R-:W-:-:S11]  /*3780*/  ISETP.GT.U32.AND P2, PT, R26, R43, PT ;  /* 0x0000002b1a00720c */ /* 0x000fd60003f44070 */
[----:B------:R-:W-:-:S04]  /*3790*/  @!P3 IMAD.IADD R42, R42, 0x1, -R26 ;  /* 0x000000012a2ab824 */ /* 0x000fc800078e0a1a */
[----:B------:R-:W-:Y:S01]  /*37a0*/  @!P6 IMAD.MOV R42, RZ, RZ, -R42 ;  /* 0x000000ffff2ae224 */ /* 0x000fe200078e0a2a */
[----:B------:R-:W-:Y:S02]  /*37b0*/  ISETP.GT.U32.AND P6, PT, R26, R46, PT ;  /* 0x0000002e1a00720c */ /* 0x000fe40003fc4070 */
[----:B------:R-:W-:Y:S01]  /*37c0*/  ISETP.GE.AND P3, PT, R49, RZ, PT ;  /* 0x000000ff3100720c */ /* 0x000fe20003f66270 */
[----:B------:R-:W-:Y:S01]  /*37d0*/  @!P4 IMAD.MOV R41, RZ, RZ, -R41 ;  /* 0x000000ffff29c224 */ /* 0x000fe200078e0a29 */
[----:B------:R-:W-:Y:S01]  /*37e0*/  ISETP.GE.AND P4, PT, R50, RZ, PT ;  /* 0x000000ff3200720c */ /* 0x000fe20003f86270 */
[----:B------:R-:W-:Y:S01]  /*37f0*/  @!P2 IMAD.IADD R43, R43, 0x1, -R26 ;  /* 0x000000012b2ba824 */ /* 0x000fe200078e0a1a */
[----:B----4-:R-:W-:-:S07]  /*3800*/  IABS R50, R57 ;  /* 0x0000003900327213 */ /* 0x010fce0000000000 */
[----:B------:R-:W-:Y:S02]  /*3810*/  @!P6 IMAD.IADD R46, R46, 0x1, -R26 ;  /* 0x000000012e2ee824 */ /* 0x000fe400078e0a1a */
[----:B------:R-:W-:Y:S01]  /*3820*/  @!P3 IADD3 R43, -R43, RZ, RZ ;  /* 0x000000ff2b2bb210 */ /* 0x000fe20007ffe1ff */
[----:B------:R-:W-:Y:S02]  /*3830*/  IMAD.HI.U32 R5, R0, R50, RZ ;  /* 0x0000003200057227 */ /* 0x000fe400078e00ff */
[----:B------:R-:W-:Y:S02]  /*3840*/  ISETP.GT.U32.AND P3, PT, R26, R46, PT ;  /* 0x0000002e1a00720c */ /* 0x000fe40003f64070 */
[----:B------:R-:W-:Y:S02]  /*3850*/  IMAD.MOV R5, RZ, RZ, -R5 ;  /* 0x000000ffff057224 */ /* 0x000fe400078e0a05 */
[----:B------:R-:W-:Y:S01]  /*3860*/  IMAD.HI.U32 R2, R0, R48, RZ ;  /* 0x0000003000027227 */ /* 0x000fe200078e00ff */
[----:B------:R-:W-:-:S03]  /*3870*/  IABS R49, R55 ;  /* 0x0000003700317213 */ /* 0x000fc60000000000 */
[----:B------:R-:W-:Y:S02]  /*3880*/  IMAD R50, R26, R5, R50 ;  /* 0x000000051a327224 */ /* 0x000fe400078e0232 */
[----:B------:R-:W-:-:S03]  /*3890*/  IMAD.MOV R2, RZ, RZ, -R2 ;  /* 0x000000ffff027224 */ /* 0x000fc600078e0a02 */
[----:B------:R-:W-:Y:S01]  /*38a0*/  @!P3 IMAD.IADD R46, R46, 0x1, -R26 ;  /* 0x000000012e2eb824 */ /* 0x000fe200078e0a1a */
[C---:B------:R-:W-:Y:S01]  /*38b0*/  ISETP.GT.U32.AND P3, PT, R26.reuse, R50, PT ;  /* 0x000000321a00720c */ /* 0x040fe20003f64070 */
[----:B------:R-:W-:Y:S02]  /*38c0*/  IMAD R48, R26, R2, R48 ;  /* 0x000000021a307224 */ /* 0x000fe400078e0230 */
[----:B------:R-:W-:Y:S01]  /*38d0*/  IMAD.HI.U32 R2, R0, R49, RZ ;  /* 0x0000003100027227 */ /* 0x000fe200078e00ff */
[----:B------:R-:W-:-:S03]  /*38e0*/  ISETP.GE.AND P2, PT, R51, RZ, PT ;  /* 0x000000ff3300720c */ /* 0x000fc60003f46270 */
[----:B------:R-:W-:-:S04]  /*38f0*/  IMAD.MOV R2, RZ, RZ, -R2 ;  /* 0x000000ffff027224 */ /* 0x000fc800078e0a02 */
[----:B------:R-:W-:Y:S01]  /*3900*/  IMAD R49, R26, R2, R49 ;  /* 0x000000021a317224 */ /* 0x000fe200078e0231 */
[----:B------:R-:W-:Y:S01]  /*3910*/  IABS R52, R28 ;  /* 0x0000001c00347213 */ /* 0x000fe20000000000 */
[----:B------:R-:W-:-:S04]  /*3920*/  @!P3 IMAD.IADD R50, R50, 0x1, -R26 ;  /* 0x000000013232b824 */ /* 0x000fc800078e0a1a */
[----:B------:R-:W-:Y:S01]  /*3930*/  IMAD.HI.U32 R2, R0, R52, RZ ;  /* 0x0000003400027227 */ /* 0x000fe200078e00ff */
[----:B------:R-:W-:-:S03]  /*3940*/  ISETP.GT.U32.AND P6, PT, R26, R48, PT ;  /* 0x000000301a00720c */ /* 0x000fc60003fc4070 */
[----:B------:R-:W-:Y:S02]  /*3950*/  IMAD.MOV R2, RZ, RZ, -R2 ;  /* 0x000000ffff027224 */ /* 0x000fe400078e0a02 */
[----:B------:R-:W-:Y:S01]  /*3960*/  @!P2 IMAD.MOV R46, RZ, RZ, -R46 ;  /* 0x000000ffff2ea224 */ /* 0x000fe200078e0a2e */
[C---:B------:R-:W-:Y:S01]  /*3970*/  ISETP.GT.U32.AND P2, PT, R26.reuse, R50, PT ;  /* 0x000000321a00720c */ /* 0x040fe20003f44070 */
[C---:B------:R-:W-:Y:S01]  /*3980*/  IMAD R52, R26.reuse, R2, R52 ;  /* 0x000000021a347224 */ /* 0x040fe200078e0234 */
[----:B------:R-:W-:Y:S01]  /*3990*/  IABS R51, R58 ;  /* 0x0000003a00337213 */ /* 0x000fe20000000000 */
[----:B------:R-:W-:Y:S01]  /*39a0*/  @!P5 IMAD.MOV R44, RZ, RZ, -R44 ;  /* 0x000000ffff2cd224 */ /* 0x000fe200078e0a2c */
[----:B------:R-:W-:-:S03]  /*39b0*/  ISETP.GT.U32.AND P5, PT, R26, R47, PT ;  /* 0x0000002f1a00720c */ /* 0x000fc60003fa4070 */
[----:B------:R-:W-:-:S04]  /*39c0*/  IMAD.HI.U32 R4, R0, R51, RZ ;  /* 0x0000003300047227 */ /* 0x000fc800078e00ff */
[----:B------:R-:W-:Y:S02]  /*39d0*/  @!P6 IMAD.IADD R48, R48, 0x1, -R26 ;  /* 0x000000013030e824 */ /* 0x000fe400078e0a1a */
[----:B------:R-:W-:Y:S02]  /*39e0*/  IMAD.MOV R4, RZ, RZ, -R4 ;  /* 0x000000ffff047224 */ /* 0x000fe400078e0a04 */
[--C-:B------:R-:W-:Y:S01]  /*39f0*/  @!P2 IMAD.IADD R50, R50, 0x1, -R26.reuse ;  /* 0x000000013232a824 */ /* 0x100fe200078e0a1a */
[C---:B------:R-:W-:Y:S01]  /*3a00*/  ISETP.GT.U32.AND P6, PT, R26.reuse, R48, PT ;  /* 0x000000301a00720c */ /* 0x040fe20003fc4070 */
[C---:B------:R-:W-:Y:S02]  /*3a10*/  IMAD R51, R26.reuse, R4, R51 ;  /* 0x000000041a337224 */ /* 0x040fe400078e0233 */
[----:B------:R-:W-:Y:S01]  /*3a20*/  @!P4 IMAD.MOV R45, RZ, RZ, -R45 ;  /* 0x000000ffff2dc224 */ /* 0x000fe200078e0a2d */
[----:B------:R-:W-:Y:S01]  /*3a30*/  ISETP.GT.U32.AND P4, PT, R26, R49, PT ;  /* 0x000000311a00720c */ /* 0x000fe20003f84070 */
[----:B------:R-:W-:Y:S01]  /*3a40*/  @!P5 IMAD.IADD R47, R47, 0x1, -R26 ;  /* 0x000000012f2fd824 */ /* 0x000fe200078e0a1a */
[----:B------:R-:W-:-:S07]  /*3a50*/  ISETP.GE.AND P5, PT, R55, RZ, PT ;  /* 0x000000ff3700720c */ /* 0x000fce0003fa6270 */
[----:B------:R-:W-:Y:S01]  /*3a60*/  @!P6 IMAD.IADD R48, R48, 0x1, -R26 ;  /* 0x000000013030e824 */ /* 0x000fe200078e0a1a */
[----:B------:R-:W-:-:S03]  /*3a70*/  ISETP.GT.U32.AND P6, PT, R26, R51, PT ;  /* 0x000000331a00720c */ /* 0x000fc60003fc4070 */
[----:B------:R-:W-:Y:S01]  /*3a80*/  @!P4 IMAD.IADD R49, R49, 0x1, -R26 ;  /* 0x000000013131c824 */ /* 0x000fe200078e0a1a */
[----:B------:R-:W-:-:S09]  /*3a90*/  ISETP.GT.U32.AND P4, PT, R26, R52, PT ;  /* 0x000000341a00720c */ /* 0x000fd20003f84070 */
[----:B------:R-:W-:Y:S01]  /*3aa0*/  @!P6 IMAD.IADD R51, R51, 0x1, -R26 ;  /* 0x000000013333e824 */ /* 0x000fe200078e0a1a */
[----:B------:R-:W-:-:S03]  /*3ab0*/  ISETP.GT.U32.AND P6, PT, R26, R49, PT ;  /* 0x000000311a00720c */ /* 0x000fc60003fc4070 */
[----:B------:R-:W-:Y:S01]  /*3ac0*/  @!P4 IADD3 R52, R52, -R26, RZ ;  /* 0x8000001a3434c210 */ /* 0x000fe20007ffe0ff */
[----:B------:R-:W-:Y:S01]  /*3ad0*/  @!P1 IMAD.MOV R47, RZ, RZ, -R47 ;  /* 0x000000ffff2f9224 */ /* 0x000fe200078e0a2f */
[C---:B------:R-:W-:Y:S02]  /*3ae0*/  ISETP.GT.U32.AND P1, PT, R26.reuse, R51, PT ;  /* 0x000000331a00720c */ /* 0x040fe40003f24070 */
[----:B------:R-:W-:-:S06]  /*3af0*/  ISETP.GT.U32.AND P4, PT, R26, R52, PT ;  /* 0x000000341a00720c */ /* 0x000fcc0003f84070 */
[----:B------:R-:W-:Y:S01]  /*3b00*/  @!P6 IMAD.IADD R49, R49, 0x1, -R26 ;  /* 0x000000013131e824 */ /* 0x000fe200078e0a1a */
[----:B------:R-:W-:Y:S02]  /*3b10*/  ISETP.GE.AND P3, PT, R57, RZ, PT ;  /* 0x000000ff3900720c */ /* 0x000fe40003f66270 */
[----:B------:R-:W-:Y:S01]  /*3b20*/  ISETP.GE.AND P6, PT, R28, RZ, PT ;  /* 0x000000ff1c00720c */ /* 0x000fe20003fc6270 */
[----:B------:R-:W-:Y:S02]  /*3b30*/  @!P5 IMAD.MOV R49, RZ, RZ, -R49 ;  /* 0x000000ffff31d224 */ /* 0x000fe400078e0a31 */
[----:B------:R-:W-:Y:S01]  /*3b40*/  @!P0 IMAD.MOV R48, RZ, RZ, -R48 ;  /* 0x000000ffff308224 */ /* 0x000fe200078e0a30 */
[----:B------:R-:W-:Y:S01]  /*3b50*/  ISETP.GE.AND P0, PT, R58, RZ, PT ;  /* 0x000000ff3a00720c */ /* 0x000fe20003f06270 */
[--C-:B------:R-:W-:Y:S02]  /*3b60*/  @!P1 IMAD.IADD R51, R51, 0x1, -R26.reuse ;  /* 0x0000000133339824 */ /* 0x100fe400078e0a1a */
[----:B------:R-:W-:Y:S01]  /*3b70*/  @!P4 IMAD.IADD R52, R52, 0x1, -R26 ;  /* 0x000000013434c824 */ /* 0x000fe200078e0a1a */
[----:B--2---:R-:W-:-:S05]  /*3b80*/  IABS R53, R29 ;  /* 0x0000001d00357213 */ /* 0x004fca0000000000 */
[----:B------:R-:W-:-:S04]  /*3b90*/  IMAD.HI.U32 R2, R0, R53, RZ ;  /* 0x0000003500027227 */ /* 0x000fc800078e00ff */
[----:B------:R-:W-:-:S04]  /*3ba0*/  IMAD.MOV R2, RZ, RZ, -R2 ;  /* 0x000000ffff027224 */ /* 0x000fc800078e0a02 */
[----:B------:R-:W-:Y:S01]  /*3bb0*/  IMAD R53, R26, R2, R53 ;  /* 0x000000021a357224 */ /* 0x000fe200078e0235 */
[----:B---3--:R-:W-:-:S04]  /*3bc0*/  IABS R54, R27 ;  /* 0x0000001b00367213 */ /* 0x008fc80000000000 */
[----:B------:R-:W-:Y:S01]  /*3bd0*/  ISETP.GT.U32.AND P2, PT, R26, R53, PT ;  /* 0x000000351a00720c */ /* 0x000fe20003f44070 */
[----:B------:R-:W-:-:S04]  /*3be0*/  IMAD.HI.U32 R4, R0, R54, RZ ;  /* 0x0000003600047227 */ /* 0x000fc800078e00ff */
[----:B------:R-:W-:Y:S01]  /*3bf0*/  IMAD.MOV R4, RZ, RZ, -R4 ;  /* 0x000000ffff047224 */ /* 0x000fe200078e0a04 */
[----:B------:R-:W-:-:S03]  /*3c00*/  IABS R55, R11 ;  /* 0x0000000b00377213 */ /* 0x000fc60000000000 */
[----:B------:R-:W-:-:S04]  /*3c10*/  IMAD R54, R26, R4, R54 ;  /* 0x000000041a367224 */ /* 0x000fc800078e0236 */
[----:B------:R-:W-:Y:S02]  /*3c20*/  @!P2 IMAD.IADD R53, R53, 0x1, -R26 ;  /* 0x000000013535a824 */ /* 0x000fe400078e0a1a */
[----:B------:R-:W-:Y:S01]  /*3c30*/  IMAD.HI.U32 R2, R0, R55, RZ ;  /* 0x0000003700027227 */ /* 0x000fe200078e00ff */
[----:B------:R-:W-:-:S03]  /*3c40*/  ISETP.GT.U32.AND P2, PT, R26, R54, PT ;  /* 0x000000361a00720c */ /* 0x000fc60003f44070 */
[----:B------:R-:W-:-:S04]  /*3c50*/  IMAD.MOV R2, RZ, RZ, -R2 ;  /* 0x000000ffff027224 */ /* 0x000fc800078e0a02 */
[----:B------:R-:W-:-:S06]  /*3c60*/  IMAD R55, R26, R2, R55 ;  /* 0x000000021a377224 */ /* 0x000fcc00078e0237 */
[----:B------:R-:W-:Y:S01]  /*3c70*/  @!P2 IMAD.IADD R54, R54, 0x1, -R26 ;  /* 0x000000013636a824 */ /* 0x000fe200078e0a1a */
[----:B------:R-:W-:Y:S02]  /*3c80*/  ISETP.GT.U32.AND P2, PT, R26, R55, PT ;  /* 0x000000371a00720c */ /* 0x000fe40003f44070 */
[----:B------:R-:W-:Y:S02]  /*3c90*/  IABS R5, R60 ;  /* 0x0000003c00057213 */ /* 0x000fe40000000000 */
[----:B------:R-:W-:Y:S02]  /*3ca0*/  IABS R56, R10 ;  /* 0x0000000a00387213 */ /* 0x000fe40000000000 */
[----:B------:R-:W-:Y:S01]  /*3cb0*/  IABS R57, R9 ;  /* 0x0000000900397213 */ /* 0x000fe20000000000 */
[----:B------:R-:W-:-:S06]  /*3cc0*/  IMAD.HI.U32 R28, R0, R5, RZ ;  /* 0x00000005001c7227 */ /* 0x000fcc00078e00ff */
[----:B------:R-:W-:Y:S01]  /*3cd0*/  @!P2 IMAD.IADD R55, R55, 0x1, -R26 ;  /* 0x000000013737a824 */ /* 0x000fe200078e0a1a */
[----:B------:R-:W-:-:S04]  /*3ce0*/  IABS R58, R61 ;  /* 0x0000003d003a7213 */ /* 0x000fc80000000000 */
[----:B------:R-:W-:Y:S01]  /*3cf0*/  ISETP.GT.U32.AND P5, PT, R26, R55, PT ;  /* 0x000000371a00720c */ /* 0x000fe20003fa4070 */
[----:B------:R-:W-:Y:S01]  /*3d00*/  IMAD.HI.U32 R2, R0, R56, RZ ;  /* 0x0000003800027227 */ /* 0x000fe200078e00ff */
[----:B------:R-:W-:-:S03]  /*3d10*/  IABS R6, R7 ;  /* 0x0000000700067213 */ /* 0x000fc60000000000 */
[----:B------:R-:W-:Y:S02]  /*3d20*/  IMAD.MOV R28, RZ, RZ, -R28 ;  /* 0x000000ffff1c7224 */ /* 0x000fe400078e0a1c */
[C---:B------:R-:W-:Y:S01]  /*3d30*/  IMAD.HI.U32 R4, R0.reuse, R57, RZ ;  /* 0x0000003900047227 */ /* 0x040fe200078e00ff */
[----:B------:R-:W-:Y:S02]  /*3d40*/  ISETP.GE.AND P1, PT, R29, RZ, PT ;  /* 0x000000ff1d00720c */ /* 0x000fe40003f26270 */
[----:B------:R-:W-:Y:S01]  /*3d50*/  ISETP.GE.AND P4, PT, R27, RZ, PT ;  /* 0x000000ff1b00720c */ /* 0x000fe20003f86270 */
[----:B------:R-:W-:Y:S02]  /*3d60*/  IMAD.MOV R2, RZ, RZ, -R2 ;  /* 0x000000ffff027224 */ /* 0x000fe400078e0a02 */
[----:B------:R-:W-:-:S04]  /*3d70*/  IMAD.HI.U32 R27, R0, R58, RZ ;  /* 0x0000003a001b7227 */ /* 0x000fc800078e00ff */
[----:B------:R-:W-:-:S04]  /*3d80*/  IMAD.HI.U32 R29, R0, R6, RZ ;  /* 0x00000006001d7227 */ /* 0x000fc800078e00ff */
[C---:B------:R-:W-:Y:S02]  /*3d90*/  IMAD R5, R26.reuse, R28, R5 ;  /* 0x0000001c1a057224 */ /* 0x040fe400078e0205 */
[----:B------:R-:W-:Y:S02]  /*3da0*/  IMAD.MOV R4, RZ, RZ, -R4 ;  /* 0x000000ffff047224 */ /* 0x000fe400078e0a04 */
[C---:B------:R-:W-:Y:S02]  /*3db0*/  IMAD R56, R26.reuse, R2, R56 ;  /* 0x000000021a387224 */ /* 0x040fe400078e0238 */
[----:B------:R-:W-:Y:S01]  /*3dc0*/  IMAD.MOV R2, RZ, RZ, -R27 ;  /* 0x000000ffff027224 */ /* 0x000fe200078e0a1b */
[----:B------:R-:W-:Y:S01]  /*3dd0*/  IADD3 R27, -R29, RZ, RZ ;  /* 0x000000ff1d1b7210 */ /* 0x000fe20007ffe1ff */
[----:B------:R-:W-:Y:S01]  /*3de0*/  @!P5 IMAD.IADD R55, R55, 0x1, -R26 ;  /* 0x000000013737d824 */ /* 0x000fe200078e0a1a */
[C---:B------:R-:W-:Y:S01]  /*3df0*/  ISETP.GT.U32.AND P5, PT, R26.reuse, R5, PT ;  /* 0x000000051a00720c */ /* 0x040fe20003fa4070 */
[C---:B------:R-:W-:Y:S01]  /*3e00*/  IMAD R57, R26.reuse, R4, R57 ;  /* 0x000000041a397224 */ /* 0x040fe200078e0239 */
[----:B------:R-:W-:Y:S01]  /*3e10*/  IABS R4, R59 ;  /* 0x0000003b00047213 */ /* 0x000fe20000000000 */
[----:B------:R-:W-:-:S04]  /*3e20*/  IMAD R6, R26, R27, R6 ;  /* 0x0000001b1a067224 */ /* 0x000fc800078e0206 */
[----:B------:R-:W-:Y:S01]  /*3e30*/  IMAD.HI.U32 R27, R0, R4, RZ ;  /* 0x00000004001b7227 */ /* 0x000fe200078e00ff */
[----:B------:R-:W-:-:S03]  /*3e40*/  IABS R28, R8 ;  /* 0x00000008001c7213 */ /* 0x000fc60000000000 */
[----:B------:R-:W-:Y:S01]  /*3e50*/  @!P0 IMAD.MOV R51, RZ, RZ, -R51 ;  /* 0x000000ffff338224 */ /* 0x000fe200078e0a33 */
[C---:B------:R-:W-:Y:S01]  /*3e60*/  ISETP.GT.U32.AND P0, PT, R26.reuse, R56, PT ;  /* 0x000000381a00720c */ /* 0x040fe20003f04070 */
[----:B------:R-:W-:Y:S02]  /*3e70*/  IMAD.MOV R27, RZ, RZ, -R27 ;  /* 0x000000ffff1b7224 */ /* 0x000fe400078e0a1b */
[C---:B------:R-:W-:Y:S01]  /*3e80*/  IMAD R58, R26.reuse, R2, R58 ;  /* 0x000000021a3a7224 */ /* 0x040fe200078e023a */
[----:B------:R-:W-:Y:S01]  /*3e90*/  IABS R2, R3 ;  /* 0x0000000300027213 */ /* 0x000fe20000000000 */
[----:B------:R-:W-:Y:S02]  /*3ea0*/  @!P5 IMAD.IADD R5, R5, 0x1, -R26 ;  /* 0x000000010505d824 */ /* 0x000fe400078e0a1a */
[----:B------:R-:W-:Y:S01]  /*3eb0*/  @!P6 IMAD.MOV R52, RZ, RZ, -R52 ;  /* 0x000000ffff34e224 */ /* 0x000fe200078e0a34 */
[C---:B------:R-:W-:Y:S01]  /*3ec0*/  ISETP.GT.U32.AND P6, PT, R26.reuse, R57, PT ;  /* 0x000000391a00720c */ /* 0x040fe20003fc4070 */
[----:B------:R-:W-:-:S02]  /*3ed0*/  IMAD R4, R26, R27, R4 ;  /* 0x0000001b1a047224 */ /* 0x000fc400078e0204 */
[----:B------:R-:W-:Y:S01]  /*3ee0*/  IMAD.MOV.U32 R27, RZ, RZ, R28 ;  /* 0x000000ffff1b7224 */ /* 0x000fe200078e001c */
[----:B------:R-:W-:Y:S01]  /*3ef0*/  ISETP.GT.U32.AND P2, PT, R26, R53, PT ;  /* 0x000000351a00720c */ /* 0x000fe20003f44070 */
[----:B------:R-:W-:Y:S01]  /*3f00*/  IMAD.HI.U32 R28, R0, R2, RZ ;  /* 0x00000002001c7227 */ /* 0x000fe200078e00ff */
[----:B------:R-:W-:-:S03]  /*3f10*/  ISETP.GT.U32.AND P5, PT, R26, R5, PT ;  /* 0x000000051a00720c */ /* 0x000fc60003fa4070 */
[----:B------:R-:W-:Y:S01]  /*3f20*/  @!P3 IMAD.MOV R50, RZ, RZ, -R50 ;  /* 0x000000ffff32b224 */ /* 0x000fe200078e0a32 */
[----:B------:R-:W-:Y:S01]  /*3f30*/  ISETP.GT.U32.AND P3, PT, R26, R54, PT ;  /* 0x000000361a00720c */ /* 0x000fe20003f64070 */
[----:B------:R-:W-:-:S04]  /*3f40*/  IMAD.HI.U32 R0, R0, R27, RZ ;  /* 0x0000001b00007227 */ /* 0x000fc800078e00ff */
[----:B------:R-:W-:Y:S02]  /*3f50*/  IMAD.MOV R0, RZ, RZ, -R0 ;  /* 0x000000ffff007224 */ /* 0x000fe400078e0a00 */
[--C-:B------:R-:W-:Y:S02]  /*3f60*/  @!P0 IMAD.IADD R56, R56, 0x1, -R26.reuse ;  /* 0x0000000138388824 */ /* 0x100fe400078e0a1a */
[C---:B------:R-:W-:Y:S02]  /*3f70*/  IMAD R0, R26.reuse, R0, R27 ;  /* 0x000000001a007224 */ /* 0x040fe400078e021b */
[--C-:B------:R-:W-:Y:S01]  /*3f80*/  @!P6 IMAD.IADD R57, R57, 0x1, -R26.reuse ;  /* 0x000000013939e824 */ /* 0x100fe200078e0a1a */
[C---:B------:R-:W-:Y:S01]  /*3f90*/  ISETP.GT.U32.AND P6, PT, R26.reuse, R56, PT ;  /* 0x000000381a00720c */ /* 0x040fe20003fc4070 */
[--C-:B------:R-:W-:Y:S01]  /*3fa0*/  @!P2 IMAD.IADD R53, R53, 0x1, -R26.reuse ;  /* 0x000000013535a824 */ /* 0x100fe200078e0a1a */
[C---:B------:R-:W-:Y:S01]  /*3fb0*/  ISETP.GT.U32.AND P2, PT, R26.reuse, R58, PT ;  /* 0x0000003a1a00720c */ /* 0x040fe20003f44070 */
[--C-:B------:R-:W-:Y:S01]  /*3fc0*/  @!P5 IMAD.IADD R5, R5, 0x1, -R26.reuse ;  /* 0x000000010505d824 */ /* 0x100fe200078e0a1a */
[----:B------:R-:W-:Y:S01]  /*3fd0*/  ISETP.GT.U32.AND P5, PT, R26, R0, PT ;  /* 0x000000001a00720c */ /* 0x000fe20003fa4070 */
[----:B------:R-:W-:Y:S01]  /*3fe0*/  @!P3 IMAD.IADD R54, R54, 0x1, -R26 ;  /* 0x000000013636b824 */ /* 0x000fe200078e0a1a */
[----:B------:R-:W-:-:S03]  /*3ff0*/  ISETP.GT.U32.AND P3, PT, R26, R6, PT ;  /* 0x000000061a00720c */ /* 0x000fc60003f64070 */
[----:B------:R-:W-:Y:S01]  /*4000*/  @!P4 IMAD.MOV R54, RZ, RZ, -R54 ;  /* 0x000000ffff36c224 */ /* 0x000fe200078e0a36 */
[----:B------:R-:W-:Y:S02]  /*4010*/  ISETP.GE.AND P4, PT, R61, RZ, PT ;  /* 0x000000ff3d00720c */ /* 0x000fe40003f86270 */
[----:B------:R-:W0:Y:S01]  /*4020*/  S2R R61, SR_TID.X ;  /* 0x00000000003d7919 */ /* 0x000e220000002100 */
[--C-:B------:R-:W-:Y:S01]  /*4030*/  @!P6 IMAD.IADD R56, R56, 0x1, -R26.reuse ;  /* 0x000000013838e824 */ /* 0x100fe200078e0a1a */
[----:B------:R-:W-:Y:S02]  /*4040*/  ISETP.GT.U32.AND P6, PT, R26, R4, PT ;  /* 0x000000041a00720c */ /* 0x000fe40003fc4070 */
[----:B------:R-:W-:Y:S01]  /*4050*/  @!P2 IADD3 R58, R58, -R26, RZ ;  /* 0x8000001a3a3aa210 */ /* 0x000fe20007ffe0ff */
[--C-:B------:R-:W-:Y:S01]  /*4060*/  @!P5 IMAD.IADD R0, R0, 0x1, -R26.reuse ;  /* 0x000000010000d824 */ /* 0x100fe200078e0a1a */
[----:B------:R-:W-:Y:S01]  /*4070*/  ISETP.GE.AND P5, PT, R60, RZ, PT ;  /* 0x000000ff3c00720c */ /* 0x000fe20003fa6270 */
[----:B------:R-:W-:Y:S01]  /*4080*/  @!P3 IMAD.IADD R6, R6, 0x1, -R26 ;  /* 0x000000010606b824 */ /* 0x000fe200078e0a1a */
[----:B------:R-:W1:Y:S01]  /*4090*/  LDC R60, c[0x0][0x230] ;  /* 0x00008c00ff3c7b82 */ /* 0x000e620000000800 */
[----:B------:R-:W-:Y:S01]  /*40a0*/  ISETP.GT.U32.AND P3, PT, R26, R58, PT ;  /* 0x0000003a1a00720c */ /* 0x000fe20003f64070 */
[----:B------:R-:W-:-:S05]  /*40b0*/  IMAD.MOV R28, RZ, RZ, -R28 ;  /* 0x000000ffff1c7224 */ /* 0x000fca00078e0a1c */
[----:B------:R-:W-:Y:S02]  /*40c0*/  @!P6 IMAD.IADD R4, R4, 0x1, -R26 ;  /* 0x000000010404e824 */ /* 0x000fe400078e0a1a */
[----:B------:R-:W-:-:S03]  /*40d0*/  IMAD R2, R26, R28, R2 ;  /* 0x0000001c1a027224 */ /* 0x000fc600078e0202 */
[----:B------:R-:W-:Y:S02]  /*40e0*/  ISETP.GT.U32.AND P6, PT, R26, R4, PT ;  /* 0x000000041a00720c */ /* 0x000fe40003fc4070 */
[----:B------:R-:W-:Y:S01]  /*40f0*/  @!P3 IMAD.IADD R58, R58, 0x1, -R26 ;  /* 0x000000013a3ab824 */ /* 0x000fe200078e0a1a */
[----:B------:R-:W-:Y:S02]  /*4100*/  ISETP.GT.U32.AND P3, PT, R26, R2, PT ;  /* 0x000000021a00720c */ /* 0x000fe40003f64070 */
[----:B------:R-:W-:Y:S01]  /*4110*/  ISETP.GE.AND P0, PT, R11, RZ, PT ;  /* 0x000000ff0b00720c */ /* 0x000fe20003f06270 */
[----:B------:R-:W-:Y:S01]  /*4120*/  @!P1 IMAD.MOV R53, RZ, RZ, -R53 ;  /* 0x000000ffff359224 */ /* 0x000fe200078e0a35 */
[C---:B0-----:R-:W-:Y:S01]  /*4130*/  LOP3.LUT R28, R61.reuse, 0x7, RZ, 0xc0, !PT ;  /* 0x000000073d1c7812 */ /* 0x041fe200078ec0ff */
[----:B-1----:R-:W-:Y:S02]  /*4140*/  VIADD R60, R60, 0x3f ;  /* 0x0000003f3c3c7836 */ /* 0x002fe40000000000 */
[----:B------:R-:W-:Y:S01]  /*4150*/  IMAD.SHL.U32 R29, R61, 0x2, RZ ;  /* 0x000000023d1d7824 */ /* 0x000fe200078e00ff */
[----:B------:R-:W-:-:S02]  /*4160*/  ISETP.GT.U32.AND P2, PT, R26, R57, PT ;  /* 0x000000391a00720c */ /* 0x000fc40003f44070 */
[--C-:B------:R-:W-:Y:S01]  /*4170*/  @!P6 IMAD.IADD R4, R4, 0x1, -R26.reuse ;  /* 0x000000010404e824 */ /* 0x100fe200078e0a1a */
[----:B------:R-:W-:Y:S02]  /*4180*/  ISETP.GE.AND P6, PT, R59, RZ, PT ;  /* 0x000000ff3b00720c */ /* 0x000fe40003fc6270 */
[----:B------:R-:W-:Y:S01]  /*4190*/  @!P3 IMAD.IADD R2, R2, 0x1, -R26 ;  /* 0x000000010202b824 */ /* 0x000fe200078e0a1a */
[----:B------:R-:W-:Y:S01]  /*41a0*/  SHF.R.S32.HI R59, RZ, 0x1f, R60 ;  /* 0x0000001fff3b7819 */ /* 0x000fe2000001143c */
[----:B------:R-:W-:Y:S01]  /*41b0*/  IMAD R28, R28, 0x90, RZ ;  /* 0x000000901c1c7824 */ /* 0x000fe200078e02ff */
[C---:B------:R-:W-:Y:S01]  /*41c0*/  ISETP.GT.U32.AND P1, PT, R26.reuse, R6, PT ;  /* 0x000000061a00720c */ /* 0x040fe20003f24070 */
[----:B------:R-:W2:Y:S01]  /*41d0*/  LDL.LU R11, [R1+0xccc] ;  /* 0x000ccc00010b7983 */ /* 0x000ea20000300800 */
[----:B------:R-:W-:Y:S02]  /*41e0*/  LEA.HI R60, R59, R60, RZ, 0x6 ;  /* 0x0000003c3b3c7211 */ /* 0x000fe400078f30ff */
[----:B------:R-:W-:-:S02]  /*41f0*/  ISETP.GT.U32.AND P3, PT, R26, R2, PT ;  /* 0x000000021a00720c */ /* 0x000fc40003f64070 */
[C-C-:B------:R-:W-:Y:S02]  /*4200*/  LOP3.LUT R27, R28.reuse, 0x10, R29.reuse, 0x78, !PT ;  /* 0x000000101c1b7812 */ /* 0x140fe400078e781d */
[----:B------:R-:W-:Y:S02]  /*4210*/  LOP3.LUT R59, R28, 0x30, R29, 0x78, !PT ;  /* 0x000000301c3b7812 */ /* 0x000fe400078e781d */
[----:B------:R-:W0:Y:S01]  /*4220*/  LDC R29, c[0x0][0x23c] ;  /* 0x00008f00ff1d7b82 */ /* 0x000e220000000800 */
[----:B------:R-:W-:Y:S01]  /*4230*/  @!P0 IADD3 R55, -R55, RZ, RZ ;  /* 0x000000ff37378210 */ /* 0x000fe20007ffe1ff */
[--C-:B------:R-:W-:Y:S01]  /*4240*/  @!P2 IMAD.IADD R57, R57, 0x1, -R26.reuse ;  /* 0x000000013939a824 */ /* 0x100fe200078e0a1a */
[----:B------:R-:W-:Y:S01]  /*4250*/  ISETP.GE.AND P0, PT, R7, RZ, PT ;  /* 0x000000ff0700720c */ /* 0x000fe20003f06270 */
[----:B------:R-:W-:Y:S01]  /*4260*/  IMAD.SHL.U32 R7, R61, 0x40, RZ ;  /* 0x000000403d077824 */ /* 0x000fe200078e00ff */
[----:B------:R-:W-:Y:S01]  /*4270*/  ISETP.GE.AND P2, PT, R10, RZ, PT ;  /* 0x000000ff0a00720c */ /* 0x000fe20003f46270 */
[--C-:B------:R-:W-:Y:S01]  /*4280*/  @!P1 IMAD.IADD R6, R6, 0x1, -R26.reuse ;  /* 0x0000000106069824 */ /* 0x100fe200078e0a1a */
[----:B------:R-:W3:Y:S01]  /*4290*/  LDL.LU R10, [R1+0xcc8] ;  /* 0x000cc800010a7983 */ /* 0x000ee20000300800 */
[----:B------:R-:W-:Y:S01]  /*42a0*/  ISETP.GE.AND P1, PT, R9, RZ, PT ;  /* 0x000000ff0900720c */ /* 0x000fe20003f26270 */
[----:B------:R-:W-:Y:S01]  /*42b0*/  @!P3 IMAD.IADD R2, R2, 0x1, -R26 ;  /* 0x000000010202b824 */ /* 0x000fe200078e0a1a */
[----:B------:R-:W-:Y:S01]  /*42c0*/  ISETP.GE.AND P3, PT, R3, RZ, PT ;  /* 0x000000ff0300720c */ /* 0x000fe20003f66270 */
[----:B------:R-:W4:Y:S01]  /*42d0*/  LDL.LU R9, [R1+0xcc4] ;  /* 0x000cc40001097983 */ /* 0x000f220000300800 */
[----:B------:R-:W-:-:S03]  /*42e0*/  LOP3.LUT R28, R27, 0x400, R7, 0xf8, !PT ;  /* 0x000004001b1c7812 */ /* 0x000fc600078ef807 */
[----:B------:R-:W2:Y:S01]  /*42f0*/  LDL.LU R3, [R1+0xcc0] ;  /* 0x000cc00001037983 */ /* 0x000ea20000300800 */
[----:B------:R-:W-:-:S03]  /*4300*/  LOP3.LUT R61, R61, 0x1f, RZ, 0xc0, !PT ;  /* 0x0000001f3d3d7812 */ /* 0x000fc600078ec0ff */
[----:B------:R1:W-:Y:S04]  /*4310*/  STL [R1+0x3b8], R59 ;  /* 0x0003b83b01007387 */ /* 0x0003e80000100800 */
[----:B------:R-:W3:Y:S04]  /*4320*/  LDL.LU R7, [R1+0x1c] ;  /* 0x00001c0001077983 */ /* 0x000ee80000300800 */
[----:B------:R1:W-:Y:S01]  /*4330*/  STL [R1+0x3bc], R28 ;  /* 0x0003bc1c01007387 */ /* 0x0003e20000100800 */
[----:B0-----:R-:W-:-:S03]  /*4340*/  IMAD R27, R61, R29, RZ ;  /* 0x0000001d3d1b7224 */ /* 0x001fc600078e02ff */
[----:B-1----:R-:W4:Y:S04]  /*4350*/  LDL.LU R59, [R1+0x18] ;  /* 0x00001800013b7983 */ /* 0x002f280000300800 */
[----:B------:R-:W4:Y:S04]  /*4360*/  LDL.LU R60, [R1+0x14] ;  /* 0x00001400013c7983 */ /* 0x000f280000300800 */
[----:B------:R-:W4:Y:S01]  /*4370*/  LDL.LU R61, [R1+0x10] ;  /* 0x00001000013d7983 */ /* 0x000f220000300800 */
[----:B------:R-:W-:Y:S01]  /*4380*/  @!P2 IMAD.MOV R56, RZ, RZ, -R56 ;  /* 0x000000ffff38a224 */ /* 0x000fe200078e0a38 */
[----:B------:R-:W-:Y:S01]  /*4390*/  ISETP.GT.U32.AND P2, PT, R26, R0, PT ;  /* 0x000000001a00720c */ /* 0x000fe20003f44070 */
[----:B------:R-:W-:-:S02]  /*43a0*/  @!P1 IMAD.MOV R57, RZ, RZ, -R57 ;  /* 0x000000ffff399224 */ /* 0x000fc400078e0a39 */
[----:B------:R-:W-:Y:S02]  /*43b0*/  IMAD R29, R29, 0x20, R27 ;  /* 0x000000201d1d7824 */ /* 0x000fe400078e021b */
[----:B------:R-:W-:-:S08]  /*43c0*/  @!P4 IMAD.MOV R58, RZ, RZ, -R58 ;  /* 0x000000ffff3ac224 */ /* 0x000fd000078e0a3a */
[----:B------:R-:W-:Y:S01]  /*43d0*/  @!P2 IMAD.IADD R0, R0, 0x1, -R26 ;  /* 0x000000010000a824 */ /* 0x000fe200078e0a1a */
[----:B------:R-:W-:Y:S02]  /*43e0*/  LEA R26, P1, R27, UR4, 0x1 ;  /* 0x000000041b1a7c11 */ /* 0x000fe4000f8208ff */
[----:B------:R-:W-:Y:S01]  /*43f0*/  LEA R28, P4, R29, UR4, 0x1 ;  /* 0x000000041d1c7c11 */ /* 0x000fe2000f8808ff */
[----:B------:R-:W-:Y:S01]  /*4400*/  @!P3 IMAD.MOV R2, RZ, RZ, -R2 ;  /* 0x000000ffff02b224 */ /* 0x000fe200078e0a02 */
[----:B------:R-:W-:Y:S02]  /*4410*/  LEA.HI.X.SX32 R27, R27, UR5, 0x1, P1 ;  /* 0x000000051b1b7c11 */ /* 0x000fe400088f0eff */
[----:B------:R-:W-:Y:S01]  /*4420*/  @!P6 IADD3 R4, -R4, RZ, RZ ;  /* 0x000000ff0404e210 */ /* 0x000fe20007ffe1ff */
[----:B------:R-:W-:Y:S01]  /*4430*/  @!P0 IMAD.MOV R6, RZ, RZ, -R6 ;  /* 0x000000ffff068224 */ /* 0x000fe200078e0a06 */
[----:B------:R-:W-:Y:S01]  /*4440*/  ISETP.GE.AND P2, PT, R8, RZ, PT ;  /* 0x000000ff0800720c */ /* 0x000fe20003f46270 */
[----:B------:R-:W-:Y:S01]  /*4450*/  @!P5 IMAD.MOV R5, RZ, RZ, -R5 ;  /* 0x000000ffff05d224 */ /* 0x000fe200078e0a05 */
[----:B------:R-:W4:Y:S01]  /*4460*/  LDL.LU R8, [R1+0xcbc] ;  /* 0x000cbc0001087983 */ /* 0x000f220000300800 */
[----:B------:R-:W-:Y:S01]  /*4470*/  LEA.HI.X.SX32 R29, R29, UR5, 0x1, P4 ;  /* 0x000000051d1d7c11 */ /* 0x000fe2000a0f0eff */
[----:B------:R-:W-:-:S02]  /*4480*/  ULDC UR4, c[0x0][0x240] ;  /* 0x0000900000047ab9 */ /* 0x000fc40000000800 */
[----:B------:R0:W-:Y:S04]  /*4490*/  STL.64 [R1+0xc88], R26 ;  /* 0x000c881a01007387 */ /* 0x0001e80000100a00 */
[----:B0-----:R-:W4:Y:S04]  /*44a0*/  LDL.LU R26, [R1+0x4] ;  /* 0x00000400011a7983 */ /* 0x001f280000300800 */
[----:B------:R-:W4:Y:S04]  /*44b0*/  LDL.LU R27, [R1] ;  /* 0x00000000011b7983 */ /* 0x000f280000300800 */
[----:B------:R0:W-:Y:S04]  /*44c0*/  STL [R1+0xc9c], R28 ;  /* 0x000c9c1c01007387 */ /* 0x0001e80000100800 */
[----:B0-----:R-:W4:Y:S04]  /*44d0*/  LDL.LU R28, [R1+0x8] ;  /* 0x00000800011c7983 */ /* 0x001f280000300800 */
[----:B------:R0:W-:Y:S04]  /*44e0*/  STL [R1+0xc98], R29 ;  /* 0x000c981d01007387 */ /* 0x0001e80000100800 */
[----:B0-----:R-:W4:Y:S01]  /*44f0*/  LDL.LU R29, [R1+0xc] ;  /* 0x00000c00011d7983 */ /* 0x001f220000300800 */
[----:B--2---:R-:W-:-:S02]  /*4500*/  ISETP.NE.AND P1, PT, R3, RZ, PT ;  /* 0x000000ff0300720c */ /* 0x004fc40003f25270 */
[----:B------:R-:W-:-:S04]  /*4510*/  LOP3.LUT R3, RZ, R3, RZ, 0x33, !PT ;  /* 0x00000003ff037212 */ /* 0x000fc800078e33ff */
[----:B---3--:R-:W-:-:S05]  /*4520*/  SEL R7, R3, R7, !P1 ;  /* 0x0000000703077207 */ /* 0x008fca0004800000 */
[----:B------:R0:W-:Y:S01]  /*4530*/  STL [R1+0x2c], R7 ;  /* 0x00002c0701007387 */ /* 0x0001e20000100800 */
[C---:B----4-:R-:W-:Y:S02]  /*4540*/  SEL R59, R3.reuse, R59, !P1 ;  /* 0x0000003b033b7207 */ /* 0x050fe40004800000 */
[C---:B------:R-:W-:Y:S01]  /*4550*/  SEL R60, R3.reuse, R60, !P1 ;  /* 0x0000003c033c7207 */ /* 0x040fe20004800000 */
[----:B0-----:R-:W2:Y:S01]  /*4560*/  LDL.LU R7, [R1+0xcb8] ;  /* 0x000cb80001077983 */ /* 0x001ea20000300800 */
[----:B------:R-:W-:-:S03]  /*4570*/  SEL R61, R3, R61, !P1 ;  /* 0x0000003d033d7207 */ /* 0x000fc60004800000 */
[----:B------:R0:W-:Y:S04]  /*4580*/  STL [R1+0x28], R59 ;  /* 0x0000283b01007387 */ /* 0x0001e80000100800 */
[----:B0-----:R-:W3:Y:S04]  /*4590*/  LDL.LU R59, [R1+0xcb4] ;  /* 0x000cb400013b7983 */ /* 0x001ee80000300800 */
[----:B------:R0:W-:Y:S04]  /*45a0*/  STL [R1+0x24], R60 ;  /* 0x0000243c01007387 */ /* 0x0001e80000100800 */
[----:B0-----:R-:W4:Y:S04]  /*45b0*/  LDL.LU R60, [R1+0xcb0] ;  /* 0x000cb000013c7983 */ /* 0x001f280000300800 */
[----:B------:R0:W-:Y:S04]  /*45c0*/  STL [R1+0x20], R61 ;  /* 0x0000203d01007387 */ /* 0x0001e80000100800 */
[----:B0-----:R-:W2:Y:S01]  /*45d0*/  LDL.LU R61, [R1+0xcac] ;  /* 0x000cac00013d7983 */ /* 0x001ea20000300800 */
[----:B------:R-:W-:-:S02]  /*45e0*/  SEL R28, R3, R28, !P1 ;  /* 0x0000001c031c7207 */ /* 0x000fc40004800000 */
[----:B------:R-:W-:-:S05]  /*45f0*/  SEL R29, R3, R29, !P1 ;  /* 0x0000001d031d7207 */ /* 0x000fca0004800000 */
[----:B------:R0:W-:Y:S04]  /*4600*/  STL [R1+0x1c], R29 ;  /* 0x00001c1d01007387 */ /* 0x0001e80000100800 */
[----:B------:R2:W-:Y:S01]  /*4610*/  STL [R1+0x18], R28 ;  /* 0x0000181c01007387 */ /* 0x0005e20000100800 */
[C---:B0-----:R-:W-:Y:S02]  /*4620*/  SEL R29, R3.reuse, R26, !P1 ;  /* 0x0000001a031d7207 */ /* 0x041fe40004800000 */
[----:B------:R-:W-:-:S03]  /*4630*/  SEL R26, R3, R27, !P1 ;  /* 0x0000001b031a7207 */ /* 0x000fc60004800000 */
[----:B------:R-:W-:Y:S01]  /*4640*/  STL [R1+0x14], R29 ;  /* 0x0000141d01007387 */ /* 0x000fe20000100800 */
[----:B--2---:R-:W-:-:S05]  /*4650*/  SEL R28, R3, R61, !P1 ;  /* 0x0000003d031c7207 */ /* 0x004fca0004800000 */
[----:B------:R0:W-:Y:S04]  /*4660*/  STL [R1+0xca0], R28 ;  /* 0x000ca01c01007387 */ /* 0x0001e80000100800 */
[----:B------:R-:W-:Y:S04]  /*4670*/  STL [R1+0x10], R26 ;  /* 0x0000101a01007387 */ /* 0x000fe80000100800 */
[----:B0-----:R-:W2:Y:S04]  /*4680*/  LDL.LU R28, [R1+0x24] ;  /* 0x00002400011c7983 */ /* 0x001ea80000300800 */
[----:B--2---:R0:W-:Y:S04]  /*4690*/  STL [R1+0xca4], R28 ;  /* 0x000ca41c01007387 */ /* 0x0041e80000100800 */
[----:B0-----:R-:W2:Y:S01]  /*46a0*/  LDL.LU R28, [R1+0x28] ;  /* 0x00002800011c7983 */ /* 0x001ea20000300800 */
[----:B------:R-:W-:Y:S01]  /*46b0*/  @!P2 IMAD.MOV R0, RZ, RZ, -R0 ;  /* 0x000000ffff00a224 */ /* 0x000fe200078e0a00 */
[----:B------:R-:W-:-:S02]  /*46c0*/  SEL R26, R3, R7, !P1 ;  /* 0x00000007031a7207 */ /* 0x000fc40004800000 */
[----:B--2---:R0:W-:Y:S04]  /*46d0*/  STL [R1+0xca8], R28 ;  /* 0x000ca81c01007387 */ /* 0x0041e80000100800 */
[----:B0-----:R-:W2:Y:S01]  /*46e0*/  LDL.LU R28, [R1+0x2c] ;  /* 0x00002c00011c7983 */ /* 0x001ea20000300800 */
[C---:B------:R-:W-:Y:S02]  /*46f0*/  SEL R7, R3.reuse, R56, !P1 ;  /* 0x0000003803077207 */ /* 0x040fe40004800000 */
[C---:B----4-:R-:W-:Y:S02]  /*4700*/  SEL R29, R3.reuse, R60, !P1 ;  /* 0x0000003c031d7207 */ /* 0x050fe40004800000 */
[C---:B------:R-:W-:Y:S02]  /*4710*/  SEL R61, R3.reuse, R53, !P1 ;  /* 0x00000035033d7207 */ /* 0x040fe40004800000 */
[----:B------:R-:W-:-:S02]  /*4720*/  SEL R56, R3, R58, !P1 ;  /* 0x0000003a03387207 */ /* 0x000fc40004800000 */
[C---:B---3--:R-:W-:Y:S01]  /*4730*/  SEL R27, R3.reuse, R59, !P1 ;  /* 0x0000003b031b7207 */ /* 0x048fe20004800000 */
[----:B------:R-:W3:Y:S01]  /*4740*/  LDL.LU R58, [R1+0x10] ;  /* 0x00001000013a7983 */ /* 0x000ee20000300800 */
[C---:B------:R-:W-:Y:S02]  /*4750*/  SEL R60, R3.reuse, R54, !P1 ;  /* 0x00000036033c7207 */ /* 0x040fe40004800000 */
[C---:B------:R-:W-:Y:S02]  /*4760*/  SEL R53, R3.reuse, R4, !P1 ;  /* 0x0000000403357207 */ /* 0x040fe40004800000 */
[C---:B------:R-:W-:Y:S01]  /*4770*/  SEL R59, R3.reuse, R55, !P1 ;  /* 0x00000037033b7207 */ /* 0x040fe20004800000 */
[----:B------:R-:W4:Y:S01]  /*4780*/  LDL.LU R4, [R1+0x14] ;  /* 0x0000140001047983 */ /* 0x000f220000300800 */
[C---:B------:R-:W-:Y:S02]  /*4790*/  SEL R54, R3.reuse, R2, !P1 ;  /* 0x0000000203367207 */ /* 0x040fe40004800000 */
[C---:B------:R-:W-:Y:S01]  /*47a0*/  SEL R8, R3.reuse, R8, !P1 ;  /* 0x0000000803087207 */ /* 0x040fe20004800000 */
[----:B------:R-:W3:Y:S01]  /*47b0*/  LDL.LU R2, [R1+0x18] ;  /* 0x0000180001027983 */ /* 0x000ee20000300800 */
[----:B------:R-:W-:-:S02]  /*47c0*/  SEL R9, R3, R9, !P1 ;  /* 0x0000000903097207 */ /* 0x000fc40004800000 */
[C---:B------:R-:W-:Y:S02]  /*47d0*/  SEL R10, R3.reuse, R10, !P1 ;  /* 0x0000000a030a7207 */ /* 0x040fe40004800000 */
[C---:B------:R-:W-:Y:S02]  /*47e0*/  SEL R11, R3.reuse, R11, !P1 ;  /* 0x0000000b030b7207 */ /* 0x040fe40004800000 */
[C---:B------:R-:W-:Y:S02]  /*47f0*/  SEL R12, R3.reuse, R12, !P1 ;  /* 0x0000000c030c7207 */ /* 0x040fe40004800000 */
[C---:B------:R-:W-:Y:S02]  /*4800*/  SEL R13, R3.reuse, R13, !P1 ;  /* 0x0000000d030d7207 */ /* 0x040fe40004800000 */
[C---:B------:R-:W-:Y:S02]  /*4810*/  SEL R14, R3.reuse, R14, !P1 ;  /* 0x0000000e030e7207 */ /* 0x040fe40004800000 */
        /* <DEDUP_REMOVED lines=37> */
[----:B------:R-:W-:Y:S02]  /*4a70*/  SEL R55, R3, R0, !P1 ;  /* 0x0000000003377207 */ /* 0x000fe40004800000 */
[----:B------:R-:W4:Y:S04]  /*4a80*/  LDL.LU R3, [R1+0x20] ;  /* 0x0000200001037983 */ /* 0x000f280000300800 */
[----:B------:R-:W3:Y:S01]  /*4a90*/  LDL.LU R0, [R1+0x1c] ;  /* 0x00001c0001007983 */ /* 0x000ee20000300800 */
[----:B--2---:R-:W-:-:S05]  /*4aa0*/  IMAD R28, R28, UR4, RZ ;  /* 0x000000041c1c7c24 */ /* 0x004fca000f8e02ff */
[----:B------:R0:W-:Y:S04]  /*4ab0*/  STL [R1+0x38], R28 ;  /* 0x0000381c01007387 */ /* 0x0001e80000100800 */
[----:B0-----:R-:W2:Y:S02]  /*4ac0*/  LDL.LU R28, [R1+0xca8] ;  /* 0x000ca800011c7983 */ /* 0x001ea40000300800 */
[----:B--2---:R-:W-:-:S05]  /*4ad0*/  IMAD R28, R28, UR4, RZ ;  /* 0x000000041c1c7c24 */ /* 0x004fca000f8e02ff */
[----:B------:R0:W-:Y:S04]  /*4ae0*/  STL [R1+0x3c], R28 ;  /* 0x00003c1c01007387 */ /* 0x0001e80000100800 */
[----:B0-----:R-:W2:Y:S01]  /*4af0*/  LDL.LU R28, [R1+0xca4] ;  /* 0x000ca400011c7983 */ /* 0x001ea20000300800 */
[----:B----4-:R-:W-:Y:S02]  /*4b00*/  IMAD R3, R3, UR4, RZ ;  /* 0x0000000403037c24 */ /* 0x010fe4000f8e02ff */
[----:B---3--:R-:W-:Y:S02]  /*4b10*/  IMAD R0, R0, UR4, RZ ;  /* 0x0000000400007c24 */ /* 0x008fe4000f8e02ff */
[----:B--2---:R-:W-:-:S05]  /*4b20*/  IMAD R28, R28, UR4, RZ ;  /* 0x000000041c1c7c24 */ /* 0x004fca000f8e02ff */
[----:B------:R0:W-:Y:S04]  /*4b30*/  STL [R1+0x24], R28 ;  /* 0x0000241c01007387 */ /* 0x0001e80000100800 */
[----:B0-----:R-:W2:Y:S04]  /*4b40*/  LDL.LU R28, [R1+0xca0] ;  /* 0x000ca000011c7983 */ /* 0x001ea80000300800 */
[----:B------:R0:W-:Y:S04]  /*4b50*/  STL [R1+0x20], R3 ;  /* 0x0000200301007387 */ /* 0x0001e80000100800 */
[----:B------:R1:W-:Y:S01]  /*4b60*/  STL [R1+0x48], R0 ;  /* 0x0000480001007387 */ /* 0x0003e20000100800 */
[----:B0-----:R-:W-:-:S02]  /*4b70*/  IMAD R3, R2, UR4, RZ ;  /* 0x0000000402037c24 */ /* 0x001fc4000f8e02ff */
[----:B------:R-:W-:Y:S02]  /*4b80*/  IMAD R2, R4, UR4, RZ ;  /* 0x0000000404027c24 */ /* 0x000fe4000f8e02ff */
[----:B-1----:R-:W-:Y:S01]  /*4b90*/  IMAD R0, R58, UR4, RZ ;  /* 0x000000043a007c24 */ /* 0x002fe2000f8e02ff */
[----:B------:R0:W-:Y:S04]  /*4ba0*/  STL [R1+0x4c], R3 ;  /* 0x00004c0301007387 */ /* 0x0001e80000100800 */
[----:B------:R1:W-:Y:S01]  /*4bb0*/  STL [R1+0x14], R2 ;  /* 0x0000140201007387 */ /* 0x0003e20000100800 */
[----:B0-----:R-:W-:Y:S02]  /*4bc0*/  IMAD R3, R26, UR4, RZ ;  /* 0x000000041a037c24 */ /* 0x001fe4000f8e02ff */
[----:B------:R-:W-:-:S02]  /*4bd0*/  IMAD R26, R9, UR4, RZ ;  /* 0x00000004091a7c24 */ /* 0x000fc4000f8e02ff */
[----:B-1----:R-:W-:Y:S02]  /*4be0*/  IMAD R2, R29, UR4, RZ ;  /* 0x000000041d027c24 */ /* 0x002fe4000f8e02ff */
[----:B------:R-:W-:Y:S02]  /*4bf0*/  IMAD R9, R12, UR4, RZ ;  /* 0x000000040c097c24 */ /* 0x000fe4000f8e02ff */
[----:B--2---:R-:W-:Y:S02]  /*4c00*/  IMAD R4, R28, UR4, RZ ;  /* 0x000000041c047c24 */ /* 0x004fe4000f8e02ff */
[----:B------:R-:W2:Y:S04]  /*4c10*/  LDL.LU R28, [R1+0xc9c] ;  /* 0x000c9c00011c7983 */ /* 0x000ea80000300800 */
[----:B------:R0:W-:Y:S04]  /*4c20*/  STL [R1+0x10], R0 ;  /* 0x0000100001007387 */ /* 0x0001e80000100800 */
[----:B------:R-:W2:Y:S01]  /*4c30*/  LDL.LU R29, [R1+0xc98] ;  /* 0x000c9800011d7983 */ /* 0x000ea20000300800 */
[----:B0-----:R-:W-:-:S02]  /*4c40*/  IMAD R0, R27, UR4, RZ ;  /* 0x000000041b007c24 */ /* 0x001fc4000f8e02ff */
[----:B------:R-:W-:Y:S02]  /*4c50*/  IMAD R27, R8, UR4, RZ ;  /* 0x00000004081b7c24 */ /* 0x000fe4000f8e02ff */
[----:B------:R-:W-:Y:S02]  /*4c60*/  IMAD R8, R10, UR4, RZ ;  /* 0x000000040a087c24 */ /* 0x000fe4000f8e02ff */
[----:B------:R-:W-:-:S03]  /*4c70*/  IMAD R10, R11, UR4, RZ ;  /* 0x000000040b0a7c24 */ /* 0x000fc6000f8e02ff */
[----:B------:R0:W-:Y:S04]  /*4c80*/  STL [R1+0x8c], R8 ;  /* 0x00008c0801007387 */ /* 0x0001e80000100800 */
[----:B------:R1:W-:Y:S01]  /*4c90*/  STL [R1+0x98], R10 ;  /* 0x0000980a01007387 */ /* 0x0003e20000100800 */
[----:B0-----:R-:W-:-:S03]  /*4ca0*/  IMAD R8, R13, UR4, RZ ;  /* 0x000000040d087c24 */ /* 0x001fc6000f8e02ff */
[----:B------:R0:W-:Y:S01]  /*4cb0*/  STL [R1+0x9c], R9 ;  /* 0x00009c0901007387 */ /* 0x0001e20000100800 */
[----:B-1----:R-:W-:-:S03]  /*4cc0*/  IMAD R10, R14, UR4, RZ ;  /* 0x000000040e0a7c24 */ /* 0x002fc6000f8e02ff */
        /* <DEDUP_REMOVED lines=50> */
[----:B------:R-:W-:Y:S01]  /*4ff0*/  STL [R1+0x1b0], R10 ;  /* 0x0001b00a01007387 */ /* 0x000fe20000100800 */
[----:B-1----:R-:W-:-:S03]  /*5000*/  IMAD R8, R44, UR4, RZ ;  /* 0x000000042c087c24 */ /* 0x002fc6000f8e02ff */
[----:B------:R-:W3:Y:S04]  /*5010*/  LDL.LU R31, [R1+0x38] ;  /* 0x00003800011f7983 */ /* 0x000ee80000300800 */
[----:B------:R0:W-:Y:S04]  /*5020*/  STL [R1+0x1c0], R9 ;  /* 0x0001c00901007387 */ /* 0x0001e80000100800 */
[----:B------:R1:W-:Y:S04]  /*5030*/  STL [R1+0x1c8], R8 ;  /* 0x0001c80801007387 */ /* 0x0003e80000100800 */
[----:B------:R-:W4:Y:S01]  /*5040*/  LDL.LU R30, [R1+0x3c] ;  /* 0x00003c00011e7983 */ /* 0x000f220000300800 */
[----:B0-----:R-:W-:-:S02]  /*5050*/  IMAD R9, R45, UR4, RZ ;  /* 0x000000042d097c24 */ /* 0x001fc4000f8e02ff */
[----:B-1----:R-:W-:-:S03]  /*5060*/  IMAD R8, R46, UR4, RZ ;  /* 0x000000042e087c24 */ /* 0x002fc6000f8e02ff */
[----:B------:R0:W-:Y:S04]  /*5070*/  STL [R1+0x1d8], R9 ;  /* 0x0001d80901007387 */ /* 0x0001e80000100800 */
[----:B------:R-:W4:Y:S04]  /*5080*/  LDL.LU R32, [R1+0x24] ;  /* 0x0000240001207983 */ /* 0x000f280000300800 */
[----:B------:R1:W-:Y:S01]  /*5090*/  STL [R1+0x78], R8 ;  /* 0x0000780801007387 */ /* 0x0003e20000100800 */
[----:B0-----:R-:W-:-:S03]  /*50a0*/  IMAD R9, R47, UR4, RZ ;  /* 0x000000042f097c24 */ /* 0x001fc6000f8e02ff */
[----:B------:R-:W4:Y:S01]  /*50b0*/  LDL.LU R34, [R1+0x20] ;  /* 0x0000200001227983 */ /* 0x000f220000300800 */
        /* <DEDUP_REMOVED lines=9> */
[----:B------:R1:W-:Y:S04]  /*5150*/  STL [R1+0x28], R8 ;  /* 0x0000280801007387 */ /* 0x0003e80000100800 */
[----:B------:R-:W4:Y:S01]  /*5160*/  LDL.LU R42, [R1+0x10] ;  /* 0x00001000012a7983 */ /* 0x000f220000300800 */
[----:B0-----:R-:W-:-:S02]  /*5170*/  IMAD R9, R51, UR4, RZ ;  /* 0x0000000433097c24 */ /* 0x001fc4000f8e02ff */
[----:B-1----:R-:W-:-:S03]  /*5180*/  IMAD R8, R52, UR4, RZ ;  /* 0x0000000434087c24 */ /* 0x002fc6000f8e02ff */
[----:B------:R-:W-:Y:S04]  /*5190*/  STL [R1+0x4], R9 ;  /* 0x0000040901007387 */ /* 0x000fe80000100800 */
[----:B------:R0:W-:Y:S04]  /*51a0*/  STL [R1], R8 ;  /* 0x0000000801007387 */ /* 0x0001e80000100800 */
[----:B------:R-:W4:Y:S04]  /*51b0*/  LDL R47, [R1+0x8c] ;  /* 0x00008c00012f7983 */ /* 0x000f280000100800 */
[----:B------:R-:W4:Y:S04]  /*51c0*/  LDL R45, [R1+0x98] ;  /* 0x00009800012d7983 */ /* 0x000f280000100800 */
[----:B------:R-:W4:Y:S04]  /*51d0*/  LDL R43, [R1+0x9c] ;  /* 0x00009c00012b7983 */ /* 0x000f280000100800 */
[----:B------:R-:W4:Y:S04]  /*51e0*/  LDL R41, [R1+0xa8] ;  /* 0x0000a80001297983 */ /* 0x000f280000100800 */
[----:B------:R-:W4:Y:S04]  /*51f0*/  LDL R39, [R1+0xac] ;  /* 0x0000ac0001277983 */ /* 0x000f280000100800 */
[----:B------:R-:W4:Y:S04]  /*5200*/  LDL R37, [R1+0xb0] ;  /* 0x0000b00001257983 */ /* 0x000f280000100800 */
[----:B------:R-:W4:Y:S04]  /*5210*/  LDL R35, [R1+0xb4] ;  /* 0x0000b40001237983 */ /* 0x000f280000100800 */
[----:B------:R-:W4:Y:S01]  /*5220*/  LDL R33, [R1+0xc0] ;  /* 0x0000c00001217983 */ /* 0x000f220000100800 */
[----:B------:R-:W-:-:S02]  /*5230*/  IMAD.MOV.U32 R50, RZ, RZ, R3 ;  /* 0x000000ffff327224 */ /* 0x000fc400078e0003 */
[----:B------:R-:W-:Y:S02]  /*5240*/  IMAD.MOV.U32 R46, RZ, RZ, R2 ;  /* 0x000000ffff2e7224 */ /* 0x000fe400078e0002 */
[----:B------:R-:W-:Y:S02]  /*5250*/  IMAD R61, R61, UR4, RZ ;  /* 0x000000043d3d7c24 */ /* 0x000fe4000f8e02ff */
[----:B------:R-:W-:Y:S02]  /*5260*/  IMAD R60, R60, UR4, RZ ;  /* 0x000000043c3c7c24 */ /* 0x000fe4000f8e02ff */
[----:B------:R-:W-:Y:S02]  /*5270*/  IMAD.MOV.U32 R44, RZ, RZ, R4 ;  /* 0x000000ffff2c7224 */ /* 0x000fe400078e0004 */
[----:B------:R-:W-:Y:S02]  /*5280*/  IMAD.MOV.U32 R48, RZ, RZ, R0 ;  /* 0x000000ffff307224 */ /* 0x000fe400078e0000 */
[----:B------:R-:W-:-:S02]  /*5290*/  IMAD R52, R5, UR4, RZ ;  /* 0x0000000405347c24 */ /* 0x000fc4000f8e02ff */
[----:B------:R-:W-:Y:S02]  /*52a0*/  IMAD R58, R7, UR4, RZ ;  /* 0x00000004073a7c24 */ /* 0x000fe4000f8e02ff */
[----:B------:R-:W-:Y:S01]  /*52b0*/  IMAD R0, R6, UR4, RZ ;  /* 0x0000000406007c24 */ /* 0x000fe2000f8e02ff */
[----:B------:R-:W-:Y:S01]  /*52c0*/  STL.64 [R1+0xc90], R60 ;  /* 0x000c903c01007387 */ /* 0x000fe20000100a00 */
[----:B--2---:R-:W-:-:S04]  /*52d0*/  IMAD.WIDE R18, R44, 0x2, R28 ;  /* 0x000000022c127825 */ /* 0x004fc800078e021c */
[----:B------:R-:W-:-:S04]  /*52e0*/  IMAD.WIDE R20, R46, 0x2, R28 ;  /* 0x000000022e147825 */ /* 0x000fc800078e021c */
[----:B------:R-:W-:-:S04]  /*52f0*/  IMAD.WIDE R22, R48, 0x2, R28 ;  /* 0x0000000230167825 */ /* 0x000fc800078e021c */
[----:B------:R-:W-:-:S04]  /*5300*/  IMAD.WIDE R24, R50, 0x2, R28 ;  /* 0x0000000232187825 */ /* 0x000fc800078e021c */
[----:B---3--:R-:W-:-:S05]  /*5310*/  IMAD.WIDE R2, R31, 0x2, R28 ;  /* 0x000000021f027825 */ /* 0x008fca00078e021c */
[----:B------:R1:W-:Y:S01]  /*5320*/  STL.64 [R1+0xbe0], R2 ;  /* 0x000be00201007387 */ /* 0x0003e20000100a00 */
[----:B----4-:R-:W-:-:S05]  /*5330*/  IMAD.WIDE R4, R30, 0x2, R28 ;  /* 0x000000021e047825 */ /* 0x010fca00078e021c */
[----:B------:R-:W-:Y:S01]  /*5340*/  STL.64 [R1+0xbe8], R4 ;  /* 0x000be80401007387 */ /* 0x000fe20000100a00 */
[----:B------:R-:W-:-:S04]  /*5350*/  IMAD.WIDE R6, R32, 0x2, R28 ;  /* 0x0000000220067825 */ /* 0x000fc800078e021c */
[--C-:B0-----:R-:W-:Y:S01]  /*5360*/  IMAD.WIDE R8, R34, 0x2, R28.reuse ;  /* 0x0000000222087825 */ /* 0x101fe200078e021c */
[----:B------:R0:W-:Y:S04]  /*5370*/  STL.64 [R1+0xbf0], R6 ;  /* 0x000bf00601007387 */ /* 0x0001e80000100a00 */
[----:B------:R-:W-:Y:S01]  /*5380*/  STL.64 [R1+0xbf8], R8 ;  /* 0x000bf80801007387 */ /* 0x000fe20000100a00 */
[----:B------:R-:W-:-:S04]  /*5390*/  IMAD.WIDE R10, R36, 0x2, R28 ;  /* 0x00000002240a7825 */ /* 0x000fc800078e021c */
[--C-:B------:R-:W-:Y:S01]  /*53a0*/  IMAD.WIDE R12, R38, 0x2, R28.reuse ;  /* 0x00000002260c7825 */ /* 0x100fe200078e021c */
[----:B------:R-:W-:Y:S04]  /*53b0*/  STL.64 [R1+0xc00], R10 ;  /* 0x000c000a01007387 */ /* 0x000fe80000100a00 */
[----:B------:R-:W-:Y:S01]  /*53c0*/  STL.64 [R1+0xc08], R12 ;  /* 0x000c080c01007387 */ /* 0x000fe20000100a00 */
[----:B------:R-:W-:-:S04]  /*53d0*/  IMAD.WIDE R14, R40, 0x2, R28 ;  /* 0x00000002280e7825 */ /* 0x000fc800078e021c */
[--C-:B------:R-:W-:Y:S01]  /*53e0*/  IMAD.WIDE R16, R42, 0x2, R28.reuse ;  /* 0x000000022a107825 */ /* 0x100fe200078e021c */
[----:B------:R-:W-:Y:S03]  /*53f0*/  STL.64 [R1+0xc10], R14 ;  /* 0x000c100e01007387 */ /* 0x000fe60000100a00 */
[--C-:B-1----:R-:W-:Y:S01]  /*5400*/  IMAD.WIDE R2, R27, 0x2, R28.reuse ;  /* 0x000000021b027825 */ /* 0x102fe200078e021c */
[----:B------:R-:W-:Y:S03]  /*5410*/  STL.64 [R1+0xc18], R16 ;  /* 0x000c181001007387 */ /* 0x000fe60000100a00 */
[--C-:B0-----:R-:W-:Y:S01]  /*5420*/  IMAD.WIDE R6, R26, 0x2, R28.reuse ;  /* 0x000000021a067825 */ /* 0x101fe200078e021c */
[----:B------:R-:W-:Y:S04]  /*5430*/  STL.64 [R1+0xc20], R18 ;  /* 0x000c201201007387 */ /* 0x000fe80000100a00 */
[----:B------:R-:W-:Y:S01]  /*5440*/  STL.64 [R1+0xc28], R20 ;  /* 0x000c281401007387 */ /* 0x000fe20000100a00 */
[----:B------:R-:W-:-:S03]  /*5450*/  IMAD.WIDE R4, R47, 0x2, R28 ;  /* 0x000000022f047825 */ /* 0x000fc600078e021c */
[----:B------:R-:W-:Y:S04]  /*5460*/  STL.64 [R1+0xc30], R22 ;  /* 0x000c301601007387 */ /* 0x000fe80000100a00 */
[----:B------:R-:W-:Y:S04]  /*5470*/  STL.64 [R1+0xc38], R24 ;  /* 0x000c381801007387 */ /* 0x000fe80000100a00 */
[----:B------:R0:W-:Y:S04]  /*5480*/  STL.64 [R1+0x8], R2 ;  /* 0x0000080201007387 */ /* 0x0001e80000100a00 */
[----:B------:R1:W-:Y:S04]  /*5490*/  STL.64 [R1+0x18], R6 ;  /* 0x0000180601007387 */ /* 0x0003e80000100a00 */
[----:B------:R2:W-:Y:S01]  /*54a0*/  STL.64 [R1+0x30], R4 ;  /* 0x0000300401007387 */ /* 0x0005e20000100a00 */
[----:B0-----:R-:W-:-:S04]  /*54b0*/  IMAD.WIDE R2, R45, 0x2, R28 ;  /* 0x000000022d027825 */ /* 0x001fc800078e021c */
[--C-:B-1----:R-:W-:Y:S01]  /*54c0*/  IMAD.WIDE R6, R43, 0x2, R28.reuse ;  /* 0x000000022b067825 */ /* 0x102fe200078e021c */
[----:B------:R0:W-:Y:S03]  /*54d0*/  STL.64 [R1+0x40], R2 ;  /* 0x0000400201007387 */ /* 0x0001e60000100a00 */
[--C-:B--2---:R-:W-:Y:S01]  /*54e0*/  IMAD.WIDE R4, R41, 0x2, R28.reuse ;  /* 0x0000000229047825 */ /* 0x104fe200078e021c */
[----:B------:R1:W-:Y:S04]  /*54f0*/  STL.64 [R1+0x58], R6 ;  /* 0x0000580601007387 */ /* 0x0003e80000100a00 */
[----:B------:R2:W-:Y:S01]  /*5500*/  STL.64 [R1+0x68], R4 ;  /* 0x0000680401007387 */ /* 0x0005e20000100a00 */
[----:B0-----:R-:W-:-:S04]  /*5510*/  IMAD.WIDE R2, R39, 0x2, R28 ;  /* 0x0000000227027825 */ /* 0x001fc800078e021c */
[--C-:B-1----:R-:W-:Y:S01]  /*5520*/  IMAD.WIDE R6, R37, 0x2, R28.reuse ;  /* 0x0000000225067825 */ /* 0x102fe200078e021c */
[----:B------:R0:W-:Y:S03]  /*5530*/  STL.64 [R1+0x80], R2 ;  /* 0x0000800201007387 */ /* 0x0001e60000100a00 */
[--C-:B--2---:R-:W-:Y:S01]  /*5540*/  IMAD.WIDE R4, R35, 0x2, R28.reuse ;  /* 0x0000000223047825 */ /* 0x104fe200078e021c */
[----:B------:R1:W-:Y:S04]  /*5550*/  STL.64 [R1+0x90], R6 ;  /* 0x0000900601007387 */ /* 0x0003e80000100a00 */
[----:B------:R-:W2:Y:S04]  /*5560*/  LDL R45, [R1+0xc4] ;  /* 0x0000c400012d7983 */ /* 0x000ea80000100800 */
[----:B------:R3:W-:Y:S01]  /*5570*/  STL.64 [R1+0xa0], R4 ;  /* 0x0000a00401007387 */ /* 0x0007e20000100a00 */
[----:B0-----:R-:W-:-:S03]  /*5580*/  IMAD.WIDE R2, R33, 0x2, R28 ;  /* 0x0000000221027825 */ /* 0x001fc600078e021c */
[----:B------:R-:W4:Y:S04]  /*5590*/  LDL R43, [R1+0xc8] ;  /* 0x0000c800012b7983 */ /* 0x000f280000100800 */
[----:B------:R0:W-:Y:S04]  /*55a0*/  STL.64 [R1+0xb8], R2 ;  /* 0x0000b80201007387 */ /* 0x0001e80000100a00 */
[----:B------:R-:W4:Y:S04]  /*55b0*/  LDL R41, [R1+0xd8] ;  /* 0x0000d80001297983 */ /* 0x000f280000100800 */
[----:B------:R-:W4:Y:S04]  /*55c0*/  LDL R39, [R1+0xe0] ;  /* 0x0000e00001277983 */ /* 0x000f280000100800 */
[----:B------:R-:W4:Y:S04]  /*55d0*/  LDL R37, [R1+0xf0] ;  /* 0x0000f00001257983 */ /* 0x000f280000100800 */
[----:B------:R-:W4:Y:S04]  /*55e0*/  LDL R35, [R1+0xf8] ;  /* 0x0000f80001237983 */ /* 0x000f280000100800 */
[----:B------:R-:W4:Y:S04]  /*55f0*/  LDL R33, [R1+0x108] ;  /* 0x0001080001217983 */ /* 0x000f280000100800 */
[----:B------:R-:W4:Y:S04]  /*5600*/  LDL.LU R24, [R1+0x118] ;  /* 0x0001180001187983 */ /* 0x000f280000300800 */
        /* <DEDUP_REMOVED lines=17> */
[----:B-1----:R-:W4:Y:S04]  /*5720*/  LDL.LU R6, [R1+0x54] ;  /* 0x0000540001067983 */ /* 0x002f280000300800 */
[----:B------:R-:W4:Y:S04]  /*5730*/  LDL.LU R7, [R1+0x50] ;  /* 0x0000500001077983 */ /* 0x000f280000300800 */
[----:B---3--:R-:W3:Y:S04]  /*5740*/  LDL.LU R4, [R1+0x2c] ;  /* 0x00002c0001047983 */ /* 0x008ee80000300800 */
[----:B------:R-:W3:Y:S04]  /*5750*/  LDL.LU R5, [R1+0x28] ;  /* 0x0000280001057983 */ /* 0x000ee80000300800 */
[----:B0-----:R-:W3:Y:S04]  /*5760*/  LDL.LU R2, [R1+0x4] ;  /* 0x0000040001027983 */ /* 0x001ee80000300800 */
[----:B------:R-:W3:Y:S01]  /*5770*/  LDL.LU R3, [R1] ;  /* 0x0000000001037983 */ /* 0x000ee20000300800 */
[----:B--2---:R-:W-:-:S05]  /*5780*/  IMAD.WIDE R60, R45, 0x2, R28 ;  /* 0x000000022d3c7825 */ /* 0x004fca00078e021c */
[----:B------:R4:W-:Y:S02]  /*5790*/  STL.64 [R1+0xd0], R60 ;  /* 0x0000d03c01007387 */ /* 0x0009e40000100a00 */
[----:B----4-:R-:W-:-:S05]  /*57a0*/  IMAD.WIDE R60, R43, 0x2, R28 ;  /* 0x000000022b3c7825 */ /* 0x010fca00078e021c */
[----:B------:R0:W-:Y:S02]  /*57b0*/  STL.64 [R1+0xe8], R60 ;  /* 0x0000e83c01007387 */ /* 0x0001e40000100a00 */
[----:B0-----:R-:W-:-:S05]  /*57c0*/  IMAD.WIDE R60, R41, 0x2, R28 ;  /* 0x00000002293c7825 */ /* 0x001fca00078e021c */
        /* <DEDUP_REMOVED lines=12> */
[----:B------:R0:W-:Y:S04]  /*5890*/  STL.64 [R1+0x188], R60 ;  /* 0x0001883c01007387 */ /* 0x0001e80000100a00 */
[----:B0-----:R-:W2:Y:S04]  /*58a0*/  LDL.LU.64 R60, [R1+0xc90] ;  /* 0x000c9000013c7983 */ /* 0x001ea80000300a00 */
[----:B------:R-:W-:Y:S04]  /*58b0*/  STL [R1+0xc40], R25 ;  /* 0x000c401901007387 */ /* 0x000fe80000100800 */
[----:B------:R0:W-:Y:S02]  /*58c0*/  STL [R1+0xc44], R24 ;  /* 0x000c441801007387 */ /* 0x0001e40000100800 */
[----:B0-----:R-:W-:-:S05]  /*58d0*/  IMAD.WIDE R24, R22, 0x2, R28 ;  /* 0x0000000216187825 */ /* 0x001fca00078e021c */
[----:B------:R0:W-:Y:S04]  /*58e0*/  STL.64 [R1+0x1a0], R24 ;  /* 0x0001a01801007387 */ /* 0x0001e80000100a00 */
[----:B------:R1:W-:Y:S01]  /*58f0*/  STL.64 [R1+0xc48], R22 ;  /* 0x000c481601007387 */ /* 0x0003e20000100a00 */
[----:B0-----:R-:W-:-:S05]  /*5900*/  IMAD.WIDE R24, R23, 0x2, R28 ;  /* 0x0000000217187825 */ /* 0x001fca00078e021c */
[----:B------:R0:W-:Y:S01]  /*5910*/  STL.64 [R1+0x1b8], R24 ;  /* 0x0001b81801007387 */ /* 0x0001e20000100a00 */
[----:B-1----:R-:W-:-:S03]  /*5920*/  IMAD.WIDE R22, R21, 0x2, R28 ;  /* 0x0000000215167825 */ /* 0x002fc600078e021c */
[----:B------:R1:W-:Y:S01]  /*5930*/  STL.64 [R1+0xc50], R20 ;  /* 0x000c501401007387 */ /* 0x0003e20000100a00 */
[----:B0-----:R-:W-:-:S04]  /*5940*/  IMAD.WIDE R24, R20, 0x2, R28 ;  /* 0x0000000214187825 */ /* 0x001fc800078e021c */
[--C-:B-1----:R-:W-:Y:S01]  /*5950*/  IMAD.WIDE R20, R18, 0x2, R28.reuse ;  /* 0x0000000212147825 */ /* 0x102fe200078e021c */
[----:B------:R-:W-:Y:S04]  /*5960*/  STL.64 [R1+0x1d0], R24 ;  /* 0x0001d01801007387 */ /* 0x000fe80000100a00 */
[----:B------:R0:W-:Y:S04]  /*5970*/  STL.64 [R1+0x1e0], R22 ;  /* 0x0001e01601007387 */ /* 0x0001e80000100a00 */
[----:B------:R1:W-:Y:S04]  /*5980*/  STL.64 [R1+0xc58], R18 ;  /* 0x000c581201007387 */ /* 0x0003e80000100a00 */
[----:B------:R4:W-:Y:S01]  /*5990*/  STL.64 [R1+0x1e8], R20 ;  /* 0x0001e81401007387 */ /* 0x0009e20000100a00 */
[----:B0-----:R-:W-:-:S04]  /*59a0*/  IMAD.WIDE R22, R19, 0x2, R28 ;  /* 0x0000000213167825 */ /* 0x001fc800078e021c */
[--C-:B-1----:R-:W-:Y:S01]  /*59b0*/  IMAD.WIDE R18, R17, 0x2, R28.reuse ;  /* 0x0000000211127825 */ /* 0x102fe200078e021c */
[----:B------:R-:W-:Y:S03]  /*59c0*/  STL.64 [R1+0x1f8], R22 ;  /* 0x0001f81601007387 */ /* 0x000fe60000100a00 */
[--C-:B----4-:R-:W-:Y:S01]  /*59d0*/  IMAD.WIDE R20, R16, 0x2, R28.reuse ;  /* 0x0000000210147825 */ /* 0x110fe200078e021c */
[----:B------:R0:W-:Y:S04]  /*59e0*/  STL.64 [R1+0xc60], R16 ;  /* 0x000c601001007387 */ /* 0x0001e80000100a00 */
[----:B------:R-:W-:Y:S04]  /*59f0*/  STL.64 [R1+0x208], R20 ;  /* 0x0002081401007387 */ /* 0x000fe80000100a00 */
[----:B------:R1:W-:Y:S01]  /*5a00*/  STL.64 [R1+0x210], R18 ;  /* 0x0002101201007387 */ /* 0x0003e20000100a00 */
[----:B0-----:R-:W-:-:S03]  /*5a10*/  IMAD.WIDE R16, R14, 0x2, R28 ;  /* 0x000000020e107825 */ /* 0x001fc600078e021c */
[----:B------:R0:W-:Y:S04]  /*5a20*/  STL.64 [R1+0xc68], R14 ;  /* 0x000c680e01007387 */ /* 0x0001e80000100a00 */
[----:B------:R4:W-:Y:S01]  /*5a30*/  STL.64 [R1+0x220], R16 ;  /* 0x0002201001007387 */ /* 0x0009e20000100a00 */
[----:B-1----:R-:W-:-:S05]  /*5a40*/  IMAD.WIDE R18, R15, 0x2, R28 ;  /* 0x000000020f127825 */ /* 0x002fca00078e021c */
[----:B------:R-:W-:Y:S01]  /*5a50*/  STL.64 [R1+0x230], R18 ;  /* 0x0002301201007387 */ /* 0x000fe20000100a00 */
[----:B0-----:R-:W-:-:S04]  /*5a60*/  IMAD.WIDE R14, R13, 0x2, R28 ;  /* 0x000000020d0e7825 */ /* 0x001fc800078e021c */
[--C-:B----4-:R-:W-:Y:S01]  /*5a70*/  IMAD.WIDE R16, R12, 0x2, R28.reuse ;  /* 0x000000020c107825 */ /* 0x110fe200078e021c */
[----:B------:R0:W-:Y:S04]  /*5a80*/  STL.64 [R1+0xc70], R12 ;  /* 0x000c700c01007387 */ /* 0x0001e80000100a00 */
[----:B------:R-:W-:Y:S04]  /*5a90*/  STL.64 [R1+0x238], R16 ;  /* 0x0002381001007387 */ /* 0x000fe80000100a00 */
[----:B------:R1:W-:Y:S01]  /*5aa0*/  STL.64 [R1+0x248], R14 ;  /* 0x0002480e01007387 */ /* 0x0003e20000100a00 */
[----:B0-----:R-:W-:-:S03]  /*5ab0*/  IMAD.WIDE R12, R10, 0x2, R28 ;  /* 0x000000020a0c7825 */ /* 0x001fc600078e021c */
[----:B------:R0:W-:Y:S04]  /*5ac0*/  STL.64 [R1+0xc78], R10 ;  /* 0x000c780a01007387 */ /* 0x0001e80000100a00 */
[----:B------:R4:W-:Y:S01]  /*5ad0*/  STL.64 [R1+0x258], R12 ;  /* 0x0002580c01007387 */ /* 0x0009e20000100a00 */
[----:B-1----:R-:W-:-:S04]  /*5ae0*/  IMAD.WIDE R14, R11, 0x2, R28 ;  /* 0x000000020b0e7825 */ /* 0x002fc800078e021c */
[--C-:B0-----:R-:W-:Y:S01]  /*5af0*/  IMAD.WIDE R10, R9, 0x2, R28.reuse ;  /* 0x00000002090a7825 */ /* 0x101fe200078e021c */
[----:B------:R-:W-:Y:S03]  /*5b00*/  STL.64 [R1+0x260], R14 ;  /* 0x0002600e01007387 */ /* 0x000fe60000100a00 */
[--C-:B----4-:R-:W-:Y:S01]  /*5b10*/  IMAD.WIDE R12, R8, 0x2, R28.reuse ;  /* 0x00000002080c7825 */ /* 0x110fe200078e021c */
[----:B------:R0:W-:Y:S04]  /*5b20*/  STL.64 [R1+0xc80], R8 ;  /* 0x000c800801007387 */ /* 0x0001e80000100a00 */
[----:B------:R3:W-:Y:S04]  /*5b30*/  STL.64 [R1+0x278], R12 ;  /* 0x0002780c01007387 */ /* 0x0007e80000100a00 */
[----:B------:R1:W-:Y:S01]  /*5b40*/  STL.64 [R1+0x280], R10 ;  /* 0x0002800a01007387 */ /* 0x0003e20000100a00 */
[----:B0-----:R-:W-:-:S04]  /*5b50*/  IMAD.WIDE R8, R6, 0x2, R28 ;  /* 0x0000000206087825 */ /* 0x001fc800078e021c */
[----:B---3--:R-:W-:-:S04]  /*5b60*/  IMAD.WIDE R12, R4, 0x2, R28 ;  /* 0x00000002040c7825 */ /* 0x008fc800078e021c */
[----:B-1----:R-:W-:Y:S01]  /*5b70*/  IMAD.WIDE R10, R7, 0x2, R28 ;  /* 0x00000002070a7825 */ /* 0x002fe200078e021c */
[----:B------:R0:W-:Y:S04]  /*5b80*/  STL.64 [R1+0x288], R8 ;  /* 0x0002880801007387 */ /* 0x0001e80000100a00 */
[----:B------:R1:W-:Y:S01]  /*5b90*/  STL.64 [R1+0x298], R10 ;  /* 0x0002980a01007387 */ /* 0x0003e20000100a00 */
[----:B------:R-:W-:-:S03]  /*5ba0*/  IMAD R59, R59, UR4, RZ ;  /* 0x000000043b3b7c24 */ /* 0x000fc6000f8e02ff */
[----:B------:R3:W-:Y:S01]  /*5bb0*/  STL.64 [R1+0x2a0], R12 ;  /* 0x0002a00c01007387 */ /* 0x0007e20000100a00 */
[----:B0-----:R-:W-:-:S04]  /*5bc0*/  IMAD.WIDE R8, R5, 0x2, R28 ;  /* 0x0000000205087825 */ /* 0x001fc800078e021c */
[--C-:B-1----:R-:W-:Y:S01]  /*5bd0*/  IMAD.WIDE R10, R2, 0x2, R28.reuse ;  /* 0x00000002020a7825 */ /* 0x102fe200078e021c */
[----:B------:R-:W-:Y:S03]  /*5be0*/  STL.64 [R1+0x2a8], R8 ;  /* 0x0002a80801007387 */ /* 0x000fe60000100a00 */
[----:B---3--:R-:W-:Y:S01]  /*5bf0*/  IMAD.WIDE R12, R3, 0x2, R28 ;  /* 0x00000002030c7825 */ /* 0x008fe200078e021c */
[----:B------:R-:W-:Y:S04]  /*5c00*/  STL.64 [R1+0x2b0], R10 ;  /* 0x0002b00a01007387 */ /* 0x000fe80000100a00 */
[----:B------:R0:W-:Y:S01]  /*5c10*/  STL.64 [R1+0x2b8], R12 ;  /* 0x0002b80c01007387 */ /* 0x0001e20000100a00 */
[----:B------:R-:W-:-:S02]  /*5c20*/  IMAD R57, R57, UR4, RZ ;  /* 0x0000000439397c24 */ /* 0x000fc4000f8e02ff */
[----:B------:R-:W-:Y:S02]  /*5c30*/  IMAD R56, R56, UR4, RZ ;  /* 0x0000000438387c24 */ /* 0x000fe4000f8e02ff */
[----:B0-----:R-:W-:-:S04]  /*5c40*/  IMAD.WIDE R12, R59, 0x2, R28 ;  /* 0x000000023b0c7825 */ /* 0x001fc800078e021c */
[----:B------:R-:W-:Y:S02]  /*5c50*/  IMAD R53, R53, UR4, RZ ;  /* 0x0000000435357c24 */ /* 0x000fe4000f8e02ff */
[----:B------:R-:W-:Y:S02]  /*5c60*/  IMAD R54, R54, UR4, RZ ;  /* 0x0000000436367c24 */ /* 0x000fe4000f8e02ff */
[----:B--2---:R-:W-:-:S04]  /*5c70*/  IMAD.WIDE R8, R61, 0x2, R28 ;  /* 0x000000023d087825 */ /* 0x004fc800078e021c */
[--C-:B------:R-:W-:Y:S01]  /*5c80*/  IMAD.WIDE R10, R60, 0x2, R28.reuse ;  /* 0x000000023c0a7825 */ /* 0x100fe200078e021c */
        /* <DEDUP_REMOVED lines=11> */
[----:B------:R-:W-:Y:S03]  /*5d40*/  STL.64 [R1+0x2f0], R8 ;  /* 0x0002f00801007387 */ /* 0x000fe60000100a00 */
[----:B--2---:R-:W-:Y:S01]  /*5d50*/  IMAD.WIDE R12, R53, 0x2, R28 ;  /* 0x00000002350c7825 */ /* 0x004fe200078e021c */
[----:B------:R0:W-:Y:S04]  /*5d60*/  STL.64 [R1+0x2f8], R10 ;  /* 0x0002f80a01007387 */ /* 0x0001e80000100a00 */
[----:B------:R1:W-:Y:S04]  /*5d70*/  STL.64 [R1+0x300], R12 ;  /* 0x0003000c01007387 */ /* 0x0003e80000100a00 */
[----:B0-----:R-:W2:Y:S04]  /*5d80*/  LDL.LU R11, [R1+0x8c] ;  /* 0x00008c00010b7983 */ /* 0x001ea80000300800 */
[----:B-1----:R-:W3:Y:S04]  /*5d90*/  LDL.LU R12, [R1+0x98] ;  /* 0x00009800010c7983 */ /* 0x002ee80000300800 */
[----:B------:R-:W4:Y:S04]  /*5da0*/  LDL.LU R13, [R1+0x9c] ;  /* 0x00009c00010d7983 */ /* 0x000f280000300800 */
[----:B------:R-:W4:Y:S04]  /*5db0*/  LDL.LU R14, [R1+0xa8] ;  /* 0x0000a800010e7983 */ /* 0x000f280000300800 */
[----:B------:R-:W4:Y:S04]  /*5dc0*/  LDL.LU R15, [R1+0xac] ;  /* 0x0000ac00010f7983 */ /* 0x000f280000300800 */
[----:B------:R-:W4:Y:S01]  /*5dd0*/  LDL.LU R16, [R1+0xb0] ;  /* 0x0000b00001107983 */ /* 0x000f220000300800 */
[----:B------:R-:W-:-:S03]  /*5de0*/  IMAD.MOV.U32 R9, RZ, RZ, R27 ;  /* 0x000000ffff097224 */ /* 0x000fc600078e001b */
[----:B------:R-:W4:Y:S01]  /*5df0*/  LDL.LU R17, [R1+0xb4] ;  /* 0x0000b40001117983 */ /* 0x000f220000300800 */
[----:B------:R-:W-:-:S03]  /*5e00*/  IMAD.MOV.U32 R10, RZ, RZ, R26 ;  /* 0x000000ffff0a7224 */ /* 0x000fc600078e001a */
[----:B------:R-:W4:Y:S01]  /*5e10*/  LDL.LU R18, [R1+0xc0] ;  /* 0x0000c00001127983 */ /* 0x000f220000300800 */
[----:B------:R-:W-:-:S03]  /*5e20*/  IMAD.WIDE R26, R54, 0x2, R28 ;  /* 0x00000002361a7825 */ /* 0x000fc600078e021c */
[----:B------:R-:W4:Y:S04]  /*5e30*/  LDL.LU R19, [R1+0xc4] ;  /* 0x0000c40001137983 */ /* 0x000f280000300800 */
[----:B------:R-:W4:Y:S04]  /*5e40*/  LDL.LU R20, [R1+0xc8] ;  /* 0x0000c80001147983 */ /* 0x000f280000300800 */
[----:B------:R-:W4:Y:S04]  /*5e50*/  LDL.LU R21, [R1+0xd8] ;  /* 0x0000d80001157983 */ /* 0x000f280000300800 */
[----:B------:R-:W4:Y:S04]  /*5e60*/  LDL.LU R22, [R1+0xe0] ;  /* 0x0000e00001167983 */ /* 0x000f280000300800 */
[----:B------:R-:W4:Y:S04]  /*5e70*/  LDL.LU R23, [R1+0xf0] ;  /* 0x0000f00001177983 */ /* 0x000f280000300800 */
[----:B------:R-:W4:Y:S04]  /*5e80*/  LDL.LU R24, [R1+0xf8] ;  /* 0x0000f80001187983 */ /* 0x000f280000300800 */
[----:B------:R-:W4:Y:S04]  /*5e90*/  LDL.LU R25, [R1+0x108] ;  /* 0x0001080001197983 */ /* 0x000f280000300800 */
[----:B------:R0:W-:Y:S04]  /*5ea0*/  STL.64 [R1+0x308], R26 ;  /* 0x0003081a01007387 */ /* 0x0001e80000100a00 */
[----:B0-----:R-:W2:Y:S01]  /*5eb0*/  LDL.LU.64 R26, [R1+0xc88] ;  /* 0x000c8800011a7983 */ /* 0x001ea20000300a00 */
[----:B------:R-:W-:Y:S01]  /*5ec0*/  IMAD R55, R55, UR4, RZ ;  /* 0x0000000437377c24 */ /* 0x000fe2000f8e02ff */
[----:B------:R-:W-:-:S03]  /*5ed0*/  ULDC UR4, c[0x0][0x234] ;  /* 0x00008d0000047ab9 */ /* 0x000fc60000000800 */
[----:B------:R-:W-:-:S05]  /*5ee0*/  IMAD.WIDE R28, R55, 0x2, R28 ;  /* 0x00000002371c7825 */ /* 0x000fca00078e021c */
[----:B------:R-:W-:Y:S01]  /*5ef0*/  STL.64 [R1+0x310], R28 ;  /* 0x0003101c01007387 */ /* 0x000fe20000100a00 */
[----:B--2---:R-:W-:-:S05]  /*5f00*/  IMAD.WIDE R8, R9, 0x2, R26 ;  /* 0x0000000209087825 */ /* 0x004fca00078e021a */
[----:B------:R0:W-:Y:S02]  /*5f10*/  STL.64 [R1+0x10], R8 ;  /* 0x0000100801007387 */ /* 0x0001e40000100a00 */
[----:B0-----:R-:W-:-:S04]  /*5f20*/  IMAD.WIDE R8, R10, 0x2, R26 ;  /* 0x000000020a087825 */ /* 0x001fc800078e021a */
[--C-:B------:R-:W-:Y:S01]  /*5f30*/  IMAD.WIDE R10, R11, 0x2, R26.reuse ;  /* 0x000000020b0a7825 */ /* 0x100fe200078e021a */
[----:B------:R0:W-:Y:S04]  /*5f40*/  STL.64 [R1+0x20], R8 ;  /* 0x0000200801007387 */ /* 0x0001e80000100a00 */
[----:B0-----:R-:W2:Y:S04]  /*5f50*/  LDL.LU.64 R8, [R1+0xc80] ;  /* 0x000c800001087983 */ /* 0x001ea80000300a00 */
[----:B------:R3:W-:Y:S02]  /*5f60*/  STL.64 [R1+0x38], R10 ;  /* 0x0000380a01007387 */ /* 0x0007e40000100a00 */
[----:B---3--:R-:W-:-:S04]  /*5f70*/  IMAD.WIDE R10, R12, 0x2, R26 ;  /* 0x000000020c0a7825 */ /* 0x008fc800078e021a */
[--C-:B----4-:R-:W-:Y:S01]  /*5f80*/  IMAD.WIDE R12, R13, 0x2, R26.reuse ;  /* 0x000000020d0c7825 */ /* 0x110fe200078e021a */
[----:B------:R0:W-:Y:S04]  /*5f90*/  STL.64 [R1+0x48], R10 ;  /* 0x0000480a01007387 */ /* 0x0001e80000100a00 */
[----:B0-----:R-:W3:Y:S04]  /*5fa0*/  LDL.LU.64 R10, [R1+0xc78] ;  /* 0x000c7800010a7983 */ /* 0x001ee80000300a00 */
[----:B------:R0:W-:Y:S02]  /*5fb0*/  STL.64 [R1+0x60], R12 ;  /* 0x0000600c01007387 */ /* 0x0001e40000100a00 */
[----:B0-----:R-:W-:-:S04]  /*5fc0*/  IMAD.WIDE R12, R14, 0x2, R26 ;  /* 0x000000020e0c7825 */ /* 0x001fc800078e021a */
[--C-:B------:R-:W-:Y:S01]  /*5fd0*/  IMAD.WIDE R14, R15, 0x2, R26.reuse ;  /* 0x000000020f0e7825 */ /* 0x100fe200078e021a */
[----:B------:R0:W-:Y:S04]  /*5fe0*/  STL.64 [R1+0x70], R12 ;  /* 0x0000700c01007387 */ /* 0x0001e80000100a00 */
[----:B0-----:R-:W4:Y:S04]  /*5ff0*/  LDL.LU.64 R12, [R1+0xc70] ;  /* 0x000c7000010c7983 */ /* 0x001f280000300a00 */
[----:B------:R0:W-:Y:S02]  /*6000*/  STL.64 [R1+0x88], R14 ;  /* 0x0000880e01007387 */ /* 0x0001e40000100a00 */
[----:B0-----:R-:W-:-:S04]  /*6010*/  IMAD.WIDE R14, R16, 0x2, R26 ;  /* 0x00000002100e7825 */ /* 0x001fc800078e021a */
[--C-:B------:R-:W-:Y:S01]  /*6020*/  IMAD.WIDE R16, R17, 0x2, R26.reuse ;  /* 0x0000000211107825 */ /* 0x100fe200078e021a */
[----:B------:R0:W-:Y:S04]  /*6030*/  STL.64 [R1+0x98], R14 ;  /* 0x0000980e01007387 */ /* 0x0001e80000100a00 */
[----:B0-----:R-:W2:Y:S04]  /*6040*/  LDL.LU.64 R14, [R1+0xc68] ;  /* 0x000c6800010e7983 */ /* 0x001ea80000300a00 */
[----:B------:R0:W-:Y:S02]  /*6050*/  STL.64 [R1+0xa8], R16 ;  /* 0x0000a81001007387 */ /* 0x0001e40000100a00 */
[----:B0-----:R-:W-:-:S04]  /*6060*/  IMAD.WIDE R16, R18, 0x2, R26 ;  /* 0x0000000212107825 */ /* 0x001fc800078e021a */
[--C-:B------:R-:W-:Y:S01]  /*6070*/  IMAD.WIDE R18, R19, 0x2, R26.reuse ;  /* 0x0000000213127825 */ /* 0x100fe200078e021a */
        /* <DEDUP_REMOVED lines=17> */
[----:B------:R0:W-:Y:S04]  /*6190*/  STL.64 [R1+0x108], R24 ;  /* 0x0001081801007387 */ /* 0x0001e80000100a00 */
[----:B0-----:R-:W4:Y:S02]  /*61a0*/  LDL.LU R24, [R1+0xc44] ;  /* 0x000c440001187983 */ /* 0x001f240000300800 */
[----:B----4-:R-:W-:-:S05]  /*61b0*/  IMAD.WIDE R24, R24, 0x2, R26 ;  /* 0x0000000218187825 */ /* 0x010fca00078e021a */
[----:B------:R0:W-:Y:S04]  /*61c0*/  STL.64 [R1+0x118], R24 ;  /* 0x0001181801007387 */ /* 0x0001e80000100a00 */
[----:B0-----:R-:W4:Y:S02]  /*61d0*/  LDL.LU R25, [R1+0xc40] ;  /* 0x000c400001197983 */ /* 0x001f240000300800 */
[----:B----4-:R-:W-:-:S05]  /*61e0*/  IMAD.WIDE R24, R25, 0x2, R26 ;  /* 0x0000000219187825 */ /* 0x010fca00078e021a */
[----:B------:R3:W-:Y:S02]  /*61f0*/  STL.64 [R1+0x120], R24 ;  /* 0x0001201801007387 */ /* 0x0007e40000100a00 */
[----:B---3--:R-:W-:-:S04]  /*6200*/  IMAD.WIDE R24, R22, 0x2, R26 ;  /* 0x0000000216187825 */ /* 0x008fc800078e021a */
[--C-:B------:R-:W-:Y:S01]  /*6210*/  IMAD.WIDE R22, R23, 0x2, R26.reuse ;  /* 0x0000000217167825 */ /* 0x100fe200078e021a */
[----:B------:R0:W-:Y:S04]  /*6220*/  STL.64 [R1+0x130], R24 ;  /* 0x0001301801007387 */ /* 0x0001e80000100a00 */
[----:B0-----:R-:W3:Y:S04]  /*6230*/  LDL.LU.64 R24, [R1+0xc38] ;  /* 0x000c380001187983 */ /* 0x001ee80000300a00 */
[----:B------:R2:W-:Y:S02]  /*6240*/  STL.64 [R1+0x138], R22 ;  /* 0x0001381601007387 */ /* 0x0005e40000100a00 */
[----:B--2---:R-:W-:-:S04]  /*6250*/  IMAD.WIDE R22, R20, 0x2, R26 ;  /* 0x0000000214167825 */ /* 0x004fc800078e021a */
[--C-:B------:R-:W-:Y:S01]  /*6260*/  IMAD.WIDE R20, R21, 0x2, R26.reuse ;  /* 0x0000000215147825 */ /* 0x100fe200078e021a */
[----:B------:R0:W-:Y:S04]  /*6270*/  STL.64 [R1+0x148], R22 ;  /* 0x0001481601007387 */ /* 0x0001e80000100a00 */
[----:B0-----:R-:W2:Y:S04]  /*6280*/  LDL.LU.64 R22, [R1+0xc30] ;  /* 0x000c300001167983 */ /* 0x001ea80000300a00 */
        /* <DEDUP_REMOVED lines=45> */
[----:B------:R0:W-:Y:S02]  /*6560*/  STL.64 [R1], R2 ;  /* 0x0000000201007387 */ /* 0x0001e40000100a00 */
        /* <DEDUP_REMOVED lines=12> */
[----:B0-----:R-:W4:Y:S01]  /*6630*/  LDL.LU.64 R2, [R1+0xbe0] ;  /* 0x000be00001027983 */ /* 0x001f220000300a00 */
[----:B------:R-:W-:-:S04]  /*6640*/  IMAD.WIDE R28, R31, 0x2, R26 ;  /* 0x000000021f1c7825 */ /* 0x000fc800078e021a */
        /* <DEDUP_REMOVED lines=15> */
[----:B------:R-:W-:Y:S01]  /*6740*/  IMAD.WIDE R26, R55, 0x2, R26 ;  /* 0x00000002371a7825 */ /* 0x000fe200078e021a */
[----:B----4-:R-:W-:Y:S04]  /*6750*/  STL [R1+0xbb8], R2 ;  /* 0x000bb80201007387 */ /* 0x010fe80000100800 */
[----:B------:R-:W-:Y:S04]  /*6760*/  STL [R1+0xbb0], R3 ;  /* 0x000bb00301007387 */ /* 0x000fe80000100800 */
[----:B------:R-:W-:Y:S04]  /*6770*/  STL [R1+0xbb4], R28 ;  /* 0x000bb41c01007387 */ /* 0x000fe80000100800 */
[----:B------:R-:W-:Y:S04]  /*6780*/  STL [R1+0xba8], R29 ;  /* 0x000ba81d01007387 */ /* 0x000fe80000100800 */
[----:B--2---:R-:W-:Y:S04]  /*6790*/  STL [R1+0xbac], R4 ;  /* 0x000bac0401007387 */ /* 0x004fe80000100800 */
[----:B------:R-:W-:Y:S04]  /*67a0*/  STL [R1+0xba0], R5 ;  /* 0x000ba00501007387 */ /* 0x000fe80000100800 */
[----:B------:R-:W-:Y:S04]  /*67b0*/  STL [R1+0xba4], R30 ;  /* 0x000ba41e01007387 */ /* 0x000fe80000100800 */
[----:B------:R-:W-:Y:S04]  /*67c0*/  STL [R1+0xb98], R31 ;  /* 0x000b981f01007387 */ /* 0x000fe80000100800 */
[----:B---3--:R-:W-:Y:S04]  /*67d0*/  STL [R1+0xb9c], R6 ;  /* 0x000b9c0601007387 */ /* 0x008fe80000100800 */
[----:B------:R-:W-:Y:S04]  /*67e0*/  STL [R1+0xb90], R7 ;  /* 0x000b900701007387 */ /* 0x000fe80000100800 */
[----:B------:R-:W-:Y:S04]  /*67f0*/  STL [R1+0xb94], R32 ;  /* 0x000b942001007387 */ /* 0x000fe80000100800 */
[----:B------:R-:W-:Y:S04]  /*6800*/  STL [R1+0xb88], R33 ;  /* 0x000b882101007387 */ /* 0x000fe80000100800 */
[----:B------:R-:W-:Y:S04]  /*6810*/  STL [R1+0xb8c], R8 ;  /* 0x000b8c0801007387 */ /* 0x000fe80000100800 */
[----:B------:R0:W-:Y:S04]  /*6820*/  STL [R1+0xb80], R9 ;  /* 0x000b800901007387 */ /* 0x0001e80000100800 */
[----:B------:R-:W-:Y:S04]  /*6830*/  STL [R1+0xb84], R34 ;  /* 0x000b842201007387 */ /* 0x000fe80000100800 */
        /* <DEDUP_REMOVED lines=10> */
[----:B------:R-:W-:Y:S04]  /*68e0*/  STL [R1+0xb50], R15 ;  /* 0x000b500f01007387 */ /* 0x000fe80000100800 */
[----:B------:R-:W-:Y:S04]  /*68f0*/  STL [R1+0xb54], R40 ;  /* 0x000b542801007387 */ /* 0x000fe80000100800 */
[----:B------:R-:W-:Y:S04]  /*6900*/  STL [R1+0xb48], R41 ;  /* 0x000b482901007387 */ /* 0x000fe80000100800 */
[----:B0-----:R-:W2:Y:S04]  /*6910*/  LDL.LU.64 R8, [R1+0x8] ;  /* 0x0000080001087983 */ /* 0x001ea80000300a00 */
[----:B------:R-:W-:Y:S04]  /*6920*/  STL [R1+0xb4c], R16 ;  /* 0x000b4c1001007387 */ /* 0x000fe80000100800 */
[----:B------:R-:W-:Y:S04]  /*6930*/  STL [R1+0xb40], R17 ;  /* 0x000b401101007387 */ /* 0x000fe80000100800 */
[----:B------:R-:W3:Y:S04]  /*6940*/  LDL.LU.64 R54, [R1+0x10] ;  /* 0x0000100001367983 */ /* 0x000ee80000300a00 */
[----:B------:R-:W-:Y:S04]  /*6950*/  STL [R1+0xb44], R42 ;  /* 0x000b442a01007387 */ /* 0x000fe80000100800 */
[----:B------:R-:W-:Y:S04]  /*6960*/  STL [R1+0xb38], R43 ;  /* 0x000b382b01007387 */ /* 0x000fe80000100800 */
[----:B------:R-:W4:Y:S04]  /*6970*/  LDL.LU.64 R32, [R1+0x18] ;  /* 0x0000180001207983 */ /* 0x000f280000300a00 */
        /* <DEDUP_REMOVED lines=8> */
[----:B-1----:R-:W4:Y:S04]  /*6a00*/  LDL.LU.64 R36, [R1+0x38] ;  /* 0x0000380001247983 */ /* 0x002f280000300a00 */
        /* <DEDUP_REMOVED lines=15> */
[----:B--2---:R0:W-:Y:S01]  /*6b00*/  STL [R1+0x3d4], R8 ;  /* 0x0003d40801007387 */ /* 0x0041e20000100800 */
[----:B------:R-:W-:-:S03]  /*6b10*/  IMAD.MOV.U32 R0, RZ, RZ, R9 ;  /* 0x000000ffff007224 */ /* 0x000fc600078e0009 */
[----:B0-----:R-:W2:Y:S04]  /*6b20*/  LDL.LU.64 R8, [R1+0x70] ;  /* 0x0000700001087983 */ /* 0x001ea80000300a00 */
[----:B------:R0:W-:Y:S04]  /*6b30*/  STL [R1+0x3d0], R0 ;  /* 0x0003d00001007387 */ /* 0x0001e80000100800 */
[----:B---3--:R1:W-:Y:S01]  /*6b40*/  STL [R1+0x3dc], R54 ;  /* 0x0003dc3601007387 */ /* 0x0083e20000100800 */
[----:B0-----:R-:W-:-:S03]  /*6b50*/  IMAD.MOV.U32 R0, RZ, RZ, R55 ;  /* 0x000000ffff007224 */ /* 0x001fc600078e0037 */
[----:B-1----:R-:W3:Y:S04]  /*6b60*/  LDL.LU.64 R54, [R1+0x80] ;  /* 0x0000800001367983 */ /* 0x002ee80000300a00 */
[----:B------:R0:W-:Y:S04]  /*6b70*/  STL [R1+0x3d8], R0 ;  /* 0x0003d80001007387 */ /* 0x0001e80000100800 */
[----:B----4-:R1:W-:Y:S01]  /*6b80*/  STL [R1+0x3e4], R32 ;  /* 0x0003e42001007387 */ /* 0x0103e20000100800 */
[----:B0-----:R-:W-:-:S03]  /*6b90*/  IMAD.MOV.U32 R0, RZ, RZ, R33 ;  /* 0x000000ffff007224 */ /* 0x001fc600078e0021 */
[----:B-1----:R-:W4:Y:S04]  /*6ba0*/  LDL.LU.64 R32, [R1+0x88] ;  /* 0x0000880001207983 */ /* 0x002f280000300a00 */
[----:B------:R0:W-:Y:S04]  /*6bb0*/  STL [R1+0x3e0], R0 ;  /* 0x0003e00001007387 */ /* 0x0001e80000100800 */
[----:B------:R1:W-:Y:S01]  /*6bc0*/  STL [R1+0x3ec], R6 ;  /* 0x0003ec0601007387 */ /* 0x0003e20000100800 */
        /* <DEDUP_REMOVED lines=8> */
[----:B0-----:R-:W-:-:S03]  /*6c50*/  MOV R0, R37 ;  /* 0x0000002500007202 */ /* 0x001fc60000000f00 */
        /* <DEDUP_REMOVED lines=22> */
[----:B--2---:R1:W-:Y:S01]  /*6dc0*/  STL [R1+0x42c], R8 ;  /* 0x00042c0801007387 */ /* 0x0043e20000100800 */
[----:B0-----:R-:W-:-:S03]  /*6dd0*/  IMAD.MOV.U32 R0, RZ, RZ, R9 ;  /* 0x000000ffff007224 */ /* 0x001fc600078e0009 */
[----:B-1----:R-:W2:Y:S04]  /*6de0*/  LDL.LU.64 R8, [R1+0xe8] ;  /* 0x0000e80001087983 */ /* 0x002ea80000300a00 */
        /* <DEDUP_REMOVED lines=86> */
[----:B0-----:R-:W-:-:S03]  /*7350*/  MOV R0, R9 ;  /* 0x0000000900007202 */ /* 0x001fc60000000f00 */
        /* <DEDUP_REMOVED lines=30> */
[----:B------:R-:W-:Y:S04]  /*7540*/  STL [R1+0x51c], R10 ;  /* 0x00051c0a01007387 */ /* 0x000fe80000100800 */
[----:B------:R-:W4:Y:S01]  /*7550*/  LDL.LU.64 R12, [R1+0x210] ;  /* 0x00021000010c7983 */ /* 0x000f220000300a00 */
[----:B0-----:R-:W-:-:S05]  /*7560*/  IMAD.MOV.U32 R0, RZ, RZ, R11 ;  /* 0x000000ffff007224 */ /* 0x001fca00078e000b */
        /* <DEDUP_REMOVED lines=9> */
[----:B--2---:R-:W-:Y:S01]  /*7600*/  STL [R1+0x534], R8 ;  /* 0x0005340801007387 */ /* 0x004fe20000100800 */
[----:B0-----:R-:W-:-:S03]  /*7610*/  IMAD.MOV.U32 R0, RZ, RZ, R9 ;  /* 0x000000ffff007224 */ /* 0x001fc600078e0009 */
[----:B------:R-:W2:Y:S04]  /*7620*/  LDL.LU.64 R34, [R1+0x190] ;  /* 0x0001900001227983 */ /* 0x000ea80000300a00 */
[----:B------:R0:W-:Y:S04]  /*7630*/  STL [R1+0x530], R0 ;  /* 0x0005300001007387 */ /* 0x0001e80000100800 */
[----:B---3--:R1:W-:Y:S01]  /*7640*/  STL [R1+0x53c], R54 ;  /* 0x00053c3601007387 */ /* 0x0083e20000100800 */
[----:B0-----:R-:W-:-:S03]  /*7650*/  IMAD.MOV.U32 R0, RZ, RZ, R55 ;  /* 0x000000ffff007224 */ /* 0x001fc600078e0037 */
[----:B-1----:R-:W3:Y:S04]  /*7660*/  LDL.LU.64 R54, [R1+0x230] ;  /* 0x0002300001367983 */ /* 0x002ee80000300a00 */
[----:B------:R0:W-:Y:S04]  /*7670*/  STL [R1+0x538], R0 ;  /* 0x0005380001007387 */ /* 0x0001e80000100800 */
[----:B----4-:R1:W-:Y:S04]  /*7680*/  STL [R1+0x544], R32 ;  /* 0x0005442001007387 */ /* 0x0103e80000100800 */
[----:B------:R-:W4:Y:S01]  /*7690*/  LDL.LU.64 R8, [R1+0x198] ;  /* 0x0001980001087983 */ /* 0x000f220000300a00 */
[----:B0-----:R-:W-:-:S05]  /*76a0*/  IMAD.MOV.U32 R0, RZ, RZ, R33 ;  /* 0x000000ffff007224 */ /* 0x001fca00078e0021 */
[----:B------:R0:W-:Y:S04]  /*76b0*/  STL [R1+0x540], R0 ;  /* 0x0005400001007387 */ /* 0x0001e80000100800 */
[----:B------:R0:W-:Y:S04]  /*76c0*/  STL [R1+0x54c], R6 ;  /* 0x00054c0601007387 */ /* 0x0001e80000100800 */
[----:B-1----:R-:W4:Y:S01]  /*76d0*/  LDL.LU.64 R32, [R1+0x238] ;  /* 0x0002380001207983 */ /* 0x002f220000300a00 */
[----:B0-----:R-:W-:-:S03]  /*76e0*/  MOV R0, R7 ;  /* 0x0000000700007202 */ /* 0x001fc60000000f00 */
[----:B------:R-:W-:Y:S04]  /*76f0*/  STL [R1+0x554], R30 ;  /* 0x0005541e01007387 */ /* 0x000fe80000100800 */
[----:B------:R0:W-:Y:S04]  /*7700*/  STL [R1+0x548], R0 ;  /* 0x0005480001007387 */ /* 0x0001e80000100800 */
[----:B------:R-:W4:Y:S01]  /*7710*/  LDL.LU.64 R6, [R1+0x1a8] ;  /* 0x0001a80001067983 */ /* 0x000f220000300a00 */
[----:B0-----:R-:W-:-:S03]  /*7720*/  IMAD.MOV.U32 R0, RZ, RZ, R31 ;  /* 0x000000ffff007224 */ /* 0x001fc600078e001f */
        /* <DEDUP_REMOVED lines=17> */
[----:B------:R0:W-:Y:S02]  /*7840*/  STL [R1+0x570], R0 ;  /* 0x0005700001007387 */ /* 0x0001e40000100800 */
[----:B0-----:R-:W-:Y:S02]  /*7850*/  IMAD.MOV.U32 R0, RZ, RZ, R29 ;  /* 0x000000ffff007224 */ /* 0x001fe400078e001d */
[----:B------:R-:W4:Y:S04]  /*7860*/  LDL.LU.64 R28, [R1+0x260] ;  /* 0x00026000011c7983 */ /* 0x000f280000300a00 */
        /* <DEDUP_REMOVED lines=15> */
[----:B------:R-:W-:Y:S04]  /*7960*/  STL [R1+0x5a4], R32 ;  /* 0x0005a42001007387 */ /* 0x000fe80000100800 */
[----:B------:R0:W-:Y:S04]  /*7970*/  STL [R1+0x598], R0 ;  /* 0x0005980001007387 */ /* 0x0001e80000100800 */
[----:B-1----:R-:W4:Y:S01]  /*7980*/  LDL.LU.64 R8, [R1+0x280] ;  /* 0x0002800001087983 */ /* 0x002f220000300a00 */
        /* <DEDUP_REMOVED lines=19> */
[----:B------:R-:W4:Y:S04]  /*7ac0*/  LDL.LU.64 R12, [R1+0x50] ;  /* 0x00005000010c7983 */ /* 0x000f280000300a00 */
[----:B------:R-:W4:Y:S01]  /*7ad0*/  LDL.LU.64 R4, [R1+0x2a0] ;  /* 0x0002a00001047983 */ /* 0x000f220000300a00 */
[----:B0-----:R-:W-:-:S05]  /*7ae0*/  IMAD.MOV.U32 R0, RZ, RZ, R3 ;  /* 0x000000ffff007224 */ /* 0x001fca00078e0003 */
[----:B------:R0:W-:Y:S04]  /*7af0*/  STL [R1+0x5c8], R0 ;  /* 0x0005c80001007387 */ /* 0x0001e80000100800 */
[----:B------:R1:W-:Y:S01]  /*7b00*/  STL [R1+0x5d4], R28 ;  /* 0x0005d41c01007387 */ /* 0x0003e20000100800 */
[----:B0-----:R-:W-:-:S03]  /*7b10*/  IMAD.MOV.U32 R0, RZ, RZ, R29 ;  /* 0x000000ffff007224 */ /* 0x001fc600078e001d */
[----:B------:R-:W4:Y:S04]  /*7b20*/  LDL.LU.64 R2, [R1+0x200] ;  /* 0x0002000001027983 */ /* 0x000f280000300a00 */
[----:B------:R-:W-:Y:S04]  /*7b30*/  STL [R1+0x5dc], R10 ;  /* 0x0005dc0a01007387 */ /* 0x000fe80000100800 */
[----:B------:R0:W-:Y:S04]  /*7b40*/  STL [R1+0x5d0], R0 ;  /* 0x0005d00001007387 */ /* 0x0001e80000100800 */
[----:B-1----:R-:W4:Y:S01]  /*7b50*/  LDL.LU.64 R28, [R1+0x2a8] ;  /* 0x0002a800011c7983 */ /* 0x002f220000300a00 */
[----:B0-----:R-:W-:-:S03]  /*7b60*/  IMAD.MOV.U32 R0, RZ, RZ, R11 ;  /* 0x000000ffff007224 */ /* 0x001fc600078e000b */
[----:B--2---:R-:W-:Y:S04]  /*7b70*/  STL [R1+0x5e4], R34 ;  /* 0x0005e42201007387 */ /* 0x004fe80000100800 */
[----:B------:R0:W-:Y:S04]  /*7b80*/  STL [R1+0x5d8], R0 ;  /* 0x0005d80001007387 */ /* 0x0001e80000100800 */
[----:B------:R-:W2:Y:S01]  /*7b90*/  LDL.LU.64 R36, [R1+0x28] ;  /* 0x0000280001247983 */ /* 0x000ea20000300a00 */
[----:B0-----:R-:W-:-:S03]  /*7ba0*/  IMAD.MOV.U32 R0, RZ, RZ, R35 ;  /* 0x000000ffff007224 */ /* 0x001fc600078e0023 */
[----:B---3--:R-:W-:Y:S04]  /*7bb0*/  STL [R1+0x5ec], R54 ;  /* 0x0005ec3601007387 */ /* 0x008fe80000100800 */
[----:B------:R0:W-:Y:S04]  /*7bc0*/  STL [R1+0x5e0], R0 ;  /* 0x0005e00001007387 */ /* 0x0001e80000100800 */
[----:B------:R-:W3:Y:S01]  /*7bd0*/  LDL.LU.64 R10, [R1+0x2b0] ;  /* 0x0002b000010a7983 */ /* 0x000ee20000300a00 */
[----:B0-----:R-:W-:-:S03]  /*7be0*/  IMAD.MOV.U32 R0, RZ, RZ, R55 ;  /* 0x000000ffff007224 */ /* 0x001fc600078e0037 */
[----:B------:R-:W3:Y:S04]  /*7bf0*/  LDL.LU.64 R54, [R1+0x218] ;  /* 0x0002180001367983 */ /* 0x000ee80000300a00 */
[----:B------:R0:W-:Y:S04]  /*7c00*/  STL [R1+0x5e8], R0 ;  /* 0x0005e80001007387 */ /* 0x0001e80000100800 */
[----:B----4-:R1:W-:Y:S04]  /*7c10*/  STL [R1+0x5f4], R8 ;  /* 0x0005f40801007387 */ /* 0x0103e80000100800 */
[----:B------:R-:W4:Y:S01]  /*7c20*/  LDL.LU.64 R34, [R1+0x2b8] ;  /* 0x0002b80001227983 */ /* 0x000f220000300a00 */
[----:B0-----:R-:W-:-:S03]  /*7c30*/  IMAD.MOV.U32 R0, RZ, RZ, R9 ;  /* 0x000000ffff007224 */ /* 0x001fc600078e0009 */
[----:B------:R-:W-:Y:S04]  /*7c40*/  STL [R1+0x5fc], R32 ;  /* 0x0005fc2001007387 */ /* 0x000fe80000100800 */
[----:B------:R0:W-:Y:S04]  /*7c50*/  STL [R1+0x5f0], R0 ;  /* 0x0005f00001007387 */ /* 0x0001e80000100800 */
[----:B-1----:R-:W4:Y:S01]  /*7c60*/  LDL.LU.64 R8, [R1] ;  /* 0x0000000001087983 */ /* 0x002f220000300a00 */
[----:B0-----:R-:W-:-:S03]  /*7c70*/  IMAD.MOV.U32 R0, RZ, RZ, R33 ;  /* 0x000000ffff007224 */ /* 0x001fc600078e0021 */
[----:B------:R-:W-:Y:S04]  /*7c80*/  STL [R1+0x604], R6 ;  /* 0x0006040601007387 */ /* 0x000fe80000100800 */
[----:B------:R0:W-:Y:S04]  /*7c90*/  STL [R1+0x5f8], R0 ;  /* 0x0005f80001007387 */ /* 0x0001e80000100800 */
[----:B------:R-:W4:Y:S01]  /*7ca0*/  LDL.LU.64 R32, [R1+0x2c0] ;  /* 0x0002c00001207983 */ /* 0x000f220000300a00 */
[----:B0-----:R-:W-:-:S05]  /*7cb0*/  IMAD.MOV.U32 R0, RZ, RZ, R7 ;  /* 0x000000ffff007224 */ /* 0x001fca00078e0007 */
[----:B------:R0:W-:Y:S04]  /*7cc0*/  STL [R1+0x600], R0 ;  /* 0x0006000001007387 */ /* 0x0001e80000100800 */
[----:B------:R1:W-:Y:S04]  /*7cd0*/  STL [R1+0x60c], R30 ;  /* 0x00060c1e01007387 */ /* 0x0003e80000100800 */
[----:B------:R-:W4:Y:S01]  /*7ce0*/  LDL.LU.64 R6, [R1+0x228] ;  /* 0x0002280001067983 */ /* 0x000f220000300a00 */
[----:B0-----:R-:W-:-:S03]  /*7cf0*/  IMAD.MOV.U32 R0, RZ, RZ, R31 ;  /* 0x000000ffff007224 */ /* 0x001fc600078e001f */
[----:B------:R-:W-:Y:S04]  /*7d00*/  STL [R1+0x614], R38 ;  /* 0x0006142601007387 */ /* 0x000fe80000100800 */
[----:B------:R0:W-:Y:S04]  /*7d10*/  STL [R1+0x608], R0 ;  /* 0x0006080001007387 */ /* 0x0001e80000100800 */
[----:B-1----:R-:W4:Y:S01]  /*7d20*/  LDL.LU.64 R30, [R1+0x2c8] ;  /* 0x0002c800011e7983 */ /* 0x002f220000300a00 */
[----:B0-----:R-:W-:-:S03]  /*7d30*/  IMAD.MOV.U32 R0, RZ, RZ, R39 ;  /* 0x000000ffff007224 */ /* 0x001fc600078e0027 */
[----:B------:R-:W-:Y:S04]  /*7d40*/  STL [R1+0x61c], R12 ;  /* 0x00061c0c01007387 */ /* 0x000fe80000100800 */
[----:B------:R0:W-:Y:S04]  /*7d50*/  STL [R1+0x610], R0 ;  /* 0x0006100001007387 */ /* 0x0001e80000100800 */
[----:B------:R-:W-:Y:S01]  /*7d60*/  STL [R1+0x624], R4 ;  /* 0x0006240401007387 */ /* 0x000fe20000100800 */
[----:B0-----:R-:W-:-:S05]  /*7d70*/  MOV R0, R13 ;  /* 0x0000000d00007202 */ /* 0x001fca0000000f00 */
[----:B------:R0:W-:Y:S02]  /*7d80*/  STL [R1+0x618], R0 ;  /* 0x0006180001007387 */ /* 0x0001e40000100800 */
[----:B0-----:R-:W-:Y:S02]  /*7d90*/  IMAD.MOV.U32 R0, RZ, RZ, R5 ;  /* 0x000000ffff007224 */ /* 0x001fe400078e0005 */
        /* <DEDUP_REMOVED lines=8> */
[----:B--2---:R-:W-:Y:S04]  /*7e20*/  STL [R1+0x63c], R36 ;  /* 0x00063c2401007387 */ /* 0x004fe80000100800 */
[----:B------:R0:W-:Y:S04]  /*7e30*/  STL [R1+0x630], R0 ;  /* 0x0006300001007387 */ /* 0x0001e80000100800 */
[----:B-1----:R-:W2:Y:S01]  /*7e40*/  LDL.LU.64 R28, [R1+0x2d8] ;  /* 0x0002d800011c7983 */ /* 0x002ea20000300a00 */
[----:B0-----:R-:W-:-:S03]  /*7e50*/  IMAD.MOV.U32 R0, RZ, RZ, R37 ;  /* 0x000000ffff007224 */ /* 0x001fc600078e0025 */
[----:B---3--:R-:W-:Y:S04]  /*7e60*/  STL [R1+0x644], R10 ;  /* 0x0006440a01007387 */ /* 0x008fe80000100800 */
[----:B------:R0:W-:Y:S04]  /*7e70*/  STL [R1+0x638], R0 ;  /* 0x0006380001007387 */ /* 0x0001e80000100800 */
[----:B------:R-:W-:Y:S01]  /*7e80*/  STL [R1+0x64c], R54 ;  /* 0x00064c3601007387 */ /* 0x000fe20000100800 */
[----:B0-----:R-:W-:-:S05]  /*7e90*/  IMAD.MOV.U32 R0, RZ, RZ, R11 ;  /* 0x000000ffff007224 */ /* 0x001fca00078e000b */
[----:B------:R0:W-:Y:S04]  /*7ea0*/  STL [R1+0x640], R0 ;  /* 0x0006400001007387 */ /* 0x0001e80000100800 */
[----:B----4-:R-:W-:Y:S01]  /*7eb0*/  STL [R1+0x654], R34 ;  /* 0x0006542201007387 */ /* 0x010fe20000100800 */
[----:B0-----:R-:W-:-:S05]  /*7ec0*/  IMAD.MOV.U32 R0, RZ, RZ, R55 ;  /* 0x000000ffff007224 */ /* 0x001fca00078e0037 */
[----:B------:R0:W-:Y:S04]  /*7ed0*/  STL [R1+0x648], R0 ;  /* 0x0006480001007387 */ /* 0x0001e80000100800 */
[----:B------:R-:W3:Y:S01]  /*7ee0*/  LDL.LU.64 R54, [R1+0x2e0] ;  /* 0x0002e00001367983 */ /* 0x000ee20000300a00 */
[----:B0-----:R-:W-:-:S03]  /*7ef0*/  IMAD.MOV.U32 R0, RZ, RZ, R35 ;  /* 0x000000ffff007224 */ /* 0x001fc600078e0023 */
[----:B------:R-:W-:Y:S04]  /*7f00*/  STL [R1+0x65c], R8 ;  /* 0x00065c0801007387 */ /* 0x000fe80000100800 */
[----:B------:R0:W-:Y:S04]  /*7f10*/  STL [R1+0x650], R0 ;  /* 0x0006500001007387 */ /* 0x0001e80000100800 */
[----:B------:R-:W4:Y:S04]  /*7f20*/  LDL.LU.64 R36, [R1+0x250] ;  /* 0x0002500001247983 */ /* 0x000f280000300a00 */
[----:B------:R-:W4:Y:S01]  /*7f30*/  LDL.LU.64 R10, [R1+0x2e8] ;  /* 0x0002e800010a7983 */ /* 0x000f220000300a00 */
[----:B0-----:R-:W-:-:S05]  /*7f40*/  IMAD.MOV.U32 R0, RZ, RZ, R9 ;  /* 0x000000ffff007224 */ /* 0x001fca00078e0009 */
[----:B------:R0:W-:Y:S04]  /*7f50*/  STL [R1+0x658], R0 ;  /* 0x0006580001007387 */ /* 0x0001e80000100800 */
[----:B------:R-:W-:Y:S01]  /*7f60*/  STL [R1+0x664], R32 ;  /* 0x0006642001007387 */ /* 0x000fe20000100800 */
        /* <DEDUP_REMOVED lines=11> */
[----:B------:R-:W-:Y:S04]  /*8020*/  STL [R1+0x67c], R60 ;  /* 0x00067c3c01007387 */ /* 0x000fe80000100800 */
[----:B------:R-:W4:Y:S04]  /*8030*/  LDL.LU.64 R6, [R1+0x270] ;  /* 0x0002700001067983 */ /* 0x000f280000300a00 */
[----:B------:R-:W-:Y:S04]  /*8040*/  STL [R1+0x678], R61 ;  /* 0x0006783d01007387 */ /* 0x000fe80000100800 */
[----:B------:R-:W4:Y:S04]  /*8050*/  LDL.LU.64 R30, [R1+0x300] ;  /* 0x00030000011e7983 */ /* 0x000f280000300a00 */
[----:B------:R-:W-:Y:S01]  /*8060*/  STL [R1+0x684], R4 ;  /* 0x0006840401007387 */ /* 0x000fe20000100800 */
[----:B0-----:R-:W-:-:S03]  /*8070*/  IMAD.MOV.U32 R0, RZ, RZ, R5 ;  /* 0x000000ffff007224 */ /* 0x001fc600078e0005 */
[----:B------:R0:W-:Y:S04]  /*8080*/  STL [R1+0x68c], R2 ;  /* 0x00068c0201007387 */ /* 0x0001e80000100800 */
[----:B------:R1:W-:Y:S01]  /*8090*/  STL [R1+0x680], R0 ;  /* 0x0006800001007387 */ /* 0x0003e20000100800 */
[----:B0-----:R-:W-:-:S03]  /*80a0*/  MOV R2, R3 ;  /* 0x0000000300027202 */ /* 0x001fc60000000f00 */
[----:B-1----:R-:W4:Y:S04]  /*80b0*/  LDL.LU R0, [R1+0x318] ;  /* 0x0003180001007983 */ /* 0x002f280000300800 */
[----:B------:R0:W-:Y:S04]  /*80c0*/  STL [R1+0x688], R2 ;  /* 0x0006880201007387 */ /* 0x0001e80000100800 */
[----:B--2---:R1:W-:Y:S01]  /*80d0*/  STL [R1+0x694], R28 ;  /* 0x0006941c01007387 */ /* 0x0043e20000100800 */
[----:B0-----:R-:W-:-:S03]  /*80e0*/  IMAD.MOV.U32 R2, RZ, RZ, R29 ;  /* 0x000000ffff027224 */ /* 0x001fc600078e001d */
[----:B------:R-:W2:Y:S04]  /*80f0*/  LDL.LU R3, [R1+0x31c] ;  /* 0x00031c0001037983 */ /* 0x000ea80000300800 */
[----:B------:R-:W2:Y:S04]  /*8100*/  LDL.LU.64 R4, [R1+0x308] ;  /* 0x0003080001047983 */ /* 0x000ea80000300a00 */
[----:B------:R-:W-:Y:S04]  /*8110*/  STL [R1+0x69c], R58 ;  /* 0x00069c3a01007387 */ /* 0x000fe80000100800 */
[----:B------:R0:W-:Y:S04]  /*8120*/  STL [R1+0x690], R2 ;  /* 0x0006900201007387 */ /* 0x0001e80000100800 */
[----:B-1----:R-:W2:Y:S04]  /*8130*/  LDL.LU.64 R28, [R1+0x290] ;  /* 0x00029000011c7983 */ /* 0x002ea80000300a00 */
[----:B------:R-:W-:Y:S04]  /*8140*/  STL [R1+0x698], R59 ;  /* 0x0006983b01007387 */ /* 0x000fe80000100800 */
[----:B---3--:R1:W-:Y:S01]  /*8150*/  STL [R1+0x6a4], R54 ;  /* 0x0006a43601007387 */ /* 0x0083e20000100800 */
[----:B0-----:R-:W-:-:S03]  /*8160*/  IMAD.MOV.U32 R2, RZ, RZ, R55 ;  /* 0x000000ffff027224 */ /* 0x001fc600078e0037 */
[----:B-1----:R-:W3:Y:S04]  /*8170*/  LDL.LU.64 R54, [R1+0x310] ;  /* 0x0003100001367983 */ /* 0x002ee80000300a00 */
[----:B------:R0:W-:Y:S04]  /*8180*/  STL [R1+0x6a0], R2 ;  /* 0x0006a00201007387 */ /* 0x0001e80000100800 */
[----:B----4-:R-:W-:Y:S01]  /*8190*/  STL [R1+0x6ac], R36 ;  /* 0x0006ac2401007387 */ /* 0x010fe20000100800 */
[----:B0-----:R-:W-:-:S03]  /*81a0*/  IMAD.MOV.U32 R2, RZ, RZ, R37 ;  /* 0x000000ffff027224 */ /* 0x001fc600078e0025 */
[----:B------:R-:W-:Y:S04]  /*81b0*/  STL [R1+0x6b4], R10 ;  /* 0x0006b40a01007387 */ /* 0x000fe80000100800 */
[----:B------:R0:W-:Y:S04]  /*81c0*/  STL [R1+0x6a8], R2 ;  /* 0x0006a80201007387 */ /* 0x0001e80000100800 */
[----:B------:R-:W-:Y:S01]  /*81d0*/  STL [R1+0x6bc], R56 ;  /* 0x0006bc3801007387 */ /* 0x000fe20000100800 */
[----:B0-----:R-:W-:-:S05]  /*81e0*/  IMAD.MOV.U32 R2, RZ, RZ, R11 ;  /* 0x000000ffff027224 */ /* 0x001fca00078e000b */
[----:B------:R0:W-:Y:S04]  /*81f0*/  STL [R1+0x6b0], R2 ;  /* 0x0006b00201007387 */ /* 0x0001e80000100800 */
[----:B------:R-:W-:Y:S01]  /*8200*/  STL [R1+0x6b8], R57 ;  /* 0x0006b83901007387 */ /* 0x000fe20000100800 */
[----:B0-----:R-:W-:-:S03]  /*8210*/  IMAD.MOV.U32 R2, RZ, RZ, R9 ;  /* 0x000000ffff027224 */ /* 0x001fc600078e0009 */
[----:B------:R0:W-:Y:S04]  /*8220*/  STL [R1+0x6c4], R8 ;  /* 0x0006c40801007387 */ /* 0x0001e80000100800 */
[----:B------:R1:W-:Y:S01]  /*8230*/  STL [R1+0x6c0], R2 ;  /* 0x0006c00201007387 */ /* 0x0003e20000100800 */
[----:B0-----:R-:W0:Y:S01]  /*8240*/  LDC R8, c[0x0][0x238] ;  /* 0x00008e00ff087b82 */ /* 0x001e220000000800 */
[----:B-1----:R-:W-:Y:S02]  /*8250*/  IMAD.MOV.U32 R2, RZ, RZ, R35 ;  /* 0x000000ffff027224 */ /* 0x002fe400078e0023 */
[----:B------:R-:W-:Y:S04]  /*8260*/  STL [R1+0x6cc], R34 ;  /* 0x0006cc2201007387 */ /* 0x000fe80000100800 */
[----:B------:R-:W-:Y:S04]  /*8270*/  STL [R1+0x6d4], R32 ;  /* 0x0006d42001007387 */ /* 0x000fe80000100800 */
[----:B------:R1:W-:Y:S02]  /*8280*/  STL [R1+0x6c8], R2 ;  /* 0x0006c80201007387 */ /* 0x0003e40000100800 */
[----:B-1----:R-:W-:-:S02]  /*8290*/  IMAD.MOV.U32 R2, RZ, RZ, R33 ;  /* 0x000000ffff027224 */ /* 0x002fc400078e0021 */
[----:B------:R-:W-:Y:S04]  /*82a0*/  STL [R1+0x6dc], R6 ;  /* 0x0006dc0601007387 */ /* 0x000fe80000100800 */
[----:B------:R1:W-:Y:S04]  /*82b0*/  STL [R1+0x6d0], R2 ;  /* 0x0006d00201007387 */ /* 0x0003e80000100800 */
[----:B------:R-:W-:Y:S01]  /*82c0*/  STL [R1+0x6e4], R30 ;  /* 0x0006e41e01007387 */ /* 0x000fe20000100800 */
[----:B-1----:R-:W-:-:S05]  /*82d0*/  IMAD.MOV.U32 R2, RZ, RZ, R7 ;  /* 0x000000ffff027224 */ /* 0x002fca00078e0007 */
[----:B------:R1:W-:Y:S02]  /*82e0*/  STL [R1+0x6d8], R2 ;  /* 0x0006d80201007387 */ /* 0x0003e40000100800 */
[----:B-1----:R-:W-:-:S05]  /*82f0*/  IMAD.MOV.U32 R2, RZ, RZ, R31 ;  /* 0x000000ffff027224 */ /* 0x002fca00078e001f */
[----:B------:R2:W-:Y:S04]  /*8300*/  STL [R1+0x6e0], R2 ;  /* 0x0006e00201007387 */ /* 0x0005e80000100800 */
[----:B------:R-:W-:Y:S04]  /*8310*/  STL [R1+0x6ec], R52 ;  /* 0x0006ec3401007387 */ /* 0x000fe80000100800 */
[----:B------:R-:W-:Y:S01]  /*8320*/  STL [R1+0x6e8], R53 ;  /* 0x0006e83501007387 */ /* 0x000fe20000100800 */
[----:B------:R-:W-:-:S05]  /*8330*/  IMAD R0, R0, UR4, RZ ;  /* 0x0000000400007c24 */ /* 0x000fca000f8e02ff */
[----:B------:R-:W-:-:S04]  /*8340*/  LEA R12, P1, R0, UR10, 0x1 ;  /* 0x0000000a000c7c11 */ /* 0x000fc8000f8208ff */
[----:B------:R-:W-:Y:S01]  /*8350*/  LEA.HI.X.SX32 R13, R0, UR11, 0x1, P1 ;  /* 0x0000000b000d7c11 */ /* 0x000fe200088f0eff */
[----:B0-----:R-:W-:Y:S02]  /*8360*/  IMAD R6, R8, 0x3d, RZ ;  /* 0x0000003d08067824 */ /* 0x001fe400078e02ff */
[----:B--2---:R-:W-:Y:S02]  /*8370*/  IMAD R2, R3, UR4, RZ ;  /* 0x0000000403027c24 */ /* 0x004fe4000f8e02ff */
[----:B------:R-:W-:Y:S01]  /*8380*/  IMAD.MOV.U32 R3, RZ, RZ, R5 ;  /* 0x000000ffff037224 */ /* 0x000fe200078e0005 */
[----:B------:R-:W-:Y:S02]  /*8390*/  STL [R1+0x6f4], R4 ;  /* 0x0006f40401007387 */ /* 0x000fe40000100800 */
[C---:B------:R-:W-:Y:S02]  /*83a0*/  LEA R10, P0, R2.reuse, UR10, 0x1 ;  /* 0x0000000a020a7c11 */ /* 0x040fe4000f8008ff */
[----:B------:R0:W-:Y:S02]  /*83b0*/  STL [R1+0x6f0], R3 ;  /* 0x0006f00301007387 */ /* 0x0001e40000100800 */
[----:B------:R-:W-:Y:S01]  /*83c0*/  LEA.HI.X.SX32 R11, R2, UR11, 0x1, P0 ;  /* 0x0000000b020b7c11 */ /* 0x000fe200080f0eff */
[----:B0-----:R-:W-:Y:S01]  /*83d0*/  IMAD.MOV.U32 R3, RZ, RZ, R29 ;  /* 0x000000ffff037224 */ /* 0x001fe200078e001d */
[----:B------:R0:W-:Y:S01]  /*83e0*/  STL [R1+0x6fc], R28 ;  /* 0x0006fc1c01007387 */ /* 0x0001e20000100800 */
[----:B------:R-:W-:-:S03]  /*83f0*/  IMAD R4, R8, 0x3f, RZ ;  /* 0x0000003f08047824 */ /* 0x000fc600078e02ff */
[----:B------:R1:W-:Y:S01]  /*8400*/  STL [R1+0x6f8], R3 ;  /* 0x0006f80301007387 */ /* 0x0003e20000100800 */
[----:B0-----:R-:W0:Y:S01]  /*8410*/  LDC R28, c[0x0][0x230] ;  /* 0x00008c00ff1c7b82 */ /* 0x001e220000000800 */
[----:B-1----:R-:W-:-:S04]  /*8420*/  IMAD.WIDE R2, R4, 0x2, R12 ;  /* 0x0000000204027825 */ /* 0x002fc800078e020c */
[----:B------:R-:W-:-:S03]  /*8430*/  IMAD.WIDE R4, R4, 0x2, R10 ;  /* 0x0000000204047825 */ /* 0x000fc600078e020a */
[----:B------:R-:W1:Y:S01]  /*8440*/  LDC R29, c[0x0][0x23c] ;  /* 0x00008f00ff1d7b82 */ /* 0x000e620000000800 */
[----:B---3--:R-:W-:Y:S01]  /*8450*/  IMAD.MOV.U32 R0, RZ, RZ, R55 ;  /* 0x000000ffff007224 */ /* 0x008fe200078e0037 */
[----:B------:R-:W-:Y:S04]  /*8460*/  STL [R1+0x704], R54 ;  /* 0x0007043601007387 */ /* 0x000fe80000100800 */
[----:B------:R-:W-:Y:S04]  /*8470*/  STL.64 [R1+0x3a0], R12 ;  /* 0x0003a00c01007387 */ /* 0x000fe80000100a00 */
[----:B------:R2:W-:Y:S04]  /*8480*/  STL [R1+0x700], R0 ;  /* 0x0007000001007387 */ /* 0x0005e80000100800 */
[----:B------:R-:W-:Y:S04]  /*8490*/  STL [R1+0x70c], R26 ;  /* 0x00070c1a01007387 */ /* 0x000fe80000100800 */
[----:B------:R-:W-:Y:S01]  /*84a0*/  STL.64 [R1+0x3a8], R10 ;  /* 0x0003a80a01007387 */ /* 0x000fe20000100a00 */
[----:B--2---:R-:W-:-:S03]  /*84b0*/  IMAD R0, R8, 0x3e, RZ ;  /* 0x0000003e08007824 */ /* 0x004fc600078e02ff */
[----:B------:R-:W-:Y:S04]  /*84c0*/  STL [R1+0x708], R27 ;  /* 0x0007081b01007387 */ /* 0x000fe80000100800 */
[----:B------:R-:W-:Y:S04]  /*84d0*/  STL [R1+0x714], R2 ;  /* 0x0007140201007387 */ /* 0x000fe80000100800 */
[----:B------:R2:W-:Y:S04]  /*84e0*/  STL [R1+0x710], R3 ;  /* 0x0007100301007387 */ /* 0x0005e80000100800 */
[----:B------:R-:W-:Y:S01]  /*84f0*/  STL [R1+0x71c], R4 ;  /* 0x00071c0401007387 */ /* 0x000fe20000100800 */
[----:B--2---:R-:W-:-:S03]  /*8500*/  IMAD.WIDE R2, R0, 0x2, R12 ;  /* 0x0000000200027825 */ /* 0x004fc600078e020c */
[----:B------:R2:W-:Y:S04]  /*8510*/  STL [R1+0x718], R5 ;  /* 0x0007180501007387 */ /* 0x0005e80000100800 */
[----:B------:R-:W-:Y:S04]  /*8520*/  STL [R1+0x724], R2 ;  /* 0x0007240201007387 */ /* 0x000fe80000100800 */
[----:B------:R3:W-:Y:S01]  /*8530*/  STL [R1+0x720], R3 ;  /* 0x0007200301007387 */ /* 0x0007e20000100800 */
[----:B--2---:R-:W-:-:S04]  /*8540*/  IMAD.WIDE R4, R0, 0x2, R10 ;  /* 0x0000000200047825 */ /* 0x004fc800078e020a */
[----:B------:R-:W-:Y:S01]  /*8550*/  IMAD R0, R8, 0x3c, RZ ;  /* 0x0000003c08007824 */ /* 0x000fe200078e02ff */
[----:B------:R-:W-:Y:S01]  /*8560*/  STL [R1+0x72c], R4 ;  /* 0x00072c0401007387 */ /* 0x000fe20000100800 */
[----:B---3--:R-:W-:-:S03]  /*8570*/  IMAD.WIDE R2, R6, 0x2, R12 ;  /* 0x0000000206027825 */ /* 0x008fc600078e020c */
[----:B------:R2:W-:Y:S01]  /*8580*/  STL [R1+0x728], R5 ;  /* 0x0007280501007387 */ /* 0x0005e20000100800 */
[----:B------:R-:W-:-:S03]  /*8590*/  IMAD.WIDE R6, R6, 0x2, R10 ;  /* 0x0000000206067825 */ /* 0x000fc600078e020a */
[----:B------:R-:W-:Y:S04]  /*85a0*/  STL [R1+0x734], R2 ;  /* 0x0007340201007387 */ /* 0x000fe80000100800 */
[----:B------:R3:W-:Y:S04]  /*85b0*/  STL [R1+0x730], R3 ;  /* 0x0007300301007387 */ /* 0x0007e80000100800 */
[----:B------:R4:W-:Y:S01]  /*85c0*/  STL [R1+0x73c], R6 ;  /* 0x00073c0601007387 */ /* 0x0009e20000100800 */
[----:B--2---:R-:W-:-:S04]  /*85d0*/  IMAD.WIDE R4, R0, 0x2, R10 ;  /* 0x0000000200047825 */ /* 0x004fc800078e020a */
[----:B---3--:R-:W-:Y:S01]  /*85e0*/  IMAD.WIDE R2, R0, 0x2, R12 ;  /* 0x0000000200027825 */ /* 0x008fe200078e020c */
[----:B------:R-:W-:Y:S03]  /*85f0*/  STL [R1+0x738], R7 ;  /* 0x0007380701007387 */ /* 0x000fe60000100800 */
[C---:B----4-:R-:W-:Y:S01]  /*8600*/  IMAD R6, R8.reuse, 0x3b, RZ ;  /* 0x0000003b08067824 */ /* 0x050fe200078e02ff */
[----:B------:R-:W-:Y:S04]  /*8610*/  STL [R1+0x744], R2 ;  /* 0x0007440201007387 */ /* 0x000fe80000100800 */
[----:B------:R2:W-:Y:S01]  /*8620*/  STL [R1+0x740], R3 ;  /* 0x0007400301007387 */ /* 0x0005e20000100800 */
[----:B------:R-:W-:-:S03]  /*8630*/  IMAD R0, R8, 0x3a, RZ ;  /* 0x0000003a08007824 */ /* 0x000fc600078e02ff */
[----:B------:R-:W-:Y:S01]  /*8640*/  STL [R1+0x74c], R4 ;  /* 0x00074c0401007387 */ /* 0x000fe20000100800 */
[----:B--2---:R-:W-:-:S03]  /*8650*/  IMAD.WIDE R2, R6, 0x2, R12 ;  /* 0x0000000206027825 */ /* 0x004fc600078e020c */
        /* <DEDUP_REMOVED lines=177> */
[----:B------:R-:W-:Y:S01]  /*9170*/  STL [R1+0x8e4], R2 ;  /* 0x0008e40201007387 */ /* 0x000fe20000100800 */
[----:B------:R-:W-:-:S03]  /*9180*/  SHF.L.U32 R0, R8, 0x5, RZ ;  /* 0x0000000508007819 */ /* 0x000fc600000006ff */
[----:B------:R2:W-:Y:S04]  /*9190*/  STL [R1+0x8e0], R3 ;  /* 0x0008e00301007387 */ /* 0x0005e80000100800 */
        /* <DEDUP_REMOVED lines=111> */
[----:B------:R-:W-:-:S03]  /*9890*/  IMAD.SHL.U32 R0, R8, 0x10, RZ ;  /* 0x0000001008007824 */ /* 0x000fc600078e00ff */
        /* <DEDUP_REMOVED lines=103> */
[----:B------:R3:W-:Y:S01]  /*9f10*/  STL [R1+0xad0], R3 ;  /* 0x000ad00301007387 */ /* 0x0007e20000100800 */
[----:B--2---:R-:W-:-:S03]  /*9f20*/  IMAD.WIDE R4, R0, 0x2, R10 ;  /* 0x0000000200047825 */ /* 0x004fc600078e020a */
[----:B------:R-:W-:Y:S01]  /*9f30*/  STL [R1+0xadc], R6 ;  /* 0x000adc0601007387 */ /* 0x000fe20000100800 */
[----:B---3--:R-:W-:-:S03]  /*9f40*/  IMAD.WIDE R2, R0, 0x2, R12 ;  /* 0x0000000200027825 */ /* 0x008fc600078e020c */
[----:B------:R2:W-:Y:S04]  /*9f50*/  STL [R1+0xad8], R7 ;  /* 0x000ad80701007387 */ /* 0x0005e80000100800 */
[----:B------:R-:W-:Y:S04]  /*9f60*/  STL [R1+0xae4], R2 ;  /* 0x000ae40201007387 */ /* 0x000fe80000100800 */
[----:B------:R3:W-:Y:S01]  /*9f70*/  STL [R1+0xae0], R3 ;  /* 0x000ae00301007387 */ /* 0x0007e20000100800 */
[----:B--2---:R-:W-:-:S03]  /*9f80*/  IMAD.WIDE R6, R8, 0x2, R12 ;  /* 0x0000000208067825 */ /* 0x004fc600078e020c */
[----:B------:R-:W-:Y:S04]  /*9f90*/  STL [R1+0xaec], R4 ;  /* 0x000aec0401007387 */ /* 0x000fe80000100800 */
[----:B------:R-:W-:Y:S01]  /*9fa0*/  STL [R1+0xae8], R5 ;  /* 0x000ae80501007387 */ /* 0x000fe20000100800 */
[----:B---3--:R-:W-:-:S03]  /*9fb0*/  IMAD.WIDE R2, R8, 0x2, R10 ;  /* 0x0000000208027825 */ /* 0x008fc600078e020a */
[----:B------:R-:W-:Y:S04]  /*9fc0*/  STL [R1+0xaf4], R6 ;  /* 0x000af40601007387 */ /* 0x000fe80000100800 */
[----:B------:R-:W-:Y:S04]  /*9fd0*/  STL [R1+0xaf0], R7 ;  /* 0x000af00701007387 */ /* 0x000fe80000100800 */
[----:B------:R-:W-:Y:S04]  /*9fe0*/  STL [R1+0xafc], R2 ;  /* 0x000afc0201007387 */ /* 0x000fe80000100800 */
[----:B------:R2:W-:Y:S04]  /*9ff0*/  STL [R1+0xaf8], R3 ;  /* 0x000af80301007387 */ /* 0x0005e80000100800 */
[----:B------:R-:W-:Y:S04]  /*a000*/  STL [R1+0x3c4], RZ ;  /* 0x0003c4ff01007387 */ /* 0x000fe80000100800 */
        /* <DEDUP_REMOVED lines=46> */
[----:B------:R-:W-:Y:S01]  /*a2f0*/  STL [R1+0x128], RZ ;  /* 0x000128ff01007387 */ /* 0x000fe20000100800 */
[----:B------:R-:W3:Y:S03]  /*a300*/  S2R R54, SR_TID.X ;  /* 0x0000000000367919 */ /* 0x000ee60000002100 */
        /* <DEDUP_REMOVED lines=29> */
[----:B---3--:R-:W-:-:S03]  /*a4e0*/  LOP3.LUT R54, R54, 0x1f, RZ, 0xc0, !PT ;  /* 0x0000001f36367812 */ /* 0x008fc600078ec0ff */
[----:B------:R-:W-:Y:S04]  /*a4f0*/  STL [R1+0x210], RZ ;  /* 0x000210ff01007387 */ /* 0x000fe80000100800 */
[----:B------:R-:W-:Y:S04]  /*a500*/  STL [R1+0x214], RZ ;  /* 0x000214ff01007387 */ /* 0x000fe80000100800 */
[----:B------:R-:W-:Y:S04]  /*a510*/  STL [R1+0x218], RZ ;  /* 0x000218ff01007387 */ /* 0x000fe80000100800 */
[----:B------:R-:W-:Y:S04]  /*a520*/  STL [R1+0x21c], RZ ;  /* 0x00021cff01007387 */ /* 0x000fe80000100800 */
[----:B------:R-:W3:Y:S01]  /*a530*/  LDL R55, [R1+0x3b8] ;  /* 0x0003b80001377983 */ /* 0x000ee20000100800 */
[----:B--2---:R-:W-:-:S03]  /*a540*/  IMAD.SHL.U32 R3, R54, 0x2, RZ ;  /* 0x0000000236037824 */ /* 0x004fc600078e00ff */
[----:B------:R-:W2:Y:S04]  /*a550*/  LDL R54, [R1+0x3bc] ;  /* 0x0003bc0001367983 */ /* 0x000ea80000100800 */
        /* <DEDUP_REMOVED lines=25> */
[----:B0-----:R-:W-:-:S03]  /*a6f0*/  VIADD R28, R28, 0x3f ;  /* 0x0000003f1c1c7836 */ /* 0x001fc60000000000 */
[----:B------:R-:W-:Y:S04]  /*a700*/  STL [R1+0x1f4], RZ ;  /* 0x0001f4ff01007387 */ /* 0x000fe80000100800 */
[----:B------:R-:W-:Y:S04]  /*a710*/  STL [R1+0x1f8], RZ ;  /* 0x0001f8ff01007387 */ /* 0x000fe80000100800 */
[----:B------:R-:W-:Y:S04]  /*a720*/  STL [R1+0x1fc], RZ ;  /* 0x0001fcff01007387 */ /* 0x000fe80000100800 */
[----:B------:R-:W-:Y:S01]  /*a730*/  STL [R1+0x1e0], RZ ;  /* 0x0001e0ff01007387 */ /* 0x000fe20000100800 */
[----:B-1----:R-:W-:-:S03]  /*a740*/  IMAD.SHL.U32 R2, R29, 0x40, RZ ;  /* 0x000000401d027824 */ /* 0x002fc600078e00ff */
[----:B------:R-:W-:Y:S01]  /*a750*/  STL [R1+0x1e4], RZ ;  /* 0x0001e4ff01007387 */ /* 0x000fe20000100800 */
[----:B------:R-:W-:-:S03]  /*a760*/  SHF.R.S32.HI R29, RZ, 0x1f, R28 ;  /* 0x0000001fff1d7819 */ /* 0x000fc6000001141c */
[----:B------:R-:W-:Y:S04]  /*a770*/  STL [R1+0x1e8], RZ ;  /* 0x0001e8ff01007387 */ /* 0x000fe80000100800 */
[----:B------:R-:W-:Y:S04]  /*a780*/  STL [R1+0x1ec], RZ ;  /* 0x0001ecff01007387 */ /* 0x000fe80000100800 */
[----:B------:R-:W-:Y:S04]  /*a790*/  STL [R1+0x90], RZ ;  /* 0x000090ff01007387 */ /* 0x000fe80000100800 */
[----:B------:R-:W-:Y:S01]  /*a7a0*/  STL [R1+0x94], RZ ;  /* 0x000094ff01007387 */ /* 0x000fe20000100800 */
[----:B------:R-:W-:-:S03]  /*a7b0*/  LEA.HI R29, R29, R28, RZ, 0x6 ;  /* 0x0000001c1d1d7211 */ /* 0x000fc600078f30ff */
[----:B------:R-:W-:Y:S04]  /*a7c0*/  STL [R1+0x98], RZ ;  /* 0x000098ff01007387 */ /* 0x000fe80000100800 */
[----:B------:R-:W-:Y:S01]  /*a7d0*/  STL [R1+0x9c], RZ ;  /* 0x00009cff01007387 */ /* 0x000fe20000100800 */
[----:B------:R-:W-:-:S03]  /*a7e0*/  IMAD.SHL.U32 R8, R8, 0x40, RZ ;  /* 0x0000004008087824 */ /* 0x000fc600078e00ff */
[----:B------:R-:W-:Y:S04]  /*a7f0*/  STL [R1+0x80], RZ ;  /* 0x000080ff01007387 */ /* 0x000fe80000100800 */
[----:B------:R-:W-:Y:S01]  /*a800*/  STL [R1+0x84], RZ ;  /* 0x000084ff01007387 */ /* 0x000fe20000100800 */
[----:B------:R-:W-:-:S03]  /*a810*/  SHF.R.S32.HI R4, RZ, 0x6, R29 ;  /* 0x00000006ff047819 */ /* 0x000fc6000001141d */
[----:B------:R-:W-:Y:S01]  /*a820*/  STL [R1+0x88], RZ ;  /* 0x000088ff01007387 */ /* 0x000fe20000100800 */
[----:B------:R-:W-:-:S03]  /*a830*/  LOP3.LUT R4, R3, 0x10, RZ, 0x3c, !PT ;  /* 0x0000001003047812 */ /* 0x000fc600078e3cff */
[----:B------:R-:W-:Y:S01]  /*a840*/  STL [R1+0x8c], RZ ;  /* 0x00008cff01007387 */ /* 0x000fe20000100800 */
[----:B------:R-:W-:-:S03]  /*a850*/  SHF.R.S32.HI R0, RZ, 0x1f, R2 ;  /* 0x0000001fff007819 */ /* 0x000fc60000011402 */
[----:B------:R-:W-:Y:S01]  /*a860*/  STL [R1+0x1d0], RZ ;  /* 0x0001d0ff01007387 */ /* 0x000fe20000100800 */
[----:B------:R-:W-:-:S03]  /*a870*/  SHF.R.S32.HI R5, RZ, 0x1f, R8 ;  /* 0x0000001fff057819 */ /* 0x000fc60000011408 */
[----:B------:R-:W-:Y:S04]  /*a880*/  STL [R1+0x1d4], RZ ;  /* 0x0001d4ff01007387 */ /* 0x000fe80000100800 */
[----:B------:R-:W-:Y:S04]  /*a890*/  STL [R1+0x1d8], RZ ;  /* 0x0001d8ff01007387 */ /* 0x000fe80000100800 */
[----:B------:R-:W-:Y:S01]  /*a8a0*/  STL [R1+0x1dc], RZ ;  /* 0x0001dcff01007387 */ /* 0x000fe20000100800 */
[----:B------:R-:W-:-:S03]  /*a8b0*/  SHF.L.U64.HI R0, R2, 0x1, R0 ;  /* 0x0000000102007819 */ /* 0x000fc60000010200 */
[----:B------:R-:W-:Y:S01]  /*a8c0*/  STL [R1+0x1c0], RZ ;  /* 0x0001c0ff01007387 */ /* 0x000fe20000100800 */
[----:B------:R-:W-:-:S03]  /*a8d0*/  LOP3.LUT R6, R3, 0x20, RZ, 0x3c, !PT ;  /* 0x0000002003067812 */ /* 0x000fc600078e3cff */
[----:B------:R-:W-:Y:S01]  /*a8e0*/  STL [R1+0x1c4], RZ ;  /* 0x0001c4ff01007387 */ /* 0x000fe20000100800 */
[----:B------:R-:W-:-:S03]  /*a8f0*/  SHF.L.U64.HI R2, R8, 0x1, R5 ;  /* 0x0000000108027819 */ /* 0x000fc60000010205 */
[----:B------:R-:W-:Y:S01]  /*a900*/  STL [R1+0x1c8], RZ ;  /* 0x0001c8ff01007387 */ /* 0x000fe20000100800 */
[----:B------:R-:W-:-:S03]  /*a910*/  LOP3.LUT R5, R3, 0x30, RZ, 0x3c, !PT ;  /* 0x0000003003057812 */ /* 0x000fc600078e3cff */
[----:B------:R-:W-:Y:S01]  /*a920*/  STL [R1+0x1cc], RZ ;  /* 0x0001ccff01007387 */ /* 0x000fe20000100800 */
[----:B---3--:R-:W-:Y:S02]  /*a930*/  LOP3.LUT R4, R55, 0x40, RZ, 0x3c, !PT ;  /* 0x0000004037047812 */ /* 0x008fe400078e3cff */
[----:B--2---:R-:W-:-:S03]  /*a940*/  LOP3.LUT R6, R54, 0x20, RZ, 0x3c, !PT ;  /* 0x0000002036067812 */ /* 0x004fc600078e3cff */
[----:B------:R0:W-:Y:S01]  /*a950*/  STL [R1+0xbcc], R4 ;  /* 0x000bcc0401007387 */ /* 0x0001e20000100800 */
[----:B------:R-:W-:-:S03]  /*a960*/  LOP3.LUT R5, R54, 0x40, RZ, 0x3c, !PT ;  /* 0x0000004036057812 */ /* 0x000fc600078e3cff */
[----:B------:R1:W-:Y:S01]  /*a970*/  STL [R1+0xbdc], R6 ;  /* 0x000bdc0601007387 */ /* 0x0003e20000100800 */
[----:B0-----:R-:W-:-:S05]  /*a980*/  LOP3.LUT R4, R54, 0x60, RZ, 0x3c, !PT ;  /* 0x0000006036047812 */ /* 0x001fca00078e3cff */
[----:B------:R1:W-:Y:S04]  /*a990*/  STL [R1+0xbd4], R4 ;  /* 0x000bd40401007387 */ /* 0x0003e80000100800 */
[----:B------:R1:W-:Y:S02]  /*a9a0*/  STL [R1+0xbd8], R5 ;  /* 0x000bd80501007387 */ /* 0x0003e40000100800 */
.L_x_1:
[----:B-----5:R0:W-:Y:S01]  /*a9b0*/  STL [R1+0x128c], R44 ;  /* 0x00128c2c01007387 */ /* 0x0201e20000100800 */
[----:B-1----:R-:W1:Y:S03]  /*a9c0*/  LDC R6, c[0x0][0x230] ;  /* 0x00008c00ff067b82 */ /* 0x002e660000000800 */
[----:B------:R-:W2:Y:S04]  /*a9d0*/  LDL.64 R4, [R1+0x3a8] ;  /* 0x0003a80001047983 */ /* 0x000ea80000100a00 */
[----:B0-----:R-:W1:Y:S04]  /*a9e0*/  LDL R44, [R1+0x3c4] ;  /* 0x0003c400012c7983 */ /* 0x001e680000100800 */
        /* <DEDUP_REMOVED lines=73> */
[----:B------:R-:W-:Y:S01]  /*ae80*/  STL [R1+0x1164], R22 ;  /* 0x0011641601007387 */ /* 0x000fe20000100800 */
[----:B-1----:R-:W-:-:S03]  /*ae90*/  IMAD R6, R44, -0x40, R6 ;  /* 0xffffffc02c067824 */ /* 0x002fc600078e0206 */
[----:B------:R-:W-:Y:S04]  /*aea0*/  STL [R1+0x1160], R59 ;  /* 0x0011603b01007387 */ /* 0x000fe80000100800 */
[----:B------:R-:W-:Y:S01]  /*aeb0*/  STL [R1+0x115c], R61 ;  /* 0x00115c3d01007387 */ /* 0x000fe20000100800 */
[----:B------:R-:W-:-:S03]  /*aec0*/  ISETP.GT.AND P0, PT, R6, RZ, PT ;  /* 0x000000ff0600720c */ /* 0x000fc60003f04270 */
[----:B------:R-:W-:Y:S04]  /*aed0*/  STL [R1+0x1154], R3 ;  /* 0x0011540301007387 */ /* 0x000fe80000100800 */
[----:B------:R-:W-:Y:S04]  /*aee0*/  STL [R1+0x1158], R3 ;  /* 0x0011580301007387 */ /* 0x000fe80000100800 */
[----:B------:R-:W-:Y:S04]  /*aef0*/  STL [R1+0x1150], R60 ;  /* 0x0011503c01007387 */ /* 0x000fe80000100800 */
[----:B------:R-:W-:Y:S01]  /*af00*/  STL [R1+0x114c], R58 ;  /* 0x00114c3a01007387 */ /* 0x000fe20000100800 */
[----:B------:R-:W-:-:S03]  /*af10*/  PRMT R37, RZ, 0x7610, R37 ;  /* 0x00007610ff257816 */ /* 0x000fc60000000025 */
[----:B------:R-:W-:Y:S04]  /*af20*/  STL [R1+0x1148], R56 ;  /* 0x0011483801007387 */ /* 0x000fe80000100800 */
[----:B------:R-:W-:Y:S04]  /*af30*/  STL [R1+0x1144], R54 ;  /* 0x0011443601007387 */ /* 0x000fe80000100800 */
[----:B------:R-:W-:Y:S04]  /*af40*/  STL [R1+0x1140], R52 ;  /* 0x0011403401007387 */ /* 0x000fe80000100800 */
[----:B------:R-:W-:Y:S04]  /*af50*/  STL [R1+0x113c], R50 ;  /* 0x00113c3201007387 */ /* 0x000fe80000100800 */
[----:B------:R-:W-:Y:S04]  /*af60*/  STL [R1+0x1138], R48 ;  /* 0x0011383001007387 */ /* 0x000fe80000100800 */
[----:B------:R-:W-:Y:S04]  /*af70*/  STL [R1+0x1134], R46 ;  /* 0x0011342e01007387 */ /* 0x000fe80000100800 */
[----:B------:R-:W-:Y:S04]  /*af80*/  STL [R1+0xd50], R2 ;  /* 0x000d500201007387 */ /* 0x000fe80000100800 */
[----:B------:R0:W-:Y:S04]  /*af90*/  STL [R1+0xc04], R0 ;  /* 0x000c040001007387 */ /* 0x0001e80000100800 */
[----:B--2---:R-:W2:Y:S04]  /*afa0*/  @P0 LDG.E.U16 R37, desc[UR8][R4.64] ;  /* 0x0000000804250981 */ /* 0x004ea8000c1e1500 */
[----:B0-----:R-:W3:Y:S04]  /*afb0*/  LDL.LU R0, [R1+0x728] ;  /* 0x0007280001007983 */ /* 0x001ee80000300800 */
[----:B------:R-:W4:Y:S04]  /*afc0*/  LDL.LU R44, [R1+0x128c] ;  /* 0x00128c00012c7983 */ /* 0x000f280000300800 */
[----:B------:R-:W2:Y:S01]  /*afd0*/  LDL.64 R4, [R1+0x3a0] ;  /* 0x0003a00001047983 */ /* 0x000ea20000100a00 */
[----:B------:R-:W-:-:S02]  /*afe0*/  PRMT R38, RZ, 0x7610, R38 ;  /* 0x00007610ff267816 */ /* 0x000fc40000000026 */
[----:B------:R-:W-:-:S04]  /*aff0*/  ISETP.GT.AND P1, PT, R6, 0x1, PT ;  /* 0x000000010600780c */ /* 0x000fc80003f24270 */
[----:B--2---:R0:W2:Y:S04]  /*b000*/  @P0 LDG.E.U16 R38, desc[UR8][R4.64] ;  /* 0x0000000804260981 */ /* 0x0040a8000c1e1500 */
[----:B------:R-:W0:Y:S04]  /*b010*/  LDL R4, [R1+0xaf8] ;  /* 0x000af80001047983 */ /* 0x000e280000100800 */
[----:B------:R-:W0:Y:S01]  /*b020*/  LDL R5, [R1+0xafc] ;  /* 0x000afc0001057983 */ /* 0x000e220000100800 */
[----:B------:R-:W-:Y:S02]  /*b030*/  PRMT R42, RZ, 0x7610, R42 ;  /* 0x00007610ff2a7816 */ /* 0x000fe4000000002a */
[----:B0-----:R-:W-:-:S04]  /*b040*/  @P1 LOP3.LUT R5, R5, R4, RZ, 0x3c, !PT ;  /* 0x0000000405051212 */ /* 0x001fc800078e3cff */
[----:B------:R-:W-:-:S04]  /*b050*/  @P1 LOP3.LUT R4, R5, R4, RZ, 0x3c, !PT ;  /* 0x0000000405041212 */ /* 0x000fc800078e3cff */
[----:B------:R-:W-:-:S05]  /*b060*/  @P1 LOP3.LUT R5, R5, R4, RZ, 0x3c, !PT ;  /* 0x0000000405051212 */ /* 0x000fca00078e3cff */
[----:B------:R0:W2:Y:S04]  /*b070*/  @P1 LDG.E.U16 R42, desc[UR8][R4.64] ;  /* 0x00000008042a1981 */ /* 0x0000a8000c1e1500 */
[----:B------:R-:W0:Y:S04]  /*b080*/  LDL R4, [R1+0xaf0] ;  /* 0x000af00001047983 */ /* 0x000e280000100800 */
[----:B------:R-:W0:Y:S01]  /*b090*/  LDL R5, [R1+0xaf4] ;  /* 0x000af40001057983 */ /* 0x000e220000100800 */
[----:B----4-:R-:W-:Y:S02]  /*b0a0*/  PRMT R44, RZ, 0x7610, R44 ;  /* 0x00007610ff2c7816 */ /* 0x010fe4000000002c */
[----:B0-----:R-:W-:-:S04]  /*b0b0*/  @P1 LOP3.LUT R5, R5, R4, RZ, 0x3c, !PT ;  /* 0x0000000405051212 */ /* 0x001fc800078e3cff */
[----:B------:R-:W-:-:S04]  /*b0c0*/  @P1 LOP3.LUT R4, R5, R4, RZ, 0x3c, !PT ;  /* 0x0000000405041212 */ /* 0x000fc800078e3cff */
[----:B------:R-:W-:-:S05]  /*b0d0*/  @P1 LOP3.LUT R5, R5, R4, RZ, 0x3c, !PT ;  /* 0x0000000405051212 */ /* 0x000fca00078e3cff */
[----:B------:R0:W4:Y:S04]  /*b0e0*/  @P1 LDG.E.U16 R44, desc[UR8][R4.64] ;  /* 0x00000008042c1981 */ /* 0x000128000c1e1500 */
[----:B------:R-:W0:Y:S04]  /*b0f0*/  LDL R4, [R1+0xae8] ;  /* 0x000ae80001047983 */ /* 0x000e280000100800 */
[----:B------:R-:W0:Y:S01]  /*b100*/  LDL R5, [R1+0xaec] ;  /* 0x000aec0001057983 */ /* 0x000e220000100800 */
[----:B------:R-:W-:Y:S02]  /*b110*/  ISETP.GT.AND P2, PT, R6, 0x2, PT ;  /* 0x000000020600780c */ /* 0x000fe40003f44270 */
[----:B------:R-:W-:-:S11]  /*b120*/  PRMT R36, RZ, 0x7610, R36 ;  /* 0x00007610ff247816 */ /* 0x000fd60000000024 */
[----:B0-----:R-:W-:-:S04]  /*b130*/  @P2 LOP3.LUT R5, R5, R4, RZ, 0x3c, !PT ;  /* 0x0000000405052212 */ /* 0x001fc800078e3cff */
[----:B------:R-:W-:-:S04]  /*b140*/  @P2 LOP3.LUT R4, R5, R4, RZ, 0x3c, !PT ;  /* 0x0000000405042212 */ /* 0x000fc800078e3cff */
[----:B------:R-:W-:-:S05]  /*b150*/  @P2 LOP3.LUT R5, R5, R4, RZ, 0x3c, !PT ;  /* 0x0000000405052212 */ /* 0x000fca00078e3cff */
[----:B------:R-:W3:Y:S04]  /*b160*/  @P2 LDG.E.U16 R36, desc[UR8][R4.64] ;  /* 0x0000000804242981 */ /* 0x000ee8000c1e1500 */
[----:B---3--:R0:W-:Y:S04]  /*b170*/  STL [R1+0x380], R36 ;  /* 0x0003802401007387 */ /* 0x0081e80000100800 */
[----:B0-----:R-:W3:Y:S04]  /*b180*/  LDL.LU R36, [R1+0x1288] ;  /* 0x0012880001247983 */ /* 0x001ee80000300800 */
[----:B------:R-:W2:Y:S04]  /*b190*/  LDL R4, [R1+0xae0] ;  /* 0x000ae00001047983 */ /* 0x000ea80000100800 */
[----:B------:R-:W2:Y:S01]  /*b1a0*/  LDL R5, [R1+0xae4] ;  /* 0x000ae40001057983 */ /* 0x000ea20000100800 */
[----:B------:R-:W-:-:S02]  /*b1b0*/  PRMT R35, RZ, 0x7610, R35 ;  /* 0x00007610ff237816 */ /* 0x000fc40000000023 */
[----:B--2---:R-:W-:-:S04]  /*b1c0*/  @P2 LOP3.LUT R5, R5, R4, RZ, 0x3c, !PT ;  /* 0x0000000405052212 */ /* 0x004fc800078e3cff */
[----:B------:R-:W-:-:S04]  /*b1d0*/  @P2 LOP3.LUT R4, R5, R4, RZ, 0x3c, !PT ;  /* 0x0000000405042212 */ /* 0x000fc800078e3cff */
[----:B------:R-:W-:-:S05]  /*b1e0*/  @P2 LOP3.LUT R5, R5, R4, RZ, 0x3c, !PT ;  /* 0x0000000405052212 */ /* 0x000fca00078e3cff */
[----:B------:R-:W2:Y:S01]  /*b1f0*/  @P2 LDG.E.U16 R35, desc[UR8][R4.64] ;  /* 0x0000000804232981 */ /* 0x000ea2000c1e1500 */
[----:B------:R-:W-:-:S03]  /*b200*/  ISETP.GT.AND P0, PT, R6, 0x3, PT ;  /* 0x000000030600780c */ /* 0x000fc60003f04270 */
[----:B--2---:R0:W-:Y:S04]  /*b210*/  STL [R1+0x37c], R35 ;  /* 0x00037c2301007387 */ /* 0x0041e80000100800 */
[----:B0-----:R-:W2:Y:S04]  /*b220*/  LDL.LU R35, [R1+0x1284] ;  /* 0x0012840001237983 */ /* 0x001ea80000300800 */
[----:B------:R-:W4:Y:S04]  /*b230*/  LDL R4, [R1+0xad8] ;  /* 0x000ad80001047983 */ /* 0x000f280000100800 */
[----:B------:R-:W4:Y:S01]  /*b240*/  LDL R5, [R1+0xadc] ;  /* 0x000adc0001057983 */ /* 0x000f220000100800 */
[----:B---3--:R-:W-:-:S02]  /*b250*/  PRMT R36, RZ, 0x7610, R36 ;  /* 0x00007610ff247816 */ /* 0x008fc40000000024 */
[----:B----4-:R-:W-:-:S04]  /*b260*/  @P0 LOP3.LUT R5, R5, R4, RZ, 0x3c, !PT ;  /* 0x0000000405050212 */ /* 0x010fc800078e3cff */
[----:B------:R-:W-:-:S04]  /*b270*/  @P0 LOP3.LUT R4, R5, R4, RZ, 0x3c, !PT ;  /* 0x0000000405040212 */ /* 0x000fc800078e3cff */
[----:B------:R-:W-:-:S05]  /*b280*/  @P0 LOP3.LUT R5, R5, R4, RZ, 0x3c, !PT ;  /* 0x0000000405050212 */ /* 0x000fca00078e3cff */
[----:B------:R-:W3:Y:S04]  /*b290*/  @P0 LDG.E.U16 R36, desc[UR8][R4.64] ;  /* 0x0000000804240981 */ /* 0x000ee8000c1e1500 */
[----:B---3--:R0:W-:Y:S04]  /*b2a0*/  STL [R1+0x378], R36 ;  /* 0x0003782401007387 */ /* 0x0081e80000100800 */
[----:B0-----:R-:W3:Y:S04]  /*b2b0*/  LDL.LU R36, [R1+0x1280] ;  /* 0x0012800001247983 */ /* 0x001ee80000300800 */
[----:B------:R-:W4:Y:S04]  /*b2c0*/  LDL R4, [R1+0xad0] ;  /* 0x000ad00001047983 */ /* 0x000f280000100800 */
[----:B------:R-:W4:Y:S01]  /*b2d0*/  LDL R5, [R1+0xad4] ;  /* 0x000ad40001057983 */ /* 0x000f220000100800 */
[----:B------:R-:W-:-:S02]  /*b2e0*/  PRMT R40, RZ, 0x7610, R40 ;  /* 0x00007610ff287816 */ /* 0x000fc40000000028 */
[----:B----4-:R-:W-:-:S04]  /*b2f0*/  @P0 LOP3.LUT R5, R5, R4, RZ, 0x3c, !PT ;  /* 0x0000000405050212 */ /* 0x010fc800078e3cff */
[----:B------:R-:W-:-:S04]  /*b300*/  @P0 LOP3.LUT R4, R5, R4, RZ, 0x3c, !PT ;  /* 0x0000000405040212 */ /* 0x000fc800078e3cff */
[----:B------:R-:W-:-:S05]  /*b310*/  @P0 LOP3.LUT R5, R5, R4, RZ, 0x3c, !PT ;  /* 0x0000000405050212 */ /* 0x000fca00078e3cff */
[----:B------:R-:W4:Y:S01]  /*b320*/  @P0 LDG.E.U16 R40, desc[UR8][R4.64] ;  /* 0x0000000804280981 */ /* 0x000f22000c1e1500 */
[----:B------:R-:W-:-:S03]  /*b330*/  ISETP.GT.AND P1, PT, R6, 0x4, PT ;  /* 0x000000040600780c */ /* 0x000fc60003f24270 */
[----:B----4-:R0:W-:Y:S04]  /*b340*/  STL [R1+0x374], R40 ;  /* 0x0003742801007387 */ /* 0x0101e80000100800 */
[----:B0-----:R-:W4:Y:S04]  /*b350*/  LDL.LU R40, [R1+0x127c] ;  /* 0x00127c0001287983 */ /* 0x001f280000300800 */
[----:B------:R-:W3:Y:S04]  /*b360*/  LDL R4, [R1+0xac8] ;  /* 0x000ac80001047983 */ /* 0x000ee80000100800 */
[----:B------:R-:W3:Y:S01]  /*b370*/  LDL R5, [R1+0xacc] ;  /* 0x000acc0001057983 */ /* 0x000ee20000100800 */
[----:B--2---:R-:W-:-:S02]  /*b380*/  PRMT R35, RZ, 0x7610, R35 ;  /* 0x00007610ff237816 */ /* 0x004fc40000000023 */
[----:B---3--:R-:W-:-:S04]  /*b390*/  @P1 LOP3.LUT R5, R5, R4, RZ, 0x3c, !PT ;  /* 0x0000000405051212 */ /* 0x008fc800078e3cff */
[----:B------:R-:W-:-:S04]  /*b3a0*/  @P1 LOP3.LUT R4, R5, R4, RZ, 0x3c, !PT ;  /* 0x0000000405041212 */ /* 0x000fc800078e3cff */
[----:B------:R-:W-:-:S05]  /*b3b0*/  @P1 LOP3.LUT R5, R5, R4, RZ, 0x3c, !PT ;  /* 0x0000000405051212 */ /* 0x000fca00078e3cff */
[----:B------:R0:W2:Y:S04]  /*b3c0*/  @P1 LDG.E.U16 R35, desc[UR8][R4.64] ;  /* 0x0000000804231981 */ /* 0x0000a8000c1e1500 */
[----:B------:R-:W0:Y:S04]  /*b3d0*/  LDL R4, [R1+0xac0] ;  /* 0x000ac00001047983 */ /* 0x000e280000100800 */
[----:B------:R-:W0:Y:S01]  /*b3e0*/  LDL R5, [R1+0xac4] ;  /* 0x000ac40001057983 */ /* 0x000e220000100800 */
[----:B------:R-:W-:Y:S02]  /*b3f0*/  PRMT R36, RZ, 0x7610, R36 ;  /* 0x00007610ff247816 */ /* 0x000fe40000000024 */
[----:B0-----:R-:W-:-:S04]  /*b400*/  @P1 LOP3.LUT R5, R5, R4, RZ, 0x3c, !PT ;  /* 0x0000000405051212 */ /* 0x001fc800078e3cff */
[----:B------:R-:W-:-:S04]  /*b410*/  @P1 LOP3.LUT R4, R5, R4, RZ, 0x3c, !PT ;  /* 0x0000000405041212 */ /* 0x000fc800078e3cff */
[----:B------:R-:W-:-:S05]  /*b420*/  @P1 LOP3.LUT R5, R5, R4, RZ, 0x3c, !PT ;  /* 0x0000000405051212 */ /* 0x000fca00078e3cff */
[----:B------:R0:W3:Y:S04]  /*b430*/  @P1 LDG.E.U16 R36, desc[UR8][R4.64] ;  /* 0x0000000804241981 */ /* 0x0000e8000c1e1500 */
[----:B------:R-:W0:Y:S04]  /*b440*/  LDL R4, [R1+0xab8] ;  /* 0x000ab80001047983 */ /* 0x000e280000100800 */
[----:B------:R-:W0:Y:S01]  /*b450*/  LDL R5, [R1+0xabc] ;  /* 0x000abc0001057983 */ /* 0x000e220000100800 */
[----:B------:R-:W-:Y:S02]  /*b460*/  ISETP.GT.AND P2, PT, R6, 0x5, PT ;  /* 0x000000050600780c */ /* 0x000fe40003f44270 */
[----:B----4-:R-:W-:-:S11]  /*b470*/  PRMT R40, RZ, 0x7610, R40 ;  /* 0x00007610ff287816 */ /* 0x010fd60000000028 */
[----:B0-----:R-:W-:-:S04]  /*b480*/  @P2 LOP3.LUT R5, R5, R4, RZ, 0x3c, !PT ;  /* 0x0000000405052212 */ /* 0x001fc800078e3cff */
[----:B------:R-:W-:-:S04]  /*b490*/  @P2 LOP3.LUT R4, R5, R4, RZ, 0x3c, !PT ;  /* 0x0000000405042212 */ /* 0x000fc800078e3cff */
[----:B------:R-:W-:-:S05]  /*b4a0*/  @P2 LOP3.LUT R5, R5, R4, RZ, 0x3c, !PT ;  /* 0x0000000405052212 */ /* 0x000fca00078e3cff */
[----:B------:R0:W4:Y:S04]  /*b4b0*/  @P2 LDG.E.U16 R40, desc[UR8][R4.64] ;  /* 0x0000000804282981 */ /* 0x000128000c1e1500 */
[----:B------:R-:W0:Y:S04]  /*b4c0*/  LDL R4, [R1+0xab0] ;  /* 0x000ab00001047983 */ /* 0x000e280000100800 */
[----:B------:R-:W0:Y:S01]  /*b4d0*/  LDL R5, [R1+0xab4] ;  /* 0x000ab40001057983 */ /* 0x000e220000100800 */
[----:B------:R-:W-:Y:S02]  /*b4e0*/  PRMT R34, RZ, 0x7610, R34 ;  /* 0x00007610ff227816 */ /* 0x000fe40000000022 */
[----:B0-----:R-:W-:-:S04]  /*b4f0*/  @P2 LOP3.LUT R5, R5, R4, RZ, 0x3c, !PT ;  /* 0x0000000405052212 */ /* 0x001fc800078e3cff */
[----:B------:R-:W-:-:S04]  /*b500*/  @P2 LOP3.LUT R4, R5, R4, RZ, 0x3c, !PT ;  /* 0x0000000405042212 */ /* 0x000fc800078e3cff */
[----:B------:R-:W-:-:S05]  /*b510*/  @P2 LOP3.LUT R5, R5, R4, RZ, 0x3c, !PT ;  /* 0x0000000405052212 */ /* 0x000fca00078e3cff */
[----:B------:R-:W2:Y:S01]  /*b520*/  @P2 LDG.E.U16 R34, desc[UR8][R4.64] ;  /* 0x0000000804222981 */ /* 0x000ea2000c1e1500 */
[----:B------:R-:W-:-:S03]  /*b530*/  ISETP.GT.AND P0, PT, R6, 0x6, PT ;  /* 0x000000060600780c */ /* 0x000fc60003f04270 */
[----:B--2---:R0:W-:Y:S04]  /*b540*/  STL [R1+0x310], R34 ;  /* 0x0003102201007387 */ /* 0x0041e80000100800 */
[----:B0-----:R-:W2:Y:S04]  /*b550*/  LDL.LU R34, [R1+0x1278] ;  /* 0x0012780001227983 */ /* 0x001ea80000300800 */
[----:B------:R-:W3:Y:S04]  /*b560*/  LDL R4, [R1+0xaa8] ;  /* 0x000aa80001047983 */ /* 0x000ee80000100800 */
[----:B------:R-:W3:Y:S01]  /*b570*/  LDL R5, [R1+0xaac] ;  /* 0x000aac0001057983 */ /* 0x000ee20000100800 */
[----:B------:R-:W-:-:S02]  /*b580*/  PRMT R33, RZ, 0x7610, R33 ;  /* 0x00007610ff217816 */ /* 0x000fc40000000021 */
[----:B---3--:R-:W-:-:S04]  /*b590*/  @P0 LOP3.LUT R5, R5, R4, RZ, 0x3c, !PT ;  /* 0x0000000405050212 */ /* 0x008fc800078e3cff */
[----:B------:R-:W-:-:S04]  /*b5a0*/  @P0 LOP3.LUT R4, R5, R4, RZ, 0x3c, !PT ;  /* 0x0000000405040212 */ /* 0x000fc800078e3cff */
[----:B------:R-:W-:-:S05]  /*b5b0*/  @P0 LOP3.LUT R5, R5, R4, RZ, 0x3c, !PT ;  /* 0x0000000405050212 */ /* 0x000fca00078e3cff */
[----:B------:R-:W3:Y:S04]  /*b5c0*/  @P0 LDG.E.U16 R33, desc[UR8][R4.64] ;  /* 0x0000000804210981 */ /* 0x000ee8000c1e1500 */
[----:B---3--:R0:W-:Y:S04]  /*b5d0*/  STL [R1+0x370], R33 ;  /* 0x0003702101007387 */ /* 0x0081e80000100800 */
[----:B0-----:R-:W3:Y:S04]  /*b5e0*/  LDL.LU R33, [R1+0x1274] ;  /* 0x0012740001217983 */ /* 0x001ee80000300800 */
[----:B------:R-:W4:Y:S04]  /*b5f0*/  LDL R4, [R1+0xaa0] ;  /* 0x000aa00001047983 */ /* 0x000f280000100800 */
[----:B------:R-:W4:Y:S01]  /*b600*/  LDL R5, [R1+0xaa4] ;  /* 0x000aa40001057983 */ /* 0x000f220000100800 */
[----:B--2---:R-:W-:-:S02]  /*b610*/  PRMT R34, RZ, 0x7610, R34 ;  /* 0x00007610ff227816 */ /* 0x004fc40000000022 */
[----:B----4-:R-:W-:-:S04]  /*b620*/  @P0 LOP3.LUT R5, R5, R4, RZ, 0x3c, !PT ;  /* 0x0000000405050212 */ /* 0x010fc800078e3cff */
        /* <DEDUP_REMOVED lines=31> */
[----:B------:R0:W3:Y:S04]  /*b820*/  @P2 LDG.E.U16 R33, desc[UR8][R4.64] ;  /* 0x0000000804212981 */ /* 0x0000e8000c1e1500 */
[----:B------:R-:W0:Y:S04]  /*b830*/  LDL R4, [R1+0xa80] ;  /* 0x000a800001047983 */ /* 0x000e280000100800 */
[----:B------:R-:W0:Y:S01]  /*b840*/  LDL R5, [R1+0xa84] ;  /* 0x000a840001057983 */ /* 0x000e220000100800 */
[----:B--2---:R-:W-:Y:S02]  /*b850*/  PRMT R34, RZ, 0x7610, R34 ;  /* 0x00007610ff227816 */ /* 0x004fe40000000022 */
[----:B0-----:R-:W-:-:S04]  /*b860*/  @P2 LOP3.LUT R5, R5, R4, RZ, 0x3c, !PT ;  /* 0x0000000405052212 */ /* 0x001fc800078e3cff */
[----:B------:R-:W-:-:S04]  /*b870*/  @P2 LOP3.LUT R4, R5, R4, RZ, 0x3c, !PT ;  /* 0x0000000405042212 */ /* 0x000fc800078e3cff */
[----:B------:R-:W-:-:S05]  /*b880*/  @P2 LOP3.LUT R5, R5, R4, RZ, 0x3c, !PT ;  /* 0x0000000405052212 */ /* 0x000fca00078e3cff */
[----:B------:R0:W2:Y:S04]  /*b890*/  @P2 LDG.E.U16 R34, desc[UR8][R4.64] ;  /* 0x0000000804222981 */ /* 0x0000a8000c1e1500 */
[----:B------:R-:W0:Y:S04]  /*b8a0*/  LDL R4, [R1+0xa78] ;  /* 0x000a780001047983 */ /* 0x000e280000100800 */
[----:B------:R-:W0:Y:S01]  /*b8b0*/  LDL R5, [R1+0xa7c] ;  /* 0x000a7c0001057983 */ /* 0x000e220000100800 */
[----:B------:R-:W-:Y:S02]  /*b8c0*/  ISETP.GT.AND P0, PT, R6, 0x9, PT ;  /* 0x000000090600780c */ /* 0x000fe40003f04270 */
[----:B------:R-:W-:-:S11]  /*b8d0*/  PRMT R31, RZ, 0x7610, R31 ;  /* 0x00007610ff1f7816 */ /* 0x000fd6000000001f */
[----:B0-----:R-:W-:-:S04]  /*b8e0*/  @P0 LOP3.LUT R5, R5, R4, RZ, 0x3c, !PT ;  /* 0x0000000405050212 */ /* 0x001fc800078e3cff */
[----:B------:R-:W-:-:S04]  /*b8f0*/  @P0 LOP3.LUT R4, R5, R4, RZ, 0x3c, !PT ;  /* 0x0000000405040212 */ /* 0x000fc800078e3cff */
[----:B------:R-:W-:-:S05]  /*b900*/  @P0 LOP3.LUT R5, R5, R4, RZ, 0x3c, !PT ;  /* 0x0000000405050212 */ /* 0x000fca00078e3cff */
[----:B------:R-:W4:Y:S04]  /*b910*/  @P0 LDG.E.U16 R31, desc[UR8][R4.64] ;  /* 0x00000008041f0981 */ /* 0x000f28000c1e1500 */
[----:B----4-:R0:W-:Y:S04]  /*b920*/  STL [R1+0x304], R31 ;  /* 0x0003041f01007387 */ /* 0x0101e80000100800 */
[----:B0-----:R-:W4:Y:S04]  /*b930*/  LDL.LU R31, [R1+0x1264] ;  /* 0x00126400011f7983 */ /* 0x001f280000300800 */
[----:B------:R-:W3:Y:S04]  /*b940*/  LDL R4, [R1+0xa70] ;  /* 0x000a700001047983 */ /* 0x000ee80000100800 */
[----:B------:R-:W3:Y:S01]  /*b950*/  LDL R5, [R1+0xa74] ;  /* 0x000a740001057983 */ /* 0x000ee20000100800 */
[----:B------:R-:W-:-:S02]  /*b960*/  PRMT R32, RZ, 0x7610, R32 ;  /* 0x00007610ff207816 */ /* 0x000fc40000000020 */
[----:B---3--:R-:W-:-:S04]  /*b970*/  @P0 LOP3.LUT R5, R5, R4, RZ, 0x3c, !PT ;  /* 0x0000000405050212 */ /* 0x008fc800078e3cff */
[----:B------:R-:W-:-:S04]  /*b980*/  @P0 LOP3.LUT R4, R5, R4, RZ, 0x3c, !PT ;  /* 0x0000000405040212 */ /* 0x000fc800078e3cff */
[----:B------:R-:W-:-:S05]  /*b990*/  @P0 LOP3.LUT R5, R5, R4, RZ, 0x3c, !PT ;  /* 0x0000000405050212 */ /* 0x000fca00078e3cff */
[----:B------:R-:W3:Y:S01]  /*b9a0*/  @P0 LDG.E.U16 R32, desc[UR8][R4.64] ;  /* 0x0000000804200981 */ /* 0x000ee2000c1e1500 */
[----:B------:R-:W-:-:S03]  /*b9b0*/  ISETP.GT.AND P1, PT, R6, 0xa, PT ;  /* 0x0000000a0600780c */ /* 0x000fc60003f24270 */
[----:B---3--:R0:W-:Y:S04]  /*b9c0*/  STL [R1+0x308], R32 ;  /* 0x0003082001007387 */ /* 0x0081e80000100800 */
[----:B0-----:R-:W3:Y:S04]  /*b9d0*/  LDL.LU R32, [R1+0x1260] ;  /* 0x0012600001207983 */ /* 0x001ee80000300800 */
[----:B------:R-:W2:Y:S04]  /*b9e0*/  LDL R4, [R1+0xa68] ;  /* 0x000a680001047983 */ /* 0x000ea80000100800 */
[----:B------:R-:W2:Y:S01]  /*b9f0*/  LDL R5, [R1+0xa6c] ;  /* 0x000a6c0001057983 */ /* 0x000ea20000100800 */
[----:B----4-:R-:W-:-:S02]  /*ba00*/  PRMT R31, RZ, 0x7610, R31 ;  /* 0x00007610ff1f7816 */ /* 0x010fc4000000001f */
[----:B--2---:R-:W-:-:S04]  /*ba10*/  @P1 LOP3.LUT R5, R5, R4, RZ, 0x3c, !PT ;  /* 0x0000000405051212 */ /* 0x004fc800078e3cff */
[----:B------:R-:W-:-:S04]  /*ba20*/  @P1 LOP3.LUT R4, R5, R4, RZ, 0x3c, !PT ;  /* 0x0000000405041212 */ /* 0x000fc800078e3cff */
[----:B------:R-:W-:-:S05]  /*ba30*/  @P1 LOP3.LUT R5, R5, R4, RZ, 0x3c, !PT ;  /* 0x0000000405051212 */ /* 0x000fca00078e3cff */
[----:B------:R-:W2:Y:S04]  /*ba40*/  @P1 LDG.E.U16 R31, desc[UR8][R4.64] ;  /* 0x00000008041f1981 */ /* 0x000ea8000c1e1500 */
        /* <DEDUP_REMOVED lines=8> */
[----:B------:R-:W3:Y:S01]  /*bad0*/  @P1 LDG.E.U16 R32, desc[UR8][R4.64] ;  /* 0x0000000804201981 */ /* 0x000ee2000c1e1500 */
[----:B------:R-:W-:-:S03]  /*bae0*/  ISETP.GT.AND P2, PT, R6, 0xb, PT ;  /* 0x0000000b0600780c */ /* 0x000fc60003f44270 */
        /* <DEDUP_REMOVED lines=27> */
[----:B------:R0:W2:Y:S04]  /*bca0*/  @P0 LDG.E.U16 R31, desc[UR8][R4.64] ;  /* 0x00000008041f0981 */ /* 0x0000a8000c1e1500 */
[----:B------:R-:W0:Y:S04]  /*bcb0*/  LDL R4, [R1+0xa40] ;  /* 0x000a400001047983 */ /* 0x000e280000100800 */
[----:B------:R-:W0:Y:S01]  /*bcc0*/  LDL R5, [R1+0xa44] ;  /* 0x000a440001057983 */ /* 0x000e220000100800 */
[----:B---3--:R-:W-:Y:S02]  /*bcd0*/  PRMT R32, RZ, 0x7610, R32 ;  /* 0x00007610ff207816 */ /* 0x008fe40000000020 */
[----:B0-----:R-:W-:-:S04]  /*bce0*/  @P0 LOP3.LUT R5, R5, R4, RZ, 0x3c, !PT ;  /* 0x0000000405050212 */ /* 0x001fc800078e3cff */
[----:B------:R-:W-:-:S04]  /*bcf0*/  @P0 LOP3.LUT R4, R5, R4, RZ, 0x3c, !PT ;  /* 0x0000000405040212 */ /* 0x000fc800078e3cff */
[----:B------:R-:W-:-:S05]  /*bd00*/  @P0 LOP3.LUT R5, R5, R4, RZ, 0x3c, !PT ;  /* 0x0000000405050212 */ /* 0x000fca00078e3cff */
[----:B------:R0:W3:Y:S04]  /*bd10*/  @P0 LDG.E.U16 R32, desc[UR8][R4.64] ;  /* 0x0000000804200981 */ /* 0x0000e8000c1e1500 */
        /* <DEDUP_REMOVED lines=22> */
[----:B----4-:R-:W-:-:S02]  /*be80*/  PRMT R7, RZ, 0x7610, R7 ;  /* 0x00007610ff077816 */ /* 0x010fc40000000007 */
        /* <DEDUP_REMOVED lines=454> */
[----:B------:R-:W2:Y:S04]  /*daf0*/  @P0 LDG.E.U16 R41, desc[UR8][R4.64] ;  /* 0x0000000804290981 */ /* 0x000ea8000c1e1500 */
        /* <DEDUP_REMOVED lines=33> */
[----:B------:R0:W4:Y:S04]  /*dd10*/  @P2 LDG.E.U16 R39, desc[UR8][R4.64] ;  /* 0x0000000804272981 */ /* 0x000128000c1e1500 */
        /* <DEDUP_REMOVED lines=244> */
[----:B------:R-:W3:Y:S04]  /*ec60*/  @P1 LDG.E.U16 R57, desc[UR8][R4.64] ;  /* 0x0000000804391981 */ /* 0x000ee8000c1e1500 */
[----:B--2---:R0:W-:Y:S04]  /*ec70*/  STL [R1+0x60], R56 ;  /* 0x0000603801007387 */ /* 0x0041e80000100800 */
[----:B0-----:R-:W2:Y:S04]  /*ec80*/  LDL R56, [R1+0x774] ;  /* 0x0007740001387983 */ /* 0x001ea80000100800 */
[----:B---3--:R0:W-:Y:S04]  /*ec90*/  STL [R1+0x5c], R57 ;  /* 0x00005c3901007387 */ /* 0x0081e80000100800 */
[----:B0-----:R-:W3:Y:S04]  /*eca0*/  LDL.LU R57, [R1+0x116c] ;  /* 0x00116c0001397983 */ /* 0x001ee80000300800 */
[----:B------:R-:W4:Y:S04]  /*ecb0*/  LDL R4, [R1+0x788] ;  /* 0x0007880001047983 */ /* 0x000f280000100800 */
[----:B------:R-:W4:Y:S01]  /*ecc0*/  LDL R5, [R1+0x78c] ;  /* 0x00078c0001057983 */ /* 0x000f220000100800 */
[----:B------:R-:W-:-:S02]  /*ecd0*/  ISETP.GT.AND P0, PT, R6, 0x38, PT ;  /* 0x000000380600780c */ /* 0x000fc40003f04270 */
[----:B------:R-:W-:-:S11]  /*ece0*/  PRMT R25, RZ, 0x7610, R25 ;  /* 0x00007610ff197816 */ /* 0x000fd60000000019 */
        /* <DEDUP_REMOVED lines=19> */
[----:B------:R-:W4:Y:S01]  /*ee20*/  LDL R5, [R1+0x770] ;  /* 0x0007700001057983 */ /* 0x000f220000100800 */
[----:B---3--:R-:W-:Y:S01]  /*ee30*/  PRMT R57, RZ, 0x7610, R57 ;  /* 0x00007610ff397816 */ /* 0x008fe20000000039 */
[----:B--2---:R-:W-:Y:S01]  /*ee40*/  @P1 IMAD.MOV.U32 R4, RZ, RZ, R56 ;  /* 0x000000ffff041224 */ /* 0x004fe200078e0038 */
[----:B------:R-:W-:Y:S01]  /*ee50*/  ISETP.GT.AND P0, PT, R6, 0x3a, PT ;  /* 0x0000003a0600780c */ /* 0x000fe20003f04270 */
[----:B------:R-:W2:Y:S04]  /*ee60*/  LDL R56, [R1+0x74c] ;  /* 0x00074c0001387983 */ /* 0x000ea80000100800 */
[----:B----4-:R0:W3:Y:S04]  /*ee70*/  @P1 LDG.E.U16 R57, desc[UR8][R4.64] ;  /* 0x0000000804391981 */ /* 0x0100e8000c1e1500 */
[----:B------:R-:W0:Y:S04]  /*ee80*/  LDL R4, [R1+0x768] ;  /* 0x0007680001047983 */ /* 0x000e280000100800 */
[----:B------:R-:W0:Y:S01]  /*ee90*/  LDL R5, [R1+0x76c] ;  /* 0x00076c0001057983 */ /* 0x000e220000100800 */
[----:B------:R-:W-:-:S02]  /*eea0*/  PRMT R23, RZ, 0x7610, R23 ;  /* 0x00007610ff177816 */ /* 0x000fc40000000017 */
        /* <DEDUP_REMOVED lines=32> */
[----:B------:R-:W-:Y:S02]  /*f0b0*/  ISETP.GT.AND P0, PT, R6, 0x3c, PT ;  /* 0x0000003c0600780c */ /* 0x000fe40003f04270 */
[----:B------:R-:W-:Y:S01]  /*f0c0*/  PRMT R23, RZ, 0x7610, R23 ;  /* 0x00007610ff177816 */ /* 0x000fe20000000017 */
[----:B----4-:R0:W-:Y:S04]  /*f0d0*/  STL [R1+0x4c], R61 ;  /* 0x00004c3d01007387 */ /* 0x0101e80000100800 */
[----:B0-----:R-:W4:Y:S04]  /*f0e0*/  LDL.LU R61, [R1+0x115c] ;  /* 0x00115c00013d7983 */ /* 0x001f280000300800 */
[----:B------:R-:W3:Y:S02]  /*f0f0*/  LDL R5, [R1+0x748] ;  /* 0x0007480001057983 */ /* 0x000ee40000100800 */
[----:B------:R-:W-:Y:S01]  /*f100*/  @P0 IMAD.MOV.U32 R4, RZ, RZ, R56 ;  /* 0x000000ffff040224 */ /* 0x000fe200078e0038 */
[----:B--2---:R-:W-:-:S02]  /*f110*/  PRMT R22, RZ, 0x7610, R22 ;  /* 0x00007610ff167816 */ /* 0x004fc40000000016 */
[----:B------:R-:W-:Y:S01]  /*f120*/  ISETP.GT.AND P1, PT, R6, 0x3d, PT ;  /* 0x0000003d0600780c */ /* 0x000fe20003f24270 */
[----:B------:R-:W2:Y:S04]  /*f130*/  LDL R56, [R1+0x724] ;  /* 0x0007240001387983 */ /* 0x000ea80000100800 */
[----:B---3--:R0:W3:Y:S04]  /*f140*/  @P0 LDG.E.U16 R23, desc[UR8][R4.64] ;  /* 0x0000000804170981 */ /* 0x0080e8000c1e1500 */
[----:B------:R-:W0:Y:S04]  /*f150*/  LDL R4, [R1+0x740] ;  /* 0x0007400001047983 */ /* 0x000e280000100800 */
[----:B------:R-:W0:Y:S02]  /*f160*/  LDL R5, [R1+0x744] ;  /* 0x0007440001057983 */ /* 0x000e240000100800 */
[----:B0-----:R-:W-:-:S04]  /*f170*/  @P0 LOP3.LUT R5, R5, R4, RZ, 0x3c, !PT ;  /* 0x0000000405050212 */ /* 0x001fc800078e3cff */
[----:B------:R-:W-:-:S04]  /*f180*/  @P0 LOP3.LUT R4, R5, R4, RZ, 0x3c, !PT ;  /* 0x0000000405040212 */ /* 0x000fc800078e3cff */
[----:B------:R-:W-:-:S05]  /*f190*/  @P0 LOP3.LUT R5, R5, R4, RZ, 0x3c, !PT ;  /* 0x0000000405050212 */ /* 0x000fca00078e3cff */
[----:B------:R0:W3:Y:S04]  /*f1a0*/  @P0 LDG.E.U16 R22, desc[UR8][R4.64] ;  /* 0x0000000804160981 */ /* 0x0000e8000c1e1500 */
        /* <DEDUP_REMOVED lines=9> */
[----:B----4-:R-:W-:Y:S02]  /*f240*/  PRMT R61, RZ, 0x7610, R61 ;  /* 0x00007610ff3d7816 */ /* 0x010fe4000000003d */
[----:B0-----:R-:W-:-:S04]  /*f250*/  @P1 LOP3.LUT R5, R5, R4, RZ, 0x3c, !PT ;  /* 0x0000000405051212 */ /* 0x001fc800078e3cff */
[----:B------:R-:W-:-:S04]  /*f260*/  @P1 LOP3.LUT R4, R5, R4, RZ, 0x3c, !PT ;  /* 0x0000000405041212 */ /* 0x000fc800078e3cff */
[----:B------:R-:W-:-:S05]  /*f270*/  @P1 LOP3.LUT R5, R5, R4, RZ, 0x3c, !PT ;  /* 0x0000000405051212 */ /* 0x000fca00078e3cff */
[----:B------:R0:W4:Y:S04]  /*f280*/  @P1 LDG.E.U16 R61, desc[UR8][R4.64] ;  /* 0x00000008043d1981 */ /* 0x000128000c1e1500 */
[----:B------:R-:W0:Y:S01]  /*f290*/  LDL R5, [R1+0x72c] ;  /* 0x00072c0001057983 */ /* 0x000e220000100800 */
[----:B------:R-:W-:Y:S02]  /*f2a0*/  ISETP.GT.AND P0, PT, R6, 0x3e, PT ;  /* 0x0000003e0600780c */ /* 0x000fe40003f04270 */
[----:B------:R-:W-:-:S11]  /*f2b0*/  PRMT R3, RZ, 0x7610, R3 ;  /* 0x00007610ff037816 */ /* 0x000fd60000000003 */
[----:B0-----:R-:W-:Y:S02]  /*f2c0*/  @P0 IMAD.MOV.U32 R4, RZ, RZ, R5 ;  /* 0x000000ffff040224 */ /* 0x001fe400078e0005 */
[----:B------:R-:W-:-:S05]  /*f2d0*/  @P0 IMAD.MOV.U32 R5, RZ, RZ, R0 ;  /* 0x000000ffff050224 */ /* 0x000fca00078e0000 */
[----:B------:R-:W2:Y:S04]  /*f2e0*/  @P0 LDG.E.U16 R3, desc[UR8][R4.64] ;  /* 0x0000000804030981 */ /* 0x000ea8000c1e1500 */
[----:B------:R0:W-:Y:S04]  /*f2f0*/  STL [R1+0xc08], R0 ;  /* 0x000c080001007387 */ /* 0x0001e80000100800 */
[----:B0-----:R-:W3:Y:S04]  /*f300*/  LDL.LU R0, [R1+0x71c] ;  /* 0x00071c0001007983 */ /* 0x001ee80000300800 */
[----:B--2---:R0:W-:Y:S04]  /*f310*/  STL [R1+0x48], R3 ;  /* 0x0000480301007387 */ /* 0x0041e80000100800 */
[----:B0-----:R-:W2:Y:S04]  /*f320*/  LDL.LU R3, [R1+0x1158] ;  /* 0x0011580001037983 */ /* 0x001ea80000300800 */
[----:B------:R-:W4:Y:S01]  /*f330*/  LDL R5, [R1+0x720] ;  /* 0x0007200001057983 */ /* 0x000f220000100800 */
[----:B------:R-:W-:-:S02]  /*f340*/  @P0 MOV R4, R56 ;  /* 0x0000003800040202 */ /* 0x000fc40000000f00 */
[----:B--2---:R-:W-:-:S06]  /*f350*/  PRMT R3, RZ, 0x7610, R3 ;  /* 0x00007610ff037816 */ /* 0x004fcc0000000003 */
[----:B----4-:R-:W2:Y:S01]  /*f360*/  @P0 LDG.E.U16 R3, desc[UR8][R4.64] ;  /* 0x0000000804030981 */ /* 0x010ea2000c1e1500 */
[----:B------:R-:W-:Y:S02]  /*f370*/  ISETP.GT.AND P1, PT, R6, 0x3f, PT ;  /* 0x0000003f0600780c */ /* 0x000fe40003f24270 */
[----:B------:R-:W-:Y:S01]  /*f380*/  PRMT R60, RZ, 0x7610, R60 ;  /* 0x00007610ff3c7816 */ /* 0x000fe2000000003c */
[----:B--2---:R0:W-:Y:S04]  /*f390*/  STL [R1+0x44], R3 ;  /* 0x0000440301007387 */ /* 0x0041e80000100800 */
[----:B0-----:R-:W2:Y:S04]  /*f3a0*/  LDL.LU R3, [R1+0x1154] ;  /* 0x0011540001037983 */ /* 0x001ea80000300800 */
[----:B------:R-:W4:Y:S02]  /*f3b0*/  LDL R5, [R1+0x718] ;  /* 0x0007180001057983 */ /* 0x000f240000100800 */
[----:B---3--:R-:W-:-:S05]  /*f3c0*/  @P1 IMAD.MOV.U32 R4, RZ, RZ, R0 ;  /* 0x000000ffff041224 */ /* 0x008fca00078e0000 */
[----:B----4-:R-:W3:Y:S04]  /*f3d0*/  @P1 LDG.E.U16 R60, desc[UR8][R4.64] ;  /* 0x00000008043c1981 */ /* 0x010ee8000c1e1500 */
[----:B------:R-:W-:Y:S04]  /*f3e0*/  STL [R1+0xd54], R0 ;  /* 0x000d540001007387 */ /* 0x000fe80000100800 */
[----:B------:R-:W-:Y:S04]  /*f3f0*/  STL [R1+0x10b8], R0 ;  /* 0x0010b80001007387 */ /* 0x000fe80000100800 */
        /* <DEDUP_REMOVED lines=9> */
[----:B------:R-:W0:Y:S01]  /*f490*/  S2R R56, SR_TID.X ;  /* 0x0000000000387919 */ /* 0x000e220000002100 */
[----:B------:R-:W-:Y:S01]  /*f4a0*/  PRMT R2, RZ, 0x7610, R2 ;  /* 0x00007610ff027816 */ /* 0x000fe20000000002 */
[----:B------:R-:W-:Y:S06]  /*f4b0*/  BAR.SYNC.DEFER_BLOCKING 0x0 ;  /* 0x0000000000007b1d */ /* 0x000fec0000010000 */
[----:B----4-:R1:W-:Y:S04]  /*f4c0*/  STL [R1+0x3c], R58 ;  /* 0x00003c3a01007387 */ /* 0x0103e80000100800 */
[----:B-1----:R-:W4:Y:S04]  /*f4d0*/  LDL.LU R58, [R1+0x114c] ;  /* 0x00114c00013a7983 */ /* 0x002f280000300800 */
[----:B------:R-:W2:Y:S04]  /*f4e0*/  LDL R4, [R1+0xba8] ;  /* 0x000ba80001047983 */ /* 0x000ea80000100800 */
[----:B------:R-:W2:Y:S01]  /*f4f0*/  LDL R5, [R1+0xbb4] ;  /* 0x000bb40001057983 */ /* 0x000ea20000100800 */
[----:B0-----:R-:W-:-:S04]  /*f500*/  LOP3.LUT R56, R56, 0x1f, RZ, 0xc0, !PT ;  /* 0x0000001f38387812 */ /* 0x001fc800078ec0ff */
[C---:B------:R-:W-:Y:S02]  /*f510*/  ISETP.GE.AND P0, PT, R56.reuse, R6, PT ;  /* 0x000000063800720c */ /* 0x040fe40003f06270 */
[----:B------:R-:W-:-:S04]  /*f520*/  LOP3.LUT R56, R56, 0x20, RZ, 0xfc, !PT ;  /* 0x0000002038387812 */ /* 0x000fc800078efcff */
[----:B------:R-:W-:Y:S02]  /*f530*/  ISETP.GE.AND P1, PT, R56, R6, PT ;  /* 0x000000063800720c */ /* 0x000fe40003f26270 */
[----:B------:R-:W4:Y:S05]  /*f540*/  LDL.LU R56, [R1+0x1148] ;  /* 0x0011480001387983 */ /* 0x000f2a0000300800 */
[----:B--2---:R-:W-:-:S04]  /*f550*/  @!P0 LOP3.LUT R5, R5, R4, RZ, 0x3c, !PT ;  /* 0x0000000405058212 */ /* 0x004fc800078e3cff */
[----:B------:R-:W-:-:S04]  /*f560*/  @!P0 LOP3.LUT R4, R5, R4, RZ, 0x3c, !PT ;  /* 0x0000000405048212 */ /* 0x000fc800078e3cff */
[----:B------:R-:W-:-:S05]  /*f570*/  @!P0 LOP3.LUT R5, R5, R4, RZ, 0x3c, !PT ;  /* 0x0000000405058212 */ /* 0x000fca00078e3cff */
[----:B------:R0:W2:Y:S04]  /*f580*/  @!P0 LDG.E.U16 R2, desc[UR8][R4.64] ;  /* 0x0000000804028981 */ /* 0x0000a8000c1e1500 */
[----:B------:R-:W0:Y:S04]  /*f590*/  LDL R4, [R1+0x708] ;  /* 0x0007080001047983 */ /* 0x000e280000100800 */
[----:B------:R-:W0:Y:S01]  /*f5a0*/  LDL R5, [R1+0x70c] ;  /* 0x00070c0001057983 */ /* 0x000e220000100800 */
[----:B------:R-:W-:Y:S02]  /*f5b0*/  PRMT R54, RZ, 0x7610, R54 ;  /* 0x00007610ff367816 */ /* 0x000fe40000000036 */
[----:B0-----:R-:W-:-:S04]  /*f5c0*/  @!P0 LOP3.LUT R5, R5, R4, RZ, 0x3c, !PT ;  /* 0x0000000405058212 */ /* 0x001fc800078e3cff */
[----:B------:R-:W-:-:S04]  /*f5d0*/  @!P0 LOP3.LUT R4, R5, R4, RZ, 0x3c, !PT ;  /* 0x0000000405048212 */ /* 0x000fc800078e3cff */
[----:B------:R-:W-:-:S05]  /*f5e0*/  @!P0 LOP3.LUT R5, R5, R4, RZ, 0x3c, !PT ;  /* 0x0000000405058212 */ /* 0x000fca00078e3cff */
[----:B------:R-:W3:Y:S04]  /*f5f0*/  @!P0 LDG.E.U16 R54, desc[UR8][R4.64] ;  /* 0x0000000804368981 */ /* 0x000ee8000c1e1500 */
[----:B--2---:R-:W-:Y:S04]  /*f600*/  STL [R1+0x10bc], R2 ;  /* 0x0010bc0201007387 */ /* 0x004fe80000100800 */
[----:B---3--:R0:W-:Y:S04]  /*f610*/  STL [R1+0x38], R54 ;  /* 0x0000383601007387 */ /* 0x0081e80000100800 */
[----:B0-----:R-:W2:Y:S04]  /*f620*/  LDL.LU R54, [R1+0x1144] ;  /* 0x0011440001367983 */ /* 0x001ea80000300800 */
[----:B------:R-:W3:Y:S04]  /*f630*/  LDL R4, [R1+0x700] ;  /* 0x0007000001047983 */ /* 0x000ee80000100800 */
[----:B------:R-:W3:Y:S01]  /*f640*/  LDL R5, [R1+0x704] ;  /* 0x0007040001057983 */ /* 0x000ee20000100800 */
[----:B------:R-:W-:-:S02]  /*f650*/  PRMT R52, RZ, 0x7610, R52 ;  /* 0x00007610ff347816 */ /* 0x000fc40000000034 */
[----:B---3--:R-:W-:-:S04]  /*f660*/  @!P1 LOP3.LUT R5, R5, R4, RZ, 0x3c, !PT ;  /* 0x0000000405059212 */ /* 0x008fc800078e3cff */
[----:B------:R-:W-:-:S04]  /*f670*/  @!P1 LOP3.LUT R4, R5, R4, RZ, 0x3c, !PT ;  /* 0x0000000405049212 */ /* 0x000fc800078e3cff */
[----:B------:R-:W-:-:S05]  /*f680*/  @!P1 LOP3.LUT R5, R5, R4, RZ, 0x3c, !PT ;  /* 0x0000000405059212 */ /* 0x000fca00078e3cff */
[----:B------:R-:W3:Y:S04]  /*f690*/  @!P1 LDG.E.U16 R52, desc[UR8][R4.64] ;  /* 0x0000000804349981 */ /* 0x000ee8000c1e1500 */
[----:B---3--:R0:W-:Y:S04]  /*f6a0*/  STL [R1+0x34], R52 ;  /* 0x0000343401007387 */ /* 0x0081e80000100800 */
[----:B0-----:R-:W3:Y:S04]  /*f6b0*/  LDL.LU R52, [R1+0x1140] ;  /* 0x0011400001347983 */ /* 0x001ee80000300800 */
[----:B------:R-:W4:Y:S04]  /*f6c0*/  LDL R4, [R1+0x6c8] ;  /* 0x0006c80001047983 */ /* 0x000f280000100800 */
[----:B------:R-:W4:Y:S01]  /*f6d0*/  LDL R5, [R1+0x6cc] ;  /* 0x0006cc0001057983 */ /* 0x000f220000100800 */
[----:B------:R-:W-:-:S02]  /*f6e0*/  PRMT R50, RZ, 0x7610, R50 ;  /* 0x00007610ff327816 */ /* 0x000fc40000000032 */
[----:B----4-:R-:W-:-:S04]  /*f6f0*/  @!P0 LOP3.LUT R5, R5, R4, RZ, 0x3c, !PT ;  /* 0x0000000405058212 */ /* 0x010fc800078e3cff */
[----:B------:R-:W-:-:S04]  /*f700*/  @!P0 LOP3.LUT R4, R5, R4, RZ, 0x3c, !PT ;  /* 0x0000000405048212 */ /* 0x000fc800078e3cff */
[----:B------:R-:W-:-:S05]  /*f710*/  @!P0 LOP3.LUT R5, R5, R4, RZ, 0x3c, !PT ;  /* 0x0000000405058212 */ /* 0x000fca00078e3cff */
[----:B------:R-:W4:Y:S04]  /*f720*/  @!P0 LDG.E.U16 R50, desc[UR8][R4.64] ;  /* 0x0000000804328981 */ /* 0x000f28000c1e1500 */
[----:B----4-:R0:W-:Y:S04]  /*f730*/  STL [R1+0x30], R50 ;  /* 0x0000303201007387 */ /* 0x0101e80000100800 */
[----:B0-----:R-:W4:Y:S04]  /*f740*/  LDL.LU R50, [R1+0x113c] ;  /* 0x00113c0001327983 */ /* 0x001f280000300800 */
[----:B------:R-:W2:Y:S04]  /*f750*/  LDL R4, [R1+0x6c0] ;  /* 0x0006c00001047983 */ /* 0x000ea80000100800 */
[----:B------:R-:W2:Y:S01]  /*f760*/  LDL R5, [R1+0x6c4] ;  /* 0x0006c40001057983 */ /* 0x000ea20000100800 */
[----:B------:R-:W-:-:S02]  /*f770*/  PRMT R48, RZ, 0x7610, R48 ;  /* 0x00007610ff307816 */ /* 0x000fc40000000030 */
[----:B--2---:R-:W-:-:S04]  /*f780*/  @!P1 LOP3.LUT R5, R5, R4, RZ, 0x3c, !PT ;  /* 0x0000000405059212 */ /* 0x004fc800078e3cff */
[----:B------:R-:W-:-:S04]  /*f790*/  @!P1 LOP3.LUT R4, R5, R4, RZ, 0x3c, !PT ;  /* 0x0000000405049212 */ /* 0x000fc800078e3cff */
[----:B------:R-:W-:-:S05]  /*f7a0*/  @!P1 LOP3.LUT R5, R5, R4, RZ, 0x3c, !PT ;  /* 0x0000000405059212 */ /* 0x000fca00078e3cff */
[----:B------:R-:W2:Y:S04]  /*f7b0*/  @!P1 LDG.E.U16 R48, desc[UR8][R4.64] ;  /* 0x0000000804309981 */ /* 0x000ea8000c1e1500 */
[----:B--2---:R0:W-:Y:S04]  /*f7c0*/  STL [R1+0x2c], R48 ;  /* 0x00002c3001007387 */ /* 0x0041e80000100800 */
[----:B0-----:R-:W2:Y:S04]  /*f7d0*/  LDL.LU R48, [R1+0x1138] ;  /* 0x0011380001307983 */ /* 0x001ea80000300800 */
[----:B------:R-:W3:Y:S04]  /*f7e0*/  LDL R4, [R1+0x688] ;  /* 0x0006880001047983 */ /* 0x000ee80000100800 */
[----:B------:R-:W3:Y:S01]  /*f7f0*/  LDL R5, [R1+0x68c] ;  /* 0x00068c0001057983 */ /* 0x000ee20000100800 */
[----:B------:R-:W-:-:S02]  /*f800*/  PRMT R6, RZ, 0x7610, R6 ;  /* 0x00007610ff067816 */ /* 0x000fc40000000006 */
[----:B---3--:R-:W-:-:S04]  /*f810*/  @!P0 LOP3.LUT R5, R5, R4, RZ, 0x3c, !PT ;  /* 0x0000000405058212 */ /* 0x008fc800078e3cff */
[----:B------:R-:W-:-:S04]  /*f820*/  @!P0 LOP3.LUT R4, R5, R4, RZ, 0x3c, !PT ;  /* 0x0000000405048212 */ /* 0x000fc800078e3cff */
[----:B------:R-:W-:-:S05]  /*f830*/  @!P0 LOP3.LUT R5, R5, R4, RZ, 0x3c, !PT ;  /* 0x0000000405058212 */ /* 0x000fca00078e3cff */
[----:B------:R0:W3:Y:S04]  /*f840*/  @!P0 LDG.E.U16 R6, desc[UR8][R4.64] ;  /* 0x0000000804068981 */ /* 0x0000e8000c1e1500 */
[----:B------:R-:W0:Y:S04]  /*f850*/  LDL R4, [R1+0x680] ;  /* 0x0006800001047983 */ /* 0x000e280000100800 */
[----:B------:R-:W0:Y:S01]  /*f860*/  LDL R5, [R1+0x684] ;  /* 0x0006840001057983 */ /* 0x000e220000100800 */
[----:B------:R-:W-:Y:S02]  /*f870*/  PRMT R46, RZ, 0x7610, R46 ;  /* 0x00007610ff2e7816 */ /* 0x000fe4000000002e */
[----:B0-----:R-:W-:-:S04]  /*f880*/  @!P1 LOP3.LUT R5, R5, R4, RZ, 0x3c, !PT ;  /* 0x0000000405059212 */ /* 0x001fc800078e3cff */
[----:B------:R-:W-:-:S04]  /*f890*/  @!P1 LOP3.LUT R4, R5, R4, RZ, 0x3c, !PT ;  /* 0x0000000405049212 */ /* 0x000fc800078e3cff */
[----:B------:R-:W-:-:S05]  /*f8a0*/  @!P1 LOP3.LUT R5, R5, R4, RZ, 0x3c, !PT ;  /* 0x0000000405059212 */ /* 0x000fca00078e3cff */
[----:B------:R-:W4:Y:S04]  /*f8b0*/  @!P1 LDG.E.U16 R46, desc[UR8][R4.64] ;  /* 0x00000008042e9981 */ /* 0x000f28000c1e1500 */
[----:B---3--:R0:W-:Y:S04]  /*f8c0*/  STL [R1+0x28], R6 ;  /* 0x0000280601007387 */ /* 0x0081e80000100800 */
[----:B0-----:R-:W3:Y:S04]  /*f8d0*/  LDL R6, [R1+0x604] ;  /* 0x0006040001067983 */ /* 0x001ee80000100800 */
        /* <DEDUP_REMOVED lines=10> */
[----:B------:R-:W2:Y:S04]  /*f980*/  LDL R4, [R1+0x640] ;  /* 0x0006400001047983 */ /* 0x000ea80000100800 */
[----:B------:R-:W2:Y:S01]  /*f990*/  LDL R5, [R1+0x644] ;  /* 0x0006440001057983 */ /* 0x000ea20000100800 */
[----:B0-----:R-:W0:Y:S02]  /*f9a0*/  S2R R3, SR_TID.X ;  /* 0x0000000000037919 */ /* 0x001e240000002100 */
[----:B0-----:R-:W-:-:S05]  /*f9b0*/  LOP3.LUT R3, R3, 0x1f, RZ, 0xc0, !PT ;  /* 0x0000001f03037812 */ /* 0x001fca00078ec0ff */
[----:B------:R-:W-:-:S05]  /*f9c0*/  IMAD.SHL.U32 R3, R3, 0x2, RZ ;  /* 0x0000000203037824 */ /* 0x000fca00078e00ff */
[----:B------:R0:W-:Y:S02]  /*f9d0*/  STS.U16 [R3+UR6], R37 ;  /* 0x0000002503007988 */ /* 0x0001e40008000406 */
[----:B0-----:R-:W-:Y:S02]  /*f9e0*/  PRMT R3, RZ, 0x7610, R3 ;  /* 0x00007610ff037816 */ /* 0x001fe40000000003 */
        /* <DEDUP_REMOVED lines=10> */
[----:B------:R0:W-:Y:S02]  /*fa90*/  STS.U16 [R3+UR6+0x40], R38 ;  /* 0x0000402603007988 */ /* 0x0001e40008000406 */
[----:B0-----:R-:W-:Y:S02]  /*faa0*/  PRMT R3, RZ, 0x7610, R3 ;  /* 0x00007610ff037816 */ /* 0x001fe40000000003 */
[----:B--2---:R-:W-:-:S04]  /*fab0*/  @!P0 LOP3.LUT R5, R5, R4, RZ, 0x3c, !PT ;  /* 0x0000000405058212 */ /* 0x004fc800078e3cff */
[----:B------:R-:W-:-:S04]  /*fac0*/  @!P0 LOP3.LUT R4, R5, R4, RZ, 0x3c, !PT ;  /* 0x0000000405048212 */ /* 0x000fc800078e3cff */
[----:B------:R-:W-:-:S05]  /*fad0*/  @!P0 LOP3.LUT R5, R5, R4, RZ, 0x3c, !PT ;  /* 0x0000000405058212 */ /* 0x000fca00078e3cff */
[----:B------:R-:W2:Y:S04]  /*fae0*/  @!P0 LDG.E.U16 R3, desc[UR8][R4.64] ;  /* 0x0000000804038981 */ /* 0x000ea8000c1e1500 */
[----:B--2---:R0:W-:Y:S04]  /*faf0*/  STL [R1+0x18], R3 ;  /* 0x0000180301007387 */ /* 0x0041e80000100800 */
[----:B------:R-:W2:Y:S01]  /*fb00*/  LDL R5, [R1+0x600] ;  /* 0x0006000001057983 */ /* 0x000ea20000100800 */
[----:B0-----:R-:W0:Y:S01]  /*fb10*/  S2R R3, SR_TID.X ;  /* 0x0000000000037919 */ /* 0x001e220000002100 */
[----:B---3--:R-:W-:-:S02]  /*fb20*/  @!P1 IMAD.MOV.U32 R4, RZ, RZ, R6 ;  /* 0x000000ffff049224 */ /* 0x008fc400078e0006 */
[----:B------:R-:W3:Y:S01]  /*fb30*/  LDL R6, [R1+0x584] ;  /* 0x0005840001067983 */ /* 0x000ee20000100800 */
[----:B0-----:R-:W-:-:S05]  /*fb40*/  LOP3.LUT R3, R3, 0x1f, RZ, 0xc0, !PT ;  /* 0x0000001f03037812 */ /* 0x001fca00078ec0ff */
[----:B------:R-:W-:-:S05]  /*fb50*/  IMAD.SHL.U32 R3, R3, 0x2, RZ ;  /* 0x0000000203037824 */ /* 0x000fca00078e00ff */
[----:B------:R0:W-:Y:S02]  /*fb60*/  STS.U16 [R3+UR6+0x240], R35 ;  /* 0x0002402303007988 */ /* 0x0001e40008000406 */
[----:B0-----:R-:W-:-:S06]  /*fb70*/  PRMT R3, RZ, 0x7610, R3 ;  /* 0x00007610ff037816 */ /* 0x001fcc0000000003 */
[----:B--2---:R-:W2:Y:S04]  /*fb80*/  @!P1 LDG.E.U16 R3, desc[UR8][R4.64] ;  /* 0x0000000804039981 */ /* 0x004ea8000c1e1500 */
        /* <DEDUP_REMOVED lines=35> */
[----:B------:R-:W2:Y:S01]  /*fdc0*/  @!P0 LDG.E.U16 R3, desc[UR8][R4.64] ;  /* 0x0000000804038981 */ /* 0x000ea2000c1e1500 */
[----:B------:R-:W-:-:S03]  /*fdd0*/  PRMT R2, RZ, 0x7610, R2 ;  /* 0x00007610ff027816 */ /* 0x000fc60000000002 */
[----:B--2---:R0:W-:Y:S04]  /*fde0*/  STL [R1+0x8], R3 ;  /* 0x0000080301007387 */ /* 0x0041e80000100800 */
[----:B------:R-:W2:Y:S01]  /*fdf0*/  LDL R5, [R1+0x580] ;  /* 0x0005800001057983 */ /* 0x000ea20000100800 */
[----:B0-----:R-:W0:Y:S01]  /*fe00*/  S2R R3, SR_TID.X ;  /* 0x0000000000037919 */ /* 0x001e220000002100 */
[----:B---3--:R-:W-:Y:S01]  /*fe10*/  @!P1 IMAD.MOV.U32 R4, RZ, RZ, R6 ;  /* 0x000000ffff049224 */ /* 0x008fe200078e0006 */
[----:B------:R-:W-:Y:S01]  /*fe20*/  PRMT R0, RZ, 0x7610, R0 ;  /* 0x00007610ff007816 */ /* 0x000fe20000000000 */
[----:B------:R-:W3:Y:S01]  /*fe30*/  LDL R6, [R1+0x50c] ;  /* 0x00050c0001067983 */ /* 0x000ee20000100800 */
[----:B0-----:R-:W-:-:S05]  /*fe40*/  LOP3.LUT R3, R3, 0x1f, RZ, 0xc0, !PT ;  /* 0x0000001f03037812 */ /* 0x001fca00078ec0ff */
[----:B------:R-:W-:-:S05]  /*fe50*/  IMAD.SHL.U32 R3, R3, 0x2, RZ ;  /* 0x0000000203037824 */ /* 0x000fca00078e00ff */
[----:B------:R0:W-:Y:S04]  /*fe60*/  STS.U16 [R3+UR6+0x640], R31 ;  /* 0x0006401f03007988 */ /* 0x0001e80008000406 */
[----:B0-----:R-:W4:Y:S04]  /*fe70*/  LDL R31, [R1+0x54c] ;  /* 0x00054c00011f7983 */ /* 0x001f280000100800 */
[----:B--2---:R4:W2:Y:S04]  /*fe80*/  @!P1 LDG.E.U16 R2, desc[UR8][R4.64] ;  /* 0x0000000804029981 */ /* 0x0048a8000c1e1500 */
[----:B------:R-:W3:Y:S01]  /*fe90*/  LDL R5, [R1+0x548] ;  /* 0x0005480001057983 */ /* 0x000ee20000100800 */
[----:B----4-:R-:W-:-:S05]  /*fea0*/  @!P0 IMAD.MOV.U32 R4, RZ, RZ, R31 ;  /* 0x000000ffff048224 */ /* 0x010fca00078e001f */
[----:B---3--:R-:W3:Y:S04]  /*feb0*/  @!P0 LDG.E.U16 R0, desc[UR8][R4.64] ;  /* 0x0000000804008981 */ /* 0x008ee8000c1e1500 */
[----:B--2---:R0:W-:Y:S04]  /*fec0*/  STL [R1+0x10c0], R2 ;  /* 0x0010c00201007387 */ /* 0x0041e80000100800 */
[----:B------:R-:W2:Y:S04]  /*fed0*/  LDL R31, [R1+0x504] ;  /* 0x00050400011f7983 */ /* 0x000ea80000100800 */
[----:B------:R-:W4:Y:S04]  /*fee0*/  LDL R5, [R1+0x540] ;  /* 0x0005400001057983 */ /* 0x000f280000100800 */
[----:B0-----:R-:W2:Y:S04]  /*fef0*/  LDL R2, [R1+0x544] ;  /* 0x0005440001027983 */ /* 0x001ea80000100800 */
[----:B------:R0:W-:Y:S04]  /*ff00*/  STS.U16 [R3+UR6+0x800], R7 ;  /* 0x0008000703007988 */ /* 0x0001e80008000406 */
[----:B---3--:R1:W-:Y:S04]  /*ff10*/  STL [R1+0x10c4], R0 ;  /* 0x0010c40001007387 */ /* 0x0083e80000100800 */
[----:B0-----:R-:W3:Y:S04]  /*ff20*/  LDL R7, [R1+0x508] ;  /* 0x0005080001077983 */ /* 0x001ee80000100800 */
[----:B------:R0:W-:Y:S04]  /*ff30*/  STS.U16 [R3+UR6+0x600], R32 ;  /* 0x0006002003007988 */ /* 0x0001e80008000406 */
[----:B-1----:R-:W3:Y:S01]  /*ff40*/  LDL R0, [R1+0x500] ;  /* 0x0005000001007983 */ /* 0x002ee20000100800 */
[----:B--2---:R-:W-:Y:S01]  /*ff50*/  @!P1 IMAD.MOV.U32 R4, RZ, RZ, R2 ;  /* 0x000000ffff049224 */ /* 0x004fe200078e0002 */
[----:B0-----:R-:W-:-:S02]  /*ff60*/  PRMT R32, RZ, 0x7610, R32 ;  /* 0x00007610ff207816 */ /* 0x001fc40000000020 */
[----:B------:R-:W2:Y:S04]  /*ff70*/  LDL R2, [R1+0x4cc] ;  /* 0x0004cc0001027983 */ /* 0x000ea80000100800 */
[----:B----4-:R0:W4:Y:S02]  /*ff80*/  @!P1 LDG.E.U16 R32, desc[UR8][R4.64] ;  /* 0x0000000804209981 */ /* 0x010124000c1e1500 */
[----:B0-----:R-:W-:-:S06]  /*ff90*/  PRMT R4, RZ, 0x7610, R4 ;  /* 0x00007610ff047816 */ /* 0x001fcc0000000004 */
[----:B---3--:R-:W3:Y:S04]  /*ffa0*/  @!P0 LDG.E.U16 R4, desc[UR8][R6.64] ;  /* 0x0000000806048981 */ /* 0x008ee8000c1e1500 */
[----:B------:R0:W-:Y:S04]  /*ffb0*/  STS.U16 [R3+UR6+0x840], R30 ;  /* 0x0008401e03007988 */ /* 0x0001e80008000406 */
[----:B----4-:R1:W-:Y:S04]  /*ffc0*/  STL [R1+0x10c8], R32 ;  /* 0x0010c82001007387 */ /* 0x0103e80000100800 */
[----:B0-----:R-:W4:Y:S04]  /*ffd0*/  LDL R30, [R1+0x4c4] ;  /* 0x0004c400011e7983 */ /* 0x001f280000100800 */
[----:B-1----:R-:W4:Y:S04]  /*ffe0*/  LDL R32, [R1+0x4c0] ;  /* 0x0004c00001207983 */ /* 0x002f280000100800 */
[----:B---3--:R0:W-:Y:S04]  /*fff0*/  STL [R1+0x10cc], R4 ;  /* 0x0010cc0401007387 */ /* 0x0081e80000100800 */
[----:B0-----:R-:W3:Y:S01]  /*10000*/  LDL R4, [R1+0x4c8] ;  /* 0x0004c80001047983 */ /* 0x001ee20000100800 */
[----:B------:R-:W-:Y:S01]  /*10010*/  PRMT R5, RZ, 0x7610, R5 ;  /* 0x00007610ff057816 */ /* 0x000fe20000000005 */
[----:B------:R-:W-:Y:S01]  /*10020*/  @!P1 IMAD.MOV.U32 R7, RZ, RZ, R0 ;  /* 0x000000ffff079224 */ /* 0x000fe200078e0000 */
[----:B------:R-:W-:Y:S01]  /*10030*/  @!P1 MOV R6, R31 ;  /* 0x0000001f00069202 */ /* 0x000fe20000000f00 */
[----:B------:R2:W-:Y:S04]  /*10040*/  STS.U16 [R3+UR6+0xa40], R8 ;  /* 0x000a400803007988 */ /* 0x0005e80008000406 */
[----:B------:R0:W4:Y:S04]  /*10050*/  @!P1 LDG.E.U16 R5, desc[UR8][R6.64] ;  /* 0x0000000806059981 */ /* 0x000128000c1e1500 */
[----:B------:R3:W-:Y:S01]  /*10060*/  STS.U16 [R3+UR6+0xa00], R9 ;  /* 0x000a000903007988 */ /* 0x0007e20008000406 */
[----:B--2---:R-:W-:-:S03]  /*10070*/  @!P0 IMAD.MOV.U32 R8, RZ, RZ, R2 ;  /* 0x000000ffff088224 */ /* 0x004fc600078e0002 */
[----:B------:R-:W2:Y:S01]  /*10080*/  LDL R31, [R1+0x488] ;  /* 0x00048800011f7983 */ /* 0x000ea20000100800 */
[----:B0-----:R-:W-:Y:S02]  /*10090*/  PRMT R6, RZ, 0x7610, R6 ;  /* 0x00007610ff067816 */ /* 0x001fe40000000006 */
[----:B------:R-:W-:Y:S01]  /*100a0*/  PRMT R7, RZ, 0x7610, R7 ;  /* 0x00007610ff077816 */ /* 0x000fe20000000007 */
[----:B------:R-:W2:Y:S01]  /*100b0*/  LDL R0, [R1+0x48c] ;  /* 0x00048c0001007983 */ /* 0x000ea20000100800 */
[----:B---3--:R-:W-:-:S05]  /*100c0*/  @!P0 IMAD.MOV.U32 R9, RZ, RZ, R4 ;  /* 0x000000ffff098224 */ /* 0x008fca00078e0004 */
[----:B------:R4:W3:Y:S02]  /*100d0*/  @!P0 LDG.E.U16 R6, desc[UR8][R8.64] ;  /* 0x0000000808068981 */ /* 0x0008e4000c1e1500 */
[----:B----4-:R-:W-:Y:S02]  /*100e0*/  @!P1 IMAD.MOV.U32 R8, RZ, RZ, R30 ;  /* 0x000000ffff089224 */ /* 0x010fe400078e001e */
[----:B------:R-:W-:-:S05]  /*100f0*/  @!P1 IMAD.MOV.U32 R9, RZ, RZ, R32 ;  /* 0x000000ffff099224 */ /* 0x000fca00078e0020 */
[----:B------:R0:W4:Y:S04]  /*10100*/  @!P1 LDG.E.U16 R7, desc[UR8][R8.64] ;  /* 0x0000000808079981 */ /* 0x000128000c1e1500 */
[----:B------:R-:W-:Y:S04]  /*10110*/  STL [R1+0x10d0], R5 ;  /* 0x0010d00501007387 */ /* 0x000fe80000100800 */
[----:B------:R-:W4:Y:S04]  /*10120*/  LDL R4, [R1+0x480] ;  /* 0x0004800001047983 */ /* 0x000f280000100800 */
[----:B------:R-:W4:Y:S01]  /*10130*/  LDL R2, [R1+0x484] ;  /* 0x0004840001027983 */ /* 0x000f220000100800 */
[----:B0-----:R-:W-:-:S03]  /*10140*/  PRMT R8, RZ, 0x7610, R8 ;  /* 0x00007610ff087816 */ /* 0x001fc60000000008 */
[----:B------:R2:W-:Y:S04]  /*10150*/  STS.U16 [R3+UR6+0xc00], R10 ;  /* 0x000c000a03007988 */ /* 0x0005e80008000406 */
[----:B------:R0:W-:Y:S01]  /*10160*/  STS.U16 [R3+UR6+0xc40], R11 ;  /* 0x000c400b03007988 */ /* 0x0001e20008000406 */
[----:B--2---:R-:W-:Y:S02]  /*10170*/  @!P0 IMAD.MOV.U32 R10, RZ, RZ, R0 ;  /* 0x000000ffff0a8224 */ /* 0x004fe400078e0000 */
[----:B0-----:R-:W-:-:S05]  /*10180*/  @!P0 IMAD.MOV.U32 R11, RZ, RZ, R31 ;  /* 0x000000ffff0b8224 */ /* 0x001fca00078e001f */
[----:B------:R0:W2:Y:S04]  /*10190*/  @!P0 LDG.E.U16 R8, desc[UR8][R10.64] ;  /* 0x000000080a088981 */ /* 0x0000a8000c1e1500 */
[----:B---3--:R1:W-:Y:S04]  /*101a0*/  STL [R1+0x10d4], R6 ;  /* 0x0010d40601007387 */ /* 0x0083e80000100800 */
[----:B------:R-:W3:Y:S04]  /*101b0*/  LDL R30, [R1+0x448] ;  /* 0x00044800011e7983 */ /* 0x000ee80000100800 */
[----:B-1----:R-:W3:Y:S04]  /*101c0*/  LDL R6, [R1+0x44c] ;  /* 0x00044c0001067983 */ /* 0x002ee80000100800 */
[----:B----4-:R-:W-:Y:S04]  /*101d0*/  STL [R1+0x10d8], R7 ;  /* 0x0010d80701007387 */ /* 0x010fe80000100800 */
[----:B------:R-:W4:Y:S04]  /*101e0*/  LDL R5, [R1+0x440] ;  /* 0x0004400001057983 */ /* 0x000f280000100800 */
[----:B------:R-:W4:Y:S01]  /*101f0*/  LDL R0, [R1+0x444] ;  /* 0x0004440001007983 */ /* 0x000f220000100800 */
[----:B------:R-:W-:Y:S01]  /*10200*/  PRMT R9, RZ, 0x7610, R9 ;  /* 0x00007610ff097816 */ /* 0x000fe20000000009 */
[----:B0-----:R-:W-:-:S02]  /*10210*/  @!P1 IMAD.MOV.U32 R11, RZ, RZ, R4 ;  /* 0x000000ffff0b9224 */ /* 0x001fc400078e0004 */
[----:B------:R-:W-:Y:S01]  /*10220*/  @!P1 IMAD.MOV.U32 R10, RZ, RZ, R2 ;  /* 0x000000ffff0a9224 */ /* 0x000fe200078e0002 */
[----:B------:R-:W-:Y:S04]  /*10230*/  STS.U16 [R3+UR6+0xe40], R12 ;  /* 0x000e400c03007988 */ /* 0x000fe80008000406 */
[----:B------:R0:W4:Y:S04]  /*10240*/  @!P1 LDG.E.U16 R9, desc[UR8][R10.64] ;  /* 0x000000080a099981 */ /* 0x000128000c1e1500 */
[----:B------:R3:W-:Y:S01]  /*10250*/  STS.U16 [R3+UR6+0xe00], R13 ;  /* 0x000e000d03007988 */ /* 0x0007e20008000406 */
[----:B0-----:R-:W-:-:S02]  /*10260*/  PRMT R10, RZ, 0x7610, R10 ;  /* 0x00007610ff0a7816 */ /* 0x001fc4000000000a */
[----:B------:R-:W-:Y:S01]  /*10270*/  PRMT R11, RZ, 0x7610, R11 ;  /* 0x00007610ff0b7816 */ /* 0x000fe2000000000b */
[----:B--2---:R-:W-:Y:S04]  /*10280*/  STL [R1+0x10dc], R8 ;  /* 0x0010dc0801007387 */ /* 0x004fe80000100800 */
[----:B------:R-:W2:Y:S04]  /*10290*/  LDL R4, [R1+0x408] ;  /* 0x0004080001047983 */ /* 0x000ea80000100800 */
[----:B------:R-:W2:Y:S01]  /*102a0*/  LDL R2, [R1+0x40c] ;  /* 0x00040c0001027983 */ /* 0x000ea20000100800 */
[----:B---3--:R-:W-:-:S02]  /*102b0*/  @!P0 IMAD.MOV.U32 R13, RZ, RZ, R30 ;  /* 0x000000ffff0d8224 */ /* 0x008fc400078e001e */
[----:B------:R-:W-:-:S05]  /*102c0*/  @!P0 IMAD.MOV.U32 R12, RZ, RZ, R6 ;  /* 0x000000ffff0c8224 */ /* 0x000fca00078e0006 */
[----:B------:R4:W3:Y:S02]  /*102d0*/  @!P0 LDG.E.U16 R10, desc[UR8][R12.64] ;  /* 0x000000080c0a8981 */ /* 0x0008e4000c1e1500 */
[----:B----4-:R-:W-:Y:S01]  /*102e0*/  @!P1 IMAD.MOV.U32 R12, RZ, RZ, R0 ;  /* 0x000000ffff0c9224 */ /* 0x010fe200078e0000 */
[----:B------:R-:W-:-:S05]  /*102f0*/  @!P1 MOV R13, R5 ;  /* 0x00000005000d9202 */ /* 0x000fca0000000f00 */
        /* <DEDUP_REMOVED lines=10> */
[----:B---3--:R-:W-:Y:S04]  /*103a0*/  STL [R1+0x10e4], R10 ;  /* 0x0010e40a01007387 */ /* 0x008fe80000100800 */
[----:B------:R-:W3:Y:S04]  /*103b0*/  LDL R5, [R1+0x3cc] ;  /* 0x0003cc0001057983 */ /* 0x000ee80000100800 */
[----:B------:R-:W3:Y:S04]  /*103c0*/  LDL R0, [R1+0xb04] ;  /* 0x000b040001007983 */ /* 0x000ee80000100800 */
[----:B----4-:R-:W-:Y:S04]  /*103d0*/  STL [R1+0x10e8], R11 ;  /* 0x0010e80b01007387 */ /* 0x010fe80000100800 */
[----:B------:R-:W4:Y:S04]  /*103e0*/  LDL R4, [R1+0xb00] ;  /* 0x000b000001047983 */ /* 0x000f280000100800 */
[----:B------:R-:W4:Y:S01]  /*103f0*/  LDL R2, [R1+0xb0c] ;  /* 0x000b0c0001027983 */ /* 0x000f220000100800 */
[----:B------:R-:W-:Y:S01]  /*10400*/  PRMT R13, RZ, 0x7610, R13 ;  /* 0x00007610ff0d7816 */ /* 0x000fe2000000000d */
[----:B0-----:R-:W-:-:S02]  /*10410*/  @!P1 IMAD.MOV.U32 R15, RZ, RZ, R7 ;  /* 0x000000ffff0f9224 */ /* 0x001fc400078e0007 */
[----:B------:R-:W-:Y:S01]  /*10420*/  @!P1 IMAD.MOV.U32 R14, RZ, RZ, R6 ;  /* 0x000000ffff0e9224 */ /* 0x000fe200078e0006 */
[----:B------:R3:W-:Y:S04]  /*10430*/  STS.U16 [R3+UR6+0x1240], R17 ;  /* 0x0012401103007988 */ /* 0x0007e80008000406 */
        /* <DEDUP_REMOVED lines=8> */
[----:B-1----:R-:W-:-:S05]  /*104c0*/  @!P0 IMAD.MOV.U32 R16, RZ, RZ, R0 ;  /* 0x000000ffff108224 */ /* 0x002fca00078e0000 */
[----:B------:R4:W3:Y:S02]  /*104d0*/  @!P0 LDG.E.U16 R14, desc[UR8][R16.64] ;  /* 0x00000008100e8981 */ /* 0x0008e4000c1e1500 */
[----:B----4-:R-:W-:Y:S02]  /*104e0*/  @!P1 IMAD.MOV.U32 R17, RZ, RZ, R4 ;  /* 0x000000ffff119224 */ /* 0x010fe400078e0004 */
[----:B------:R-:W-:-:S05]  /*104f0*/  @!P1 IMAD.MOV.U32 R16, RZ, RZ, R2 ;  /* 0x000000ffff109224 */ /* 0x000fca00078e0002 */
[----:B------:R0:W4:Y:S04]  /*10500*/  @!P1 LDG.E.U16 R15, desc[UR8][R16.64] ;  /* 0x00000008100f9981 */ /* 0x000128000c1e1500 */
[----:B------:R-:W-:Y:S04]  /*10510*/  STL [R1+0x10f0], R13 ;  /* 0x0010f00d01007387 */ /* 0x000fe80000100800 */
[----:B------:R-:W4:Y:S04]  /*10520*/  LDL R5, [R1+0xb40] ;  /* 0x000b400001057983 */ /* 0x000f280000100800 */
[----:B------:R-:W4:Y:S04]  /*10530*/  LDL R0, [R1+0xb4c] ;  /* 0x000b4c0001007983 */ /* 0x000f280000100800 */
[----:B------:R2:W-:Y:S02]  /*10540*/  STS.U16 [R3+UR6+0x1400], R19 ;  /* 0x0014001303007988 */ /* 0x0005e40008000406 */
[----:B--2---:R-:W-:-:S02]  /*10550*/  @!P0 IMAD.MOV.U32 R19, RZ, RZ, R7 ;  /* 0x000000ffff138224 */ /* 0x004fc400078e0007 */
[----:B------:R1:W-:Y:S01]  /*10560*/  STS.U16 [R3+UR6+0x1440], R18 ;  /* 0x0014401203007988 */ /* 0x0003e20008000406 */
[----:B0-----:R-:W-:Y:S01]  /*10570*/  PRMT R16, RZ, 0x7610, R16 ;  /* 0x00007610ff107816 */ /* 0x001fe20000000010 */
[----:B-1----:R-:W-:-:S05]  /*10580*/  @!P0 IMAD.MOV.U32 R18, RZ, RZ, R6 ;  /* 0x000000ffff128224 */ /* 0x002fca00078e0006 */
        /* <DEDUP_REMOVED lines=18> */
[----:B---3--:R-:W-:Y:S01]  /*106b0*/  @!P0 IMAD.MOV.U32 R21, RZ, RZ, R4 ;  /* 0x000000ffff158224 */ /* 0x008fe200078e0004 */
[----:B-1----:R-:W-:-:S05]  /*106c0*/  @!P0 MOV R20, R2 ;  /* 0x0000000200148202 */ /* 0x002fca0000000f00 */
[----:B------:R4:W3:Y:S02]  /*106d0*/  @!P0 LDG.E.U16 R18, desc[UR8][R20.64] ;  /* 0x0000000814128981 */ /* 0x0008e4000c1e1500 */
[----:B----4-:R-:W-:Y:S02]  /*106e0*/  @!P1 IMAD.MOV.U32 R21, RZ, RZ, R8 ;  /* 0x000000ffff159224 */ /* 0x010fe400078e0008 */
[----:B------:R-:W-:-:S05]  /*106f0*/  @!P1 IMAD.MOV.U32 R20, RZ, RZ, R7 ;  /* 0x000000ffff149224 */ /* 0x000fca00078e0007 */
[----:B------:R2:W4:Y:S04]  /*10700*/  @!P1 LDG.E.U16 R19, desc[UR8][R20.64] ;  /* 0x0000000814139981 */ /* 0x000528000c1e1500 */
[----:B------:R-:W-:Y:S04]  /*10710*/  STL [R1+0x1100], R17 ;  /* 0x0011001101007387 */ /* 0x000fe80000100800 */
[----:B------:R-:W4:Y:S04]  /*10720*/  LDL R5, [R1+0x6f0] ;  /* 0x0006f00001057983 */ /* 0x000f280000100800 */
[----:B------:R-:W4:Y:S04]  /*10730*/  LDL R2, [R1+0x6f4] ;  /* 0x0006f40001027983 */ /* 0x000f280000100800 */
[----:B------:R-:W4:Y:S01]  /*10740*/  LDL R4, [R1+0x6bc] ;  /* 0x0006bc0001047983 */ /* 0x000f220000100800 */
[----:B------:R-:W-:Y:S01]  /*10750*/  PRMT R60, RZ, 0x7610, R60 ;  /* 0x00007610ff3c7816 */ /* 0x000fe2000000003c */
[----:B--2---:R-:W-:-:S02]  /*10760*/  @!P0 IMAD.MOV.U32 R21, RZ, RZ, R6 ;  /* 0x000000ffff158224 */ /* 0x004fc400078e0006 */
[----:B------:R-:W-:-:S05]  /*10770*/  @!P0 IMAD.MOV.U32 R20, RZ, RZ, R0 ;  /* 0x000000ffff148224 */ /* 0x000fca00078e0000 */
[----:B------:R0:W2:Y:S04]  /*10780*/  @!P0 LDG.E.U16 R60, desc[UR8][R20.64] ;  /* 0x00000008143c8981 */ /* 0x0000a8000c1e1500 */
[----:B---3--:R-:W-:Y:S04]  /*10790*/  STL [R1+0x1104], R18 ;  /* 0x0011041201007387 */ /* 0x008fe80000100800 */
[----:B------:R-:W3:Y:S04]  /*107a0*/  LDL R10, [R1+0x6b8] ;  /* 0x0006b800010a7983 */ /* 0x000ee80000100800 */
[----:B------:R-:W3:Y:S04]  /*107b0*/  LDL R11, [R1+0x6b0] ;  /* 0x0006b000010b7983 */ /* 0x000ee80000100800 */
[----:B------:R-:W3:Y:S04]  /*107c0*/  LDL R9, [R1+0x6b4] ;  /* 0x0006b40001097983 */ /* 0x000ee80000100800 */
[----:B------:R-:W3:Y:S04]  /*107d0*/  LDL R7, [R1+0x67c] ;  /* 0x00067c0001077983 */ /* 0x000ee80000100800 */
[----:B----4-:R-:W-:Y:S04]  /*107e0*/  STL [R1+0x1108], R19 ;  /* 0x0011081301007387 */ /* 0x010fe80000100800 */
[----:B------:R-:W4:Y:S01]  /*107f0*/  LDL R8, [R1+0x678] ;  /* 0x0006780001087983 */ /* 0x000f220000100800 */
[----:B------:R-:W-:Y:S01]  /*10800*/  PRMT R58, RZ, 0x7610, R58 ;  /* 0x00007610ff3a7816 */ /* 0x000fe2000000003a */
[----:B0-----:R-:W-:Y:S01]  /*10810*/  @!P1 IMAD.MOV.U32 R21, RZ, RZ, R5 ;  /* 0x000000ffff159224 */ /* 0x001fe200078e0005 */
[----:B------:R-:W-:Y:S01]  /*10820*/  PRMT R56, RZ, 0x7610, R56 ;  /* 0x00007610ff387816 */ /* 0x000fe20000000038 */
[----:B------:R-:W4:Y:S01]  /*10830*/  LDL R6, [R1+0x670] ;  /* 0x0006700001067983 */ /* 0x000f220000100800 */
[----:B------:R-:W-:Y:S01]  /*10840*/  @!P1 IMAD.MOV.U32 R20, RZ, RZ, R2 ;  /* 0x000000ffff149224 */ /* 0x000fe200078e0002 */
[----:B------:R-:W-:-:S02]  /*10850*/  PRMT R54, RZ, 0x7610, R54 ;  /* 0x00007610ff367816 */ /* 0x000fc40000000036 */
[----:B------:R-:W-:Y:S01]  /*10860*/  PRMT R52, RZ, 0x7610, R52 ;  /* 0x00007610ff347816 */ /* 0x000fe20000000034 */
[----:B------:R-:W4:Y:S04]  /*10870*/  LDL R0, [R1+0x674] ;  /* 0x0006740001007983 */ /* 0x000f280000100800 */
[----:B------:R0:W4:Y:S02]  /*10880*/  @!P1 LDG.E.U16 R58, desc[UR8][R20.64] ;  /* 0x00000008143a9981 */ /* 0x000124000c1e1500 */
[----:B0-----:R-:W-:Y:S02]  /*10890*/  @!P0 IMAD.MOV.U32 R20, RZ, RZ, R4 ;  /* 0x000000ffff148224 */ /* 0x001fe400078e0004 */
[----:B--2---:R-:W-:Y:S04]  /*108a0*/  STL [R1+0x110c], R60 ;  /* 0x00110c3c01007387 */ /* 0x004fe80000100800 */
[----:B------:R-:W2:Y:S04]  /*108b0*/  LDL R5, [R1+0x638] ;  /* 0x0006380001057983 */ /* 0x000ea80000100800 */
[----:B------:R-:W2:Y:S01]  /*108c0*/  LDL R2, [R1+0x63c] ;  /* 0x00063c0001027983 */ /* 0x000ea20000100800 */
[----:B---3--:R-:W-:-:S05]  /*108d0*/  @!P0 IMAD.MOV.U32 R21, RZ, RZ, R10 ;  /* 0x000000ffff158224 */ /* 0x008fca00078e000a */
[----:B------:R0:W3:Y:S02]  /*108e0*/  @!P0 LDG.E.U16 R56, desc[UR8][R20.64] ;  /* 0x0000000814388981 */ /* 0x0000e4000c1e1500 */
[----:B0-----:R-:W-:Y:S02]  /*108f0*/  @!P1 IMAD.MOV.U32 R20, RZ, RZ, R9 ;  /* 0x000000ffff149224 */ /* 0x001fe400078e0009 */
[----:B------:R-:W-:-:S05]  /*10900*/  @!P1 IMAD.MOV.U32 R21, RZ, RZ, R11 ;  /* 0x000000ffff159224 */ /* 0x000fca00078e000b */
[----:B------:R0:W3:Y:S02]  /*10910*/  @!P1 LDG.E.U16 R54, desc[UR8][R20.64] ;  /* 0x0000000814369981 */ /* 0x0000e4000c1e1500 */
[----:B0-----:R-:W-:Y:S01]  /*10920*/  @!P0 IMAD.MOV.U32 R20, RZ, RZ, R7 ;  /* 0x000000ffff148224 */ /* 0x001fe200078e0007 */
[----:B----4-:R-:W-:-:S05]  /*10930*/  @!P0 MOV R21, R8 ;  /* 0x0000000800158202 */ /* 0x010fca0000000f00 */
[----:B------:R0:W4:Y:S04]  /*10940*/  @!P0 LDG.E.U16 R52, desc[UR8][R20.64] ;  /* 0x0000000814348981 */ /* 0x000128000c1e1500 */
[----:B------:R-:W-:Y:S04]  /*10950*/  STL [R1+0x1110], R58 ;  /* 0x0011103a01007387 */ /* 0x000fe80000100800 */
[----:B------:R-:W4:Y:S04]  /*10960*/  LDL R10, [R1+0x630] ;  /* 0x00063000010a7983 */ /* 0x000f280000100800 */
[----:B------:R-:W4:Y:S01]  /*10970*/  LDL R4, [R1+0x634] ;  /* 0x0006340001047983 */ /* 0x000f220000100800 */
[----:B------:R-:W-:Y:S01]  /*10980*/  PRMT R50, RZ, 0x7610, R50 ;  /* 0x00007610ff327816 */ /* 0x000fe20000000032 */
[----:B0-----:R-:W-:-:S02]  /*10990*/  @!P1 IMAD.MOV.U32 R20, RZ, RZ, R0 ;  /* 0x000000ffff149224 */ /* 0x001fc400078e0000 */
[----:B------:R-:W-:-:S05]  /*109a0*/  @!P1 IMAD.MOV.U32 R21, RZ, RZ, R6 ;  /* 0x000000ffff159224 */ /* 0x000fca00078e0006 */
[----:B------:R2:W4:Y:S01]  /*109b0*/  @!P1 LDG.E.U16 R50, desc[UR8][R20.64] ;  /* 0x0000000814329981 */ /* 0x000522000c1e1500 */
[----:B------:R-:W-:Y:S01]  /*109c0*/  PRMT R48, RZ, 0x7610, R48 ;  /* 0x00007610ff307816 */ /* 0x000fe20000000030 */
[----:B--2---:R-:W-:Y:S02]  /*109d0*/  @!P0 IMAD.MOV.U32 R20, RZ, RZ, R2 ;  /* 0x000000ffff148224 */ /* 0x004fe400078e0002 */
[----:B------:R-:W-:-:S05]  /*109e0*/  @!P0 IMAD.MOV.U32 R21, RZ, RZ, R5 ;  /* 0x000000ffff158224 */ /* 0x000fca00078e0005 */
[----:B------:R0:W2:Y:S04]  /*109f0*/  @!P0 LDG.E.U16 R48, desc[UR8][R20.64] ;  /* 0x0000000814308981 */ /* 0x0000a8000c1e1500 */
[----:B---3--:R-:W-:Y:S04]  /*10a00*/  STL [R1+0x1114], R56 ;  /* 0x0011143801007387 */ /* 0x008fe80000100800 */
[----:B------:R-:W-:Y:S04]  /*10a10*/  STL [R1+0x1118], R54 ;  /* 0x0011183601007387 */ /* 0x000fe80000100800 */
[----:B------:R-:W3:Y:S04]  /*10a20*/  LDL R9, [R1+0x5f8] ;  /* 0x0005f80001097983 */ /* 0x000ee80000100800 */
[----:B------:R-:W2:Y:S04]  /*10a30*/  LDL R8, [R1+0x5fc] ;  /* 0x0005fc0001087983 */ /* 0x000ea80000100800 */
[----:B----4-:R-:W-:Y:S04]  /*10a40*/  STL [R1+0x111c], R52 ;  /* 0x00111c3401007387 */ /* 0x010fe80000100800 */
[----:B------:R-:W4:Y:S04]  /*10a50*/  LDL R7, [R1+0x5f0] ;  /* 0x0005f00001077983 */ /* 0x000f280000100800 */
[----:B------:R-:W4:Y:S01]  /*10a60*/  LDL R6, [R1+0x5f4] ;  /* 0x0005f40001067983 */ /* 0x000f220000100800 */
[----:B------:R-:W1:Y:S01]  /*10a70*/  S2R R31, SR_TID.X ;  /* 0x00000000001f7919 */ /* 0x000e620000002100 */
[----:B------:R-:W-:Y:S01]  /*10a80*/  PRMT R46, RZ, 0x7610, R46 ;  /* 0x00007610ff2e7816 */ /* 0x000fe2000000002e */
[----:B0-----:R-:W-:-:S02]  /*10a90*/  @!P1 IMAD.MOV.U32 R20, RZ, RZ, R4 ;  /* 0x000000ffff149224 */ /* 0x001fc400078e0004 */
[----:B------:R-:W-:Y:S01]  /*10aa0*/  @!P1 IMAD.MOV.U32 R21, RZ, RZ, R10 ;  /* 0x000000ffff159224 */ /* 0x000fe200078e000a */
[----:B------:R-:W-:Y:S04]  /*10ab0*/  STS.U16 [R3+UR6+0x1800], R29 ;  /* 0x0018001d03007988 */ /* 0x000fe80008000406 */
[----:B------:R3:W4:Y:S04]  /*10ac0*/  @!P1 LDG.E.U16 R46, desc[UR8][R20.64] ;  /* 0x00000008142e9981 */ /* 0x000728000c1e1500 */
[----:B------:R-:W-:Y:S04]  /*10ad0*/  STS.U16 [R3+UR6+0x1840], R28 ;  /* 0x0018401c03007988 */ /* 0x000fe80008000406 */
[----:B------:R-:W-:Y:S01]  /*10ae0*/  STS.U16 [R3+UR6+0x1a40], R27 ;  /* 0x001a401b03007988 */ /* 0x000fe20008000406 */
[----:B-1----:R-:W-:-:S05]  /*10af0*/  LOP3.LUT R31, R31, 0x1f, RZ, 0xc0, !PT ;  /* 0x0000001f1f1f7812 */ /* 0x002fca00078ec0ff */
[----:B------:R-:W-:Y:S01]  /*10b00*/  IMAD.SHL.U32 R0, R31, 0x2, RZ ;  /* 0x000000021f007824 */ /* 0x000fe200078e00ff */
[----:B------:R-:W-:Y:S04]  /*10b10*/  STS.U16 [R3+UR6+0x1a00], R26 ;  /* 0x001a001a03007988 */ /* 0x000fe80008000406 */
[----:B------:R-:W-:Y:S01]  /*10b20*/  LOP3.LUT R0, R0, 0x10, RZ, 0x3c, !PT ;  /* 0x0000001000007812 */ /* 0x000fe200078e3cff */
[----:B------:R-:W-:Y:S04]  /*10b30*/  STS.U16 [R3+UR6+0x1c00], R25 ;  /* 0x001c001903007988 */ /* 0x000fe80008000406 */
[----:B------:R-:W-:Y:S04]  /*10b40*/  STS.U16 [R3+UR6+0x1c40], R24 ;  /* 0x001c401803007988 */ /* 0x000fe80008000406 */
[----:B------:R-:W-:Y:S04]  /*10b50*/  STS.U16 [R3+UR6+0x1e40], R23 ;  /* 0x001e401703007988 */ /* 0x000fe80008000406 */
[----:B------:R-:W-:Y:S04]  /*10b60*/  STS.U16 [R3+UR6+0x1e00], R22 ;  /* 0x001e001603007988 */ /* 0x000fe80008000406 */
[----:B------:R-:W-:Y:S04]  /*10b70*/  STS.U16 [R0+UR6+0x80], R42 ;  /* 0x0000802a00007988 */ /* 0x000fe80008000406 */
[----:B------:R0:W-:Y:S02]  /*10b80*/  STS.U16 [R0+UR6+0xc0], R44 ;  /* 0x0000c02c00007988 */ /* 0x0001e40008000406 */
[----:B0-----:R-:W-:-:S02]  /*10b90*/  PRMT R44, RZ, 0x7610, R44 ;  /* 0x00007610ff2c7816 */ /* 0x001fc4000000002c */
[----:B------:R-:W-:Y:S01]  /*10ba0*/  PRMT R42, RZ, 0x7610, R42 ;  /* 0x00007610ff2a7816 */ /* 0x000fe2000000002a */
[----:B------:R-:W-:Y:S04]  /*10bb0*/  STL [R1+0x1120], R50 ;  /* 0x0011203201007387 */ /* 0x000fe80000100800 */
[----:B------:R-:W4:Y:S04]  /*10bc0*/  LDL.LU R30, [R1+0x310] ;  /* 0x00031000011e7983 */ /* 0x000f280000300800 */
[----:B------:R-:W4:Y:S04]  /*10bd0*/  LDL R2, [R1+0x5bc] ;  /* 0x0005bc0001027983 */ /* 0x000f280000100800 */
[----:B------:R-:W4:Y:S01]  /*10be0*/  LDL R5, [R1+0x5b8] ;  /* 0x0005b80001057983 */ /* 0x000f220000100800 */
[----:B---3--:R-:W-:-:S02]  /*10bf0*/  @!P0 IMAD.MOV.U32 R21, RZ, RZ, R9 ;  /* 0x000000ffff158224 */ /* 0x008fc400078e0009 */
[----:B--2---:R-:W-:-:S05]  /*10c00*/  @!P0 IMAD.MOV.U32 R20, RZ, RZ, R8 ;  /* 0x000000ffff148224 */ /* 0x004fca00078e0008 */
[----:B------:R4:W2:Y:S02]  /*10c10*/  @!P0 LDG.E.U16 R44, desc[UR8][R20.64] ;  /* 0x00000008142c8981 */ /* 0x0008a4000c1e1500 */
[----:B----4-:R-:W-:Y:S02]  /*10c20*/  @!P1 IMAD.MOV.U32 R21, RZ, RZ, R7 ;  /* 0x000000ffff159224 */ /* 0x010fe400078e0007 */
[----:B------:R-:W-:-:S05]  /*10c30*/  @!P1 IMAD.MOV.U32 R20, RZ, RZ, R6 ;  /* 0x000000ffff149224 */ /* 0x000fca00078e0006 */
[----:B------:R0:W3:Y:S04]  /*10c40*/  @!P1 LDG.E.U16 R42, desc[UR8][R20.64] ;  /* 0x00000008142a9981 */ /* 0x0000e8000c1e1500 */
[----:B------:R-:W-:Y:S04]  /*10c50*/  STL [R1+0x1124], R48 ;  /* 0x0011243001007387 */ /* 0x000fe80000100800 */
[----:B------:R-:W4:Y:S04]  /*10c60*/  LDL.LU R32, [R1+0x304] ;  /* 0x0003040001207983 */ /* 0x000f280000300800 */
[----:B------:R-:W4:Y:S04]  /*10c70*/  LDL R3, [R1+0x5b4] ;  /* 0x0005b40001037983 */ /* 0x000f280000100800 */
[----:B------:R-:W4:Y:S04]  /*10c80*/  LDL R4, [R1+0x5b0] ;  /* 0x0005b00001047983 */ /* 0x000f280000100800 */
[----:B------:R-:W4:Y:S04]  /*10c90*/  LDL.LU R31, [R1+0x308] ;  /* 0x00030800011f7983 */ /* 0x000f280000300800 */
[----:B------:R-:W-:Y:S04]  /*10ca0*/  STL [R1+0x1128], R46 ;  /* 0x0011282e01007387 */ /* 0x000fe80000100800 */
[----:B------:R-:W4:Y:S04]  /*10cb0*/  LDL R13, [R1+0x578] ;  /* 0x00057800010d7983 */ /* 0x000f280000100800 */
[----:B------:R-:W4:Y:S04]  /*10cc0*/  LDL R12, [R1+0x57c] ;  /* 0x00057c00010c7983 */ /* 0x000f280000100800 */
[----:B------:R-:W4:Y:S04]  /*10cd0*/  LDL.LU R11, [R1+0x2ec] ;  /* 0x0002ec00010b7983 */ /* 0x000f280000300800 */
[----:B------:R-:W4:Y:S04]  /*10ce0*/  LDL R9, [R1+0x570] ;  /* 0x0005700001097983 */ /* 0x000f280000100800 */
[----:B------:R-:W4:Y:S04]  /*10cf0*/  LDL R8, [R1+0x574] ;  /* 0x0005740001087983 */ /* 0x000f280000100800 */
[----:B------:R-:W-:Y:S04]  /*10d00*/  STS.U16 [R0+UR6+0x2c0], R40 ;  /* 0x0002c02800007988 */ /* 0x000fe80008000406 */
[----:B------:R1:W-:Y:S01]  /*10d10*/  STS.U16 [R0+UR6+0x280], R30 ;  /* 0x0002801e00007988 */ /* 0x0003e20008000406 */
[----:B0-----:R-:W-:-:S03]  /*10d20*/  @!P0 IMAD.MOV.U32 R20, RZ, RZ, R2 ;  /* 0x000000ffff148224 */ /* 0x001fc600078e0002 */
[----:B--2---:R-:W-:Y:S04]  /*10d30*/  STL [R1+0x112c], R44 ;  /* 0x00112c2c01007387 */ /* 0x004fe80000100800 */
[----:B------:R-:W2:Y:S04]  /*10d40*/  LDL.LU R10, [R1+0x2f0] ;  /* 0x0002f000010a7983 */ /* 0x000ea80000300800 */
[----:B------:R-:W2:Y:S04]  /*10d50*/  LDL R7, [R1+0x538] ;  /* 0x0005380001077983 */ /* 0x000ea80000100800 */
[----:B------:R-:W2:Y:S04]  /*10d60*/  LDL R6, [R1+0x53c] ;  /* 0x00053c0001067983 */ /* 0x000ea80000100800 */
[----:B---3--:R-:W-:Y:S04]  /*10d70*/  STL [R1+0x1130], R42 ;  /* 0x0011302a01007387 */ /* 0x008fe80000100800 */
[----:B-1----:R-:W3:Y:S04]  /*10d80*/  LDL.LU R30, [R1+0x2dc] ;  /* 0x0002dc00011e7983 */ /* 0x002ee80000300800 */
[----:B------:R-:W3:Y:S01]  /*10d90*/  LDL R2, [R1+0x534] ;  /* 0x0005340001027983 */ /* 0x000ee20000100800 */
[----:B------:R-:W-:-:S02]  /*10da0*/  PRMT R40, RZ, 0x7610, R40 ;  /* 0x00007610ff287816 */ /* 0x000fc40000000028 */
[----:B------:R-:W-:Y:S02]  /*10db0*/  @!P0 MOV R21, R5 ;  /* 0x0000000500158202 */ /* 0x000fe40000000f00 */
[----:B------:R-:W3:Y:S04]  /*10dc0*/  LDL R5, [R1+0x530] ;  /* 0x0005300001057983 */ /* 0x000ee80000100800 */
[----:B------:R0:W3:Y:S04]  /*10dd0*/  @!P0 LDG.E.U16 R40, desc[UR8][R20.64] ;  /* 0x0000000814288981 */ /* 0x0000e8000c1e1500 */
[----:B----4-:R1:W-:Y:S01]  /*10de0*/  STS.U16 [R0+UR6+0x480], R32 ;  /* 0x0004802000007988 */ /* 0x0103e20008000406 */
[----:B0-----:R-:W-:-:S03]  /*10df0*/  @!P1 IMAD.MOV.U32 R20, RZ, RZ, R3 ;  /* 0x000000ffff149224 */ /* 0x001fc600078e0003 */
[----:B-1----:R-:W4:Y:S04]  /*10e00*/  LDL.LU R32, [R1+0x2e0] ;  /* 0x0002e00001207983 */ /* 0x002f280000300800 */
[----:B------:R-:W4:Y:S01]  /*10e10*/  LDL R3, [R1+0x4fc] ;  /* 0x0004fc0001037983 */ /* 0x000f220000100800 */
[----:B------:R-:W-:-:S03]  /*10e20*/  @!P1 IMAD.MOV.U32 R21, RZ, RZ, R4 ;  /* 0x000000ffff159224 */ /* 0x000fc600078e0004 */
[----:B------:R-:W4:Y:S01]  /*10e30*/  LDL R4, [R1+0x4f8] ;  /* 0x0004f80001047983 */ /* 0x000f220000100800 */
[----:B------:R-:W-:Y:S02]  /*10e40*/  PRMT R38, RZ, 0x7610, R38 ;  /* 0x00007610ff267816 */ /* 0x000fe40000000026 */
[----:B------:R-:W-:-:S04]  /*10e50*/  PRMT R36, RZ, 0x7610, R36 ;  /* 0x00007610ff247816 */ /* 0x000fc80000000024 */
[----:B------:R0:W4:Y:S01]  /*10e60*/  @!P1 LDG.E.U16 R38, desc[UR8][R20.64] ;  /* 0x0000000814269981 */ /* 0x000122000c1e1500 */
[----:B------:R-:W-:-:S03]  /*10e70*/  PRMT R34, RZ, 0x7610, R34 ;  /* 0x00007610ff227816 */ /* 0x000fc60000000022 */
[----:B------:R1:W-:Y:S01]  /*10e80*/  STS.U16 [R0+UR6+0x4c0], R31 ;  /* 0x0004c01f00007988 */ /* 0x0003e20008000406 */
[----:B0-----:R-:W-:Y:S02]  /*10e90*/  @!P0 IMAD.MOV.U32 R20, RZ, RZ, R12 ;  /* 0x000000ffff148224 */ /* 0x001fe400078e000c */
[----:B------:R-:W-:Y:S01]  /*10ea0*/  @!P0 IMAD.MOV.U32 R21, RZ, RZ, R13 ;  /* 0x000000ffff158224 */ /* 0x000fe200078e000d */
[----:B------:R0:W-:Y:S04]  /*10eb0*/  STS.U16 [R0+UR6+0x6c0], R11 ;  /* 0x0006c00b00007988 */ /* 0x0001e80008000406 */
[----:B-1----:R-:W4:Y:S04]  /*10ec0*/  LDL.LU R31, [R1+0x2cc] ;  /* 0x0002cc00011f7983 */ /* 0x002f280000300800 */
[----:B------:R1:W4:Y:S04]  /*10ed0*/  @!P0 LDG.E.U16 R36, desc[UR8][R20.64] ;  /* 0x0000000814248981 */ /* 0x000328000c1e1500 */
[----:B0-----:R-:W4:Y:S01]  /*10ee0*/  LDL.LU R11, [R1+0x2d0] ;  /* 0x0002d000010b7983 */ /* 0x001f220000300800 */
[----:B-1----:R-:W-:-:S02]  /*10ef0*/  @!P1 IMAD.MOV.U32 R20, RZ, RZ, R8 ;  /* 0x000000ffff149224 */ /* 0x002fc400078e0008 */
[----:B------:R-:W-:Y:S01]  /*10f00*/  @!P1 IMAD.MOV.U32 R21, RZ, RZ, R9 ;  /* 0x000000ffff159224 */ /* 0x000fe200078e0009 */
[----:B------:R-:W4:Y:S04]  /*10f10*/  LDL R8, [R1+0x4f4] ;  /* 0x0004f40001087983 */ /* 0x000f280000100800 */
[----:B------:R-:W4:Y:S04]  /*10f20*/  LDL R9, [R1+0x4f0] ;  /* 0x0004f00001097983 */ /* 0x000f280000100800 */
[----:B------:R0:W4:Y:S02]  /*10f30*/  @!P1 LDG.E.U16 R34, desc[UR8][R20.64] ;  /* 0x0000000814229981 */ /* 0x000124000c1e1500 */
[----:B0-----:R-:W-:Y:S01]  /*10f40*/  PRMT R20, RZ, 0x7610, R20 ;  /* 0x00007610ff147816 */ /* 0x001fe20000000014 */
[----:B--2---:R-:W-:-:S02]  /*10f50*/  @!P0 IMAD.MOV.U32 R23, RZ, RZ, R7 ;  /* 0x000000ffff178224 */ /* 0x004fc400078e0007 */
[----:B------:R-:W2:Y:S01]  /*10f60*/  LDL R7, [R1+0x4b8] ;  /* 0x0004b80001077983 */ /* 0x000ea20000100800 */
[----:B------:R-:W-:-:S03]  /*10f70*/  @!P0 IMAD.MOV.U32 R22, RZ, RZ, R6 ;  /* 0x000000ffff168224 */ /* 0x000fc600078e0006 */
[----:B------:R-:W2:Y:S04]  /*10f80*/  LDL R6, [R1+0x4bc] ;  /* 0x0004bc0001067983 */ /* 0x000ea80000100800 */
[----:B------:R0:W-:Y:S04]  /*10f90*/  STS.U16 [R0+UR6+0x680], R10 ;  /* 0x0006800a00007988 */ /* 0x0001e80008000406 */
[----:B------:R3:W2:Y:S04]  /*10fa0*/  @!P0 LDG.E.U16 R20, desc[UR8][R22.64] ;  /* 0x0000000816148981 */ /* 0x0006a8000c1e1500 */
[----:B0-----:R-:W2:Y:S01]  /*10fb0*/  LDL.LU R10, [R1+0x2b4] ;  /* 0x0002b400010a7983 */ /* 0x001ea20000300800 */
[----:B---3--:R-:W-:-:S03]  /*10fc0*/  @!P1 IMAD.MOV.U32 R22, RZ, RZ, R2 ;  /* 0x000000ffff169224 */ /* 0x008fc600078e0002 */
[----:B------:R-:W3:Y:S01]  /*10fd0*/  LDL R2, [R1+0x4b4] ;  /* 0x0004b40001027983 */ /* 0x000ee20000100800 */
[----:B------:R-:W-:-:S03]  /*10fe0*/  @!P1 IMAD.MOV.U32 R23, RZ, RZ, R5 ;  /* 0x000000ffff179224 */ /* 0x000fc600078e0005 */
[----:B------:R-:W3:Y:S04]  /*10ff0*/  LDL R5, [R1+0x4b0] ;  /* 0x0004b00001057983 */ /* 0x000ee80000100800 */
[----:B------:R0:W-:Y:S04]  /*11000*/  STS.U16 [R0+UR6+0x880], R30 ;  /* 0x0008801e00007988 */ /* 0x0001e80008000406 */
[----:B----4-:R1:W-:Y:S04]  /*11010*/  STS.U16 [R0+UR6+0x8c0], R32 ;  /* 0x0008c02000007988 */ /* 0x0103e80008000406 */
[----:B0-----:R-:W4:Y:S01]  /*11020*/  LDL.LU R30, [R1+0x2b8] ;  /* 0x0002b800011e7983 */ /* 0x001f220000300800 */
[----:B------:R-:W-:-:S03]  /*11030*/  @!P0 IMAD.MOV.U32 R24, RZ, RZ, R3 ;  /* 0x000000ffff188224 */ /* 0x000fc600078e0003 */
[----:B-1----:R-:W4:Y:S04]  /*11040*/  LDL.LU R32, [R1+0x2a8] ;  /* 0x0002a80001207983 */ /* 0x002f280000300800 */
[----:B------:R-:W4:Y:S01]  /*11050*/  LDL R3, [R1+0x47c] ;  /* 0x00047c0001037983 */ /* 0x000f220000100800 */
[----:B------:R-:W-:-:S03]  /*11060*/  @!P0 IMAD.MOV.U32 R25, RZ, RZ, R4 ;  /* 0x000000ffff198224 */ /* 0x000fc600078e0004 */
[----:B------:R-:W4:Y:S01]  /*11070*/  LDL R4, [R1+0x478] ;  /* 0x0004780001047983 */ /* 0x000f220000100800 */
[----:B------:R-:W-:-:S06]  /*11080*/  PRMT R21, RZ, 0x7610, R21 ;  /* 0x00007610ff157816 */ /* 0x000fcc0000000015 */
[----:B------:R0:W4:Y:S02]  /*11090*/  @!P1 LDG.E.U16 R21, desc[UR8][R22.64] ;  /* 0x0000000816159981 */ /* 0x000124000c1e1500 */
[----:B0-----:R-:W-:Y:S02]  /*110a0*/  PRMT R22, RZ, 0x7610, R22 ;  /* 0x00007610ff167816 */ /* 0x001fe40000000016 */
[----:B------:R0:W-:Y:S01]  /*110b0*/  STS.U16 [R0+UR6+0xac0], R31 ;  /* 0x000ac01f00007988 */ /* 0x0001e20008000406 */
[----:B------:R-:W-:-:S03]  /*110c0*/  PRMT R23, RZ, 0x7610, R23 ;  /* 0x00007610ff177816 */ /* 0x000fc60000000017 */
[----:B------:R1:W4:Y:S04]  /*110d0*/  @!P0 LDG.E.U16 R22, desc[UR8][R24.64] ;  /* 0x0000000818168981 */ /* 0x000328000c1e1500 */
[----:B0-----:R-:W4:Y:S01]  /*110e0*/  LDL.LU R31, [R1+0x2ac] ;  /* 0x0002ac00011f7983 */ /* 0x001f220000300800 */
[----:B-1----:R-:W-:Y:S01]  /*110f0*/  @!P1 MOV R24, R8 ;  /* 0x0000000800189202 */ /* 0x002fe20000000f00 */
[----:B------:R-:W-:Y:S02]  /*11100*/  @!P1 IMAD.MOV.U32 R25, RZ, RZ, R9 ;  /* 0x000000ffff199224 */ /* 0x000fe400078e0009 */
[----:B------:R-:W4:Y:S04]  /*11110*/  LDL R8, [R1+0x474] ;  /* 0x0004740001087983 */ /* 0x000f280000100800 */
[----:B------:R-:W4:Y:S04]  /*11120*/  LDL R9, [R1+0x470] ;  /* 0x0004700001097983 */ /* 0x000f280000100800 */
[----:B------:R0:W4:Y:S04]  /*11130*/  @!P1 LDG.E.U16 R23, desc[UR8][R24.64] ;  /* 0x0000000818179981 */ /* 0x000128000c1e1500 */
[----:B------:R-:W4:Y:S01]  /*11140*/  LDL.LU R12, [R1+0x294] ;  /* 0x00029400010c7983 */ /* 0x000f220000300800 */
[----:B0-----:R-:W-:-:S03]  /*11150*/  PRMT R24, RZ, 0x7610, R24 ;  /* 0x00007610ff187816 */ /* 0x001fc60000000018 */
[----:B------:R0:W-:Y:S01]  /*11160*/  STS.U16 [R0+UR6+0xa80], R11 ;  /* 0x000a800b00007988 */ /* 0x0001e20008000406 */
[----:B--2---:R-:W-:-:S03]  /*11170*/  @!P0 IMAD.MOV.U32 R27, RZ, RZ, R7 ;  /* 0x000000ffff1b8224 */ /* 0x004fc600078e0007 */
[----:B------:R-:W2:Y:S01]  /*11180*/  LDL R7, [R1+0x438] ;  /* 0x0004380001077983 */ /* 0x000ea20000100800 */
[----:B------:R-:W-:-:S03]  /*11190*/  @!P0 IMAD.MOV.U32 R26, RZ, RZ, R6 ;  /* 0x000000ffff1a8224 */ /* 0x000fc600078e0006 */
[----:B------:R-:W2:Y:S04]  /*111a0*/  LDL R6, [R1+0x43c] ;  /* 0x00043c0001067983 */ /* 0x000ea80000100800 */
[----:B------:R3:W2:Y:S04]  /*111b0*/  @!P0 LDG.E.U16 R24, desc[UR8][R26.64] ;  /* 0x000000081a188981 */ /* 0x0006a8000c1e1500 */
[----:B0-----:R-:W2:Y:S01]  /*111c0*/  LDL.LU R11, [R1+0x298] ;  /* 0x00029800010b7983 */ /* 0x001ea20000300800 */
[----:B---3--:R-:W-:-:S03]  /*111d0*/  @!P1 IMAD.MOV.U32 R26, RZ, RZ, R2 ;  /* 0x000000ffff1a9224 */ /* 0x008fc600078e0002 */
[----:B------:R-:W3:Y:S01]  /*111e0*/  LDL R2, [R1+0x434] ;  /* 0x0004340001027983 */ /* 0x000ee20000100800 */
[----:B------:R-:W-:-:S03]  /*111f0*/  @!P1 IMAD.MOV.U32 R27, RZ, RZ, R5 ;  /* 0x000000ffff1b9224 */ /* 0x000fc600078e0005 */
[----:B------:R-:W3:Y:S04]  /*11200*/  LDL R5, [R1+0x430] ;  /* 0x0004300001057983 */ /* 0x000ee80000100800 */
[----:B------:R0:W-:Y:S04]  /*11210*/  STS.U16 [R0+UR6+0xc80], R10 ;  /* 0x000c800a00007988 */ /* 0x0001e80008000406 */
[----:B0-----:R-:W3:Y:S01]  /*11220*/  LDL.LU R10, [R1+0x184] ;  /* 0x00018400010a7983 */ /* 0x001ee20000300800 */
[----:B----4-:R-:W-:-:S03]  /*11230*/  @!P0 IMAD.MOV.U32 R28, RZ, RZ, R3 ;  /* 0x000000ffff1c8224 */ /* 0x010fc600078e0003 */
[----:B------:R-:W4:Y:S01]  /*11240*/  LDL R3, [R1+0x3fc] ;  /* 0x0003fc0001037983 */ /* 0x000f220000100800 */
[----:B------:R-:W-:-:S03]  /*11250*/  @!P0 IMAD.MOV.U32 R29, RZ, RZ, R4 ;  /* 0x000000ffff1d8224 */ /* 0x000fc600078e0004 */
[----:B------:R-:W4:Y:S01]  /*11260*/  LDL R4, [R1+0x3f8] ;  /* 0x0003f80001047983 */ /* 0x000f220000100800 */
[----:B------:R-:W-:-:S06]  /*11270*/  PRMT R25, RZ, 0x7610, R25 ;  /* 0x00007610ff197816 */ /* 0x000fcc0000000019 */
[----:B------:R0:W4:Y:S04]  /*11280*/  @!P1 LDG.E.U16 R25, desc[UR8][R26.64] ;  /* 0x000000081a199981 */ /* 0x000128000c1e1500 */
[----:B------:R-:W-:Y:S01]  /*11290*/  STS.U16 [R0+UR6+0xcc0], R30 ;  /* 0x000cc01e00007988 */ /* 0x000fe20008000406 */
[----:B0-----:R-:W-:-:S03]  /*112a0*/  PRMT R26, RZ, 0x7610, R26 ;  /* 0x00007610ff1a7816 */ /* 0x001fc6000000001a */
[----:B------:R0:W-:Y:S01]  /*112b0*/  STS.U16 [R0+UR6+0xec0], R32 ;  /* 0x000ec02000007988 */ /* 0x0001e20008000406 */
[----:B------:R-:W-:-:S03]  /*112c0*/  PRMT R27, RZ, 0x7610, R27 ;  /* 0x00007610ff1b7816 */ /* 0x000fc6000000001b */
[----:B------:R1:W4:Y:S04]  /*112d0*/  @!P0 LDG.E.U16 R26, desc[UR8][R28.64] ;  /* 0x000000081c1a8981 */ /* 0x000328000c1e1500 */
[----:B0-----:R-:W4:Y:S04]  /*112e0*/  LDL.LU R32, [R1+0x188] ;  /* 0x0001880001207983 */ /* 0x001f280000300800 */
[----:B------:R2:W-:Y:S01]  /*112f0*/  STS.U16 [R0+UR6+0xe80], R31 ;  /* 0x000e801f00007988 */ /* 0x0005e20008000406 */
[----:B-1----:R-:W-:-:S03]  /*11300*/  @!P1 IMAD.MOV.U32 R28, RZ, RZ, R8 ;  /* 0x000000ffff1c9224 */ /* 0x002fc600078e0008 */
[----:B------:R-:W4:Y:S01]  /*11310*/  LDL R8, [R1+0x3f4] ;  /* 0x0003f40001087983 */ /* 0x000f220000100800 */
[----:B------:R-:W-:-:S03]  /*11320*/  @!P1 IMAD.MOV.U32 R29, RZ, RZ, R9 ;  /* 0x000000ffff1d9224 */ /* 0x000fc600078e0009 */
[----:B------:R-:W4:Y:S04]  /*11330*/  LDL R9, [R1+0x3f0] ;  /* 0x0003f00001097983 */ /* 0x000f280000100800 */
[----:B------:R0:W4:Y:S04]  /*11340*/  @!P1 LDG.E.U16 R27, desc[UR8][R28.64] ;  /* 0x000000081c1b9981 */ /* 0x000128000c1e1500 */
[----:B------:R-:W4:Y:S04]  /*11350*/  LDL R15, [R1+0xb50] ;  /* 0x000b5000010f7983 */ /* 0x000f280000100800 */
[----:B------:R-:W4:Y:S01]  /*11360*/  LDL R14, [R1+0xb5c] ;  /* 0x000b5c00010e7983 */ /* 0x000f220000100800 */
[----:B0-----:R-:W-:-:S03]  /*11370*/  PRMT R28, RZ, 0x7610, R28 ;  /* 0x00007610ff1c7816 */ /* 0x001fc6000000001c */
[----:B------:R-:W4:Y:S01]  /*11380*/  LDL R13, [R1+0xb88] ;  /* 0x000b8800010d7983 */ /* 0x000f220000100800 */
[----:B------:R-:W-:Y:S02]  /*11390*/  PRMT R33, RZ, 0x7610, R33 ;  /* 0x00007610ff217816 */ /* 0x000fe40000000021 */
[----:B------:R-:W-:Y:S01]  /*113a0*/  PRMT R35, RZ, 0x7610, R35 ;  /* 0x00007610ff237816 */ /* 0x000fe20000000023 */
[----:B------:R-:W4:Y:S01]  /*113b0*/  LDL R44, [R1+0x668] ;  /* 0x00066800012c7983 */ /* 0x000f220000100800 */
[----:B------:R-:W-:-:S03]  /*113c0*/  PRMT R37, RZ, 0x7610, R37 ;  /* 0x00007610ff257816 */ /* 0x000fc60000000025 */
[----:B------:R-:W4:Y:S04]  /*113d0*/  LDL R42, [R1+0x628] ;  /* 0x00062800012a7983 */ /* 0x000f280000100800 */
[----:B------:R-:W4:Y:S01]  /*113e0*/  LDL R19, [R1+0x62c] ;  /* 0x00062c0001137983 */ /* 0x000f220000100800 */
[----:B--2---:R-:W-:-:S03]  /*113f0*/  @!P0 IMAD.MOV.U32 R31, RZ, RZ, R7 ;  /* 0x000000ffff1f8224 */ /* 0x004fc600078e0007 */
[----:B------:R-:W2:Y:S01]  /*11400*/  LDL R7, [R1+0xb08] ;  /* 0x000b080001077983 */ /* 0x000ea20000100800 */
[----:B------:R-:W-:-:S03]  /*11410*/  @!P0 IMAD.MOV.U32 R30, RZ, RZ, R6 ;  /* 0x000000ffff1e8224 */ /* 0x000fc600078e0006 */
[----:B------:R-:W2:Y:S04]  /*11420*/  LDL R6, [R1+0xb14] ;  /* 0x000b140001067983 */ /* 0x000ea80000100800 */
[----:B------:R3:W2:Y:S02]  /*11430*/  @!P0 LDG.E.U16 R28, desc[UR8][R30.64] ;  /* 0x000000081e1c8981 */ /* 0x0006a4000c1e1500 */
[----:B---3--:R-:W-:Y:S02]  /*11440*/  @!P1 IMAD.MOV.U32 R30, RZ, RZ, R2 ;  /* 0x000000ffff1e9224 */ /* 0x008fe400078e0002 */
[----:B------:R-:W3:Y:S01]  /*11450*/  LDL R2, [R1+0xb1c] ;  /* 0x000b1c0001027983 */ /* 0x000ee20000100800 */
[----:B------:R-:W-:Y:S02]  /*11460*/  PRMT R29, RZ, 0x7610, R29 ;  /* 0x00007610ff1d7816 */ /* 0x000fe4000000001d */
[----:B------:R-:W-:-:S02]  /*11470*/  @!P1 MOV R31, R5 ;  /* 0x00000005001f9202 */ /* 0x000fc40000000f00 */
[----:B------:R-:W3:Y:S04]  /*11480*/  LDL R5, [R1+0xb10] ;  /* 0x000b100001057983 */ /* 0x000ee80000100800 */
[----:B------:R4:W3:Y:S02]  /*11490*/  @!P1 LDG.E.U16 R29, desc[UR8][R30.64] ;  /* 0x000000081e1d9981 */ /* 0x0008e4000c1e1500 */
[----:B----4-:R-:W-:Y:S02]  /*114a0*/  @!P0 IMAD.MOV.U32 R30, RZ, RZ, R3 ;  /* 0x000000ffff1e8224 */ /* 0x010fe400078e0003 */
[----:B------:R-:W4:Y:S01]  /*114b0*/  LDL R3, [R1+0xb54] ;  /* 0x000b540001037983 */ /* 0x000f220000100800 */
[----:B------:R-:W-:-:S03]  /*114c0*/  @!P0 IMAD.MOV.U32 R31, RZ, RZ, R4 ;  /* 0x000000ffff1f8224 */ /* 0x000fc600078e0004 */
[----:B------:R-:W4:Y:S04]  /*114d0*/  LDL R4, [R1+0xb48] ;  /* 0x000b480001047983 */ /* 0x000f280000100800 */
[----:B------:R0:W-:Y:S04]  /*114e0*/  STS.U16 [R0+UR6+0x1080], R12 ;  /* 0x0010800c00007988 */ /* 0x0001e80008000406 */
[----:B------:R1:W-:Y:S04]  /*114f0*/  STS.U16 [R0+UR6+0x10c0], R11 ;  /* 0x0010c00b00007988 */ /* 0x0003e80008000406 */
[----:B------:R1:W4:Y:S04]  /*11500*/  @!P0 LDG.E.U16 R33, desc[UR8][R30.64] ;  /* 0x000000081e218981 */ /* 0x000328000c1e1500 */
[----:B0-----:R-:W4:Y:S04]  /*11510*/  LDL R12, [R1+0xb94] ;  /* 0x000b9400010c7983 */ /* 0x001f280000100800 */
[----:B------:R0:W-:Y:S04]  /*11520*/  STS.U16 [R0+UR6+0x12c0], R10 ;  /* 0x0012c00a00007988 */ /* 0x0001e80008000406 */
[----:B-1----:R-:W4:Y:S04]  /*11530*/  LDL R11, [R1+0xb90] ;  /* 0x000b9000010b7983 */ /* 0x002f280000100800 */
[----:B0-----:R-:W4:Y:S01]  /*11540*/  LDL R10, [R1+0xb9c] ;  /* 0x000b9c00010a7983 */ /* 0x001f220000100800 */
[----:B------:R-:W-:-:S03]  /*11550*/  @!P1 IMAD.MOV.U32 R30, RZ, RZ, R8 ;  /* 0x000000ffff1e9224 */ /* 0x000fc600078e0008 */
[----:B------:R-:W4:Y:S01]  /*11560*/  LDL R8, [R1+0x6ec] ;  /* 0x0006ec0001087983 */ /* 0x000f220000100800 */
[----:B------:R-:W-:-:S03]  /*11570*/  @!P1 IMAD.MOV.U32 R31, RZ, RZ, R9 ;  /* 0x000000ffff1f9224 */ /* 0x000fc600078e0009 */
[----:B------:R-:W4:Y:S04]  /*11580*/  LDL R9, [R1+0x6e8] ;  /* 0x0006e80001097983 */ /* 0x000f280000100800 */
[----:B------:R2:W4:Y:S02]  /*11590*/  @!P1 LDG.E.U16 R35, desc[UR8][R30.64] ;  /* 0x000000081e239981 */ /* 0x000524000c1e1500 */
[----:B--2---:R-:W-:Y:S02]  /*115a0*/  @!P0 IMAD.MOV.U32 R31, RZ, RZ, R7 ;  /* 0x000000ffff1f8224 */ /* 0x004fe400078e0007 */
[----:B------:R-:W2:Y:S01]  /*115b0*/  LDL R7, [R1+0x6e0] ;  /* 0x0006e00001077983 */ /* 0x000ea20000100800 */
[----:B------:R-:W-:-:S03]  /*115c0*/  @!P0 IMAD.MOV.U32 R30, RZ, RZ, R6 ;  /* 0x000000ffff1e8224 */ /* 0x000fc600078e0006 */
[----:B------:R-:W2:Y:S04]  /*115d0*/  LDL R6, [R1+0x6e4] ;  /* 0x0006e40001067983 */ /* 0x000ea80000100800 */
[----:B------:R3:W2:Y:S02]  /*115e0*/  @!P0 LDG.E.U16 R37, desc[UR8][R30.64] ;  /* 0x000000081e258981 */ /* 0x0006a4000c1e1500 */
[----:B---3--:R-:W-:Y:S02]  /*115f0*/  @!P1 IMAD.MOV.U32 R30, RZ, RZ, R2 ;  /* 0x000000ffff1e9224 */ /* 0x008fe400078e0002 */
[----:B------:R-:W3:Y:S04]  /*11600*/  LDL R2, [R1+0x6ac] ;  /* 0x0006ac0001027983 */ /* 0x000ee80000100800 */
[----:B------:R-:W-:Y:S01]  /*11610*/  STS.U16 [R0+UR6+0x1280], R32 ;  /* 0x0012802000007988 */ /* 0x000fe20008000406 */
[----:B------:R-:W-:-:S03]  /*11620*/  @!P1 IMAD.MOV.U32 R31, RZ, RZ, R5 ;  /* 0x000000ffff1f9224 */ /* 0x000fc600078e0005 */
[----:B------:R0:W-:Y:S04]  /*11630*/  STS.U16 [R0+UR6+0x1480], R39 ;  /* 0x0014802700007988 */ /* 0x0001e80008000406 */
[----:B------:R-:W3:Y:S01]  /*11640*/  LDL R5, [R1+0x6a8] ;  /* 0x0006a80001057983 */ /* 0x000ee20000100800 */
[----:B0-----:R-:W-:-:S06]  /*11650*/  PRMT R39, RZ, 0x7610, R39 ;  /* 0x00007610ff277816 */ /* 0x001fcc0000000027 */
[----:B------:R4:W3:Y:S02]  /*11660*/  @!P1 LDG.E.U16 R39, desc[UR8][R30.64] ;  /* 0x000000081e279981 */ /* 0x0008e4000c1e1500 */
[----:B----4-:R-:W-:Y:S02]  /*11670*/  @!P0 IMAD.MOV.U32 R30, RZ, RZ, R3 ;  /* 0x000000ffff1e8224 */ /* 0x010fe400078e0003 */
[----:B------:R-:W4:Y:S01]  /*11680*/  LDL R3, [R1+0x6a4] ;  /* 0x0006a40001037983 */ /* 0x000f220000100800 */
[----:B------:R-:W-:-:S03]  /*11690*/  @!P0 IMAD.MOV.U32 R31, RZ, RZ, R4 ;  /* 0x000000ffff1f8224 */ /* 0x000fc600078e0004 */
[----:B------:R0:W-:Y:S04]  /*116a0*/  STS.U16 [R0+UR6+0x14c0], R41 ;  /* 0x0014c02900007988 */ /* 0x0001e80008000406 */
[----:B------:R1:W-:Y:S04]  /*116b0*/  STS.U16 [R0+UR6+0x16c0], R43 ;  /* 0x0016c02b00007988 */ /* 0x0003e80008000406 */
[----:B------:R-:W4:Y:S01]  /*116c0*/  LDL R4, [R1+0x6a0] ;  /* 0x0006a00001047983 */ /* 0x000f220000100800 */
[----:B0-----:R-:W-:Y:S02]  /*116d0*/  PRMT R41, RZ, 0x7610, R41 ;  /* 0x00007610ff297816 */ /* 0x001fe40000000029 */
[----:B-1----:R-:W-:-:S04]  /*116e0*/  PRMT R43, RZ, 0x7610, R43 ;  /* 0x00007610ff2b7816 */ /* 0x002fc8000000002b */
[----:B------:R0:W4:Y:S04]  /*116f0*/  @!P0 LDG.E.U16 R41, desc[UR8][R30.64] ;  /* 0x000000081e298981 */ /* 0x000128000c1e1500 */
[----:B------:R1:W-:Y:S01]  /*11700*/  STS.U16 [R0+UR6+0x1680], R45 ;  /* 0x0016802d00007988 */ /* 0x0003e20008000406 */
[----:B0-----:R-:W-:Y:S02]  /*11710*/  @!P1 IMAD.MOV.U32 R30, RZ, RZ, R14 ;  /* 0x000000ffff1e9224 */ /* 0x001fe400078e000e */
[----:B------:R-:W-:Y:S01]  /*11720*/  @!P1 IMAD.MOV.U32 R31, RZ, RZ, R15 ;  /* 0x000000ffff1f9224 */ /* 0x000fe200078e000f */
[----:B-1----:R-:W-:-:S04]  /*11730*/  PRMT R45, RZ, 0x7610, R45 ;  /* 0x00007610ff2d7816 */ /* 0x002fc8000000002d */
[----:B------:R0:W4:Y:S04]  /*11740*/  @!P1 LDG.E.U16 R43, desc[UR8][R30.64] ;  /* 0x000000081e2b9981 */ /* 0x000128000c1e1500 */
[----:B------:R1:W-:Y:S01]  /*11750*/  STS.U16 [R0+UR6+0x1880], R47 ;  /* 0x0018802f00007988 */ /* 0x0003e20008000406 */
[----:B0-----:R-:W-:Y:S01]  /*11760*/  @!P0 MOV R30, R12 ;  /* 0x0000000c001e8202 */ /* 0x001fe20000000f00 */
[----:B------:R-:W-:Y:S01]  /*11770*/  @!P0 IMAD.MOV.U32 R31, RZ, RZ, R13 ;  /* 0x000000ffff1f8224 */ /* 0x000fe200078e000d */
[----:B-1----:R-:W-:Y:S01]  /*11780*/  PRMT R47, RZ, 0x7610, R47 ;  /* 0x00007610ff2f7816 */ /* 0x002fe2000000002f */
[----:B------:R0:W-:Y:S04]  /*11790*/  STS.U16 [R0+UR6+0x18c0], R49 ;  /* 0x0018c03100007988 */ /* 0x0001e80008000406 */
[----:B------:R1:W4:Y:S04]  /*117a0*/  @!P0 LDG.E.U16 R45, desc[UR8][R30.64] ;  /* 0x000000081e2d8981 */ /* 0x000328000c1e1500 */
[----:B------:R-:W4:Y:S01]  /*117b0*/  LDL R12, [R1+0x66c] ;  /* 0x00066c00010c7983 */ /* 0x000f220000100800 */
[----:B-1----:R-:W-:-:S02]  /*117c0*/  @!P1 IMAD.MOV.U32 R30, RZ, RZ, R10 ;  /* 0x000000ffff1e9224 */ /* 0x002fc400078e000a */
[----:B------:R-:W-:Y:S01]  /*117d0*/  @!P1 IMAD.MOV.U32 R31, RZ, RZ, R11 ;  /* 0x000000ffff1f9224 */ /* 0x000fe200078e000b */
[----:B0-----:R-:W-:-:S04]  /*117e0*/  PRMT R49, RZ, 0x7610, R49 ;  /* 0x00007610ff317816 */ /* 0x001fc80000000031 */
[----:B------:R0:W4:Y:S04]  /*117f0*/  @!P1 LDG.E.U16 R47, desc[UR8][R30.64] ;  /* 0x000000081e2f9981 */ /* 0x000128000c1e1500 */
[----:B------:R1:W-:Y:S01]  /*11800*/  STS.U16 [R0+UR6+0x1ac0], R51 ;  /* 0x001ac03300007988 */ /* 0x0003e20008000406 */
[----:B0-----:R-:W-:Y:S02]  /*11810*/  @!P0 IMAD.MOV.U32 R30, RZ, RZ, R8 ;  /* 0x000000ffff1e8224 */ /* 0x001fe400078e0008 */
[----:B------:R-:W-:Y:S01]  /*11820*/  @!P0 IMAD.MOV.U32 R31, RZ, RZ, R9 ;  /* 0x000000ffff1f8224 */ /* 0x000fe200078e0009 */
[----:B-1----:R-:W-:-:S04]  /*11830*/  PRMT R51, RZ, 0x7610, R51 ;  /* 0x00007610ff337816 */ /* 0x002fc80000000033 */
[----:B------:R2:W4:Y:S02]  /*11840*/  @!P0 LDG.E.U16 R49, desc[UR8][R30.64] ;  /* 0x000000081e318981 */ /* 0x000524000c1e1500 */
[----:B--2---:R-:W-:Y:S02]  /*11850*/  @!P1 IMAD.MOV.U32 R31, RZ, RZ, R7 ;  /* 0x000000ffff1f9224 */ /* 0x004fe400078e0007 */
[----:B------:R-:W-:-:S05]  /*11860*/  @!P1 IMAD.MOV.U32 R30, RZ, RZ, R6 ;  /* 0x000000ffff1e9224 */ /* 0x000fca00078e0006 */
[----:B------:R3:W2:Y:S02]  /*11870*/  @!P1 LDG.E.U16 R51, desc[UR8][R30.64] ;  /* 0x000000081e339981 */ /* 0x0006a4000c1e1500 */
[----:B---3--:R-:W-:Y:S02]  /*11880*/  @!P0 IMAD.MOV.U32 R30, RZ, RZ, R2 ;  /* 0x000000ffff1e8224 */ /* 0x008fe400078e0002 */
[----:B------:R-:W3:Y:S04]  /*11890*/  LDL R2, [R1+0x664] ;  /* 0x0006640001027983 */ /* 0x000ee80000100800 */
[----:B------:R0:W-:Y:S01]  /*118a0*/  STS.U16 [R0+UR6+0x1a80], R53 ;  /* 0x001a803500007988 */ /* 0x0001e20008000406 */
[----:B------:R-:W-:Y:S01]  /*118b0*/  @!P0 IMAD.MOV.U32 R31, RZ, RZ, R5 ;  /* 0x000000ffff1f8224 */ /* 0x000fe200078e0005 */
[----:B0-----:R-:W-:-:S06]  /*118c0*/  PRMT R53, RZ, 0x7610, R53 ;  /* 0x00007610ff357816 */ /* 0x001fcc0000000035 */
[----:B------:R4:W2:Y:S02]  /*118d0*/  @!P0 LDG.E.U16 R53, desc[UR8][R30.64] ;  /* 0x000000081e358981 */ /* 0x0008a4000c1e1500 */
[----:B----4-:R-:W-:Y:S02]  /*118e0*/  @!P1 IMAD.MOV.U32 R30, RZ, RZ, R3 ;  /* 0x000000ffff1e9224 */ /* 0x010fe400078e0003 */
[----:B------:R-:W4:Y:S04]  /*118f0*/  LDL R3, [R1+0x660] ;  /* 0x0006600001037983 */ /* 0x000f280000100800 */
[----:B------:R-:W2:Y:S04]  /*11900*/  LDL.LU R18, [R1+0x380] ;  /* 0x0003800001127983 */ /* 0x000ea80000300800 */
[----:B------:R-:W2:Y:S04]  /*11910*/  LDL.LU R17, [R1+0x37c] ;  /* 0x00037c0001117983 */ /* 0x000ea80000300800 */
[----:B------:R-:W2:Y:S04]  /*11920*/  LDL.LU R16, [R1+0x370] ;  /* 0x0003700001107983 */ /* 0x000ea80000300800 */
[----:B------:R-:W2:Y:S04]  /*11930*/  LDL.LU R15, [R1+0x36c] ;  /* 0x00036c00010f7983 */ /* 0x000ea80000300800 */
[----:B------:R-:W2:Y:S04]  /*11940*/  LDL.LU R14, [R1+0x360] ;  /* 0x00036000010e7983 */ /* 0x000ea80000300800 */
[----:B------:R-:W2:Y:S01]  /*11950*/  LDL.LU R13, [R1+0x35c] ;  /* 0x00035c00010d7983 */ /* 0x000ea20000300800 */
[----:B------:R-:W-:-:S03]  /*11960*/  @!P1 IMAD.MOV.U32 R31, RZ, RZ, R4 ;  /* 0x000000ffff1f9224 */ /* 0x000fc600078e0004 */
[----:B------:R0:W-:Y:S04]  /*11970*/  STS.U16 [R0+UR6+0x1c80], R55 ;  /* 0x001c803700007988 */ /* 0x0001e80008000406 */
[----:B------:R-:W2:Y:S04]  /*11980*/  LDL.LU R11, [R1+0x350] ;  /* 0x00035000010b7983 */ /* 0x000ea80000300800 */
[----:B------:R-:W2:Y:S01]  /*11990*/  LDL.LU R10, [R1+0x34c] ;  /* 0x00034c00010a7983 */ /* 0x000ea20000300800 */
[----:B0-----:R-:W-:-:S03]  /*119a0*/  PRMT R55, RZ, 0x7610, R55 ;  /* 0x00007610ff377816 */ /* 0x001fc60000000037 */
[----:B------:R0:W-:Y:S04]  /*119b0*/  STS.U16 [R0+UR6+0x1cc0], R57 ;  /* 0x001cc03900007988 */ /* 0x0001e80008000406 */
[----:B------:R-:W2:Y:S04]  /*119c0*/  LDL.LU R9, [R1+0x340] ;  /* 0x0003400001097983 */ /* 0x000ea80000300800 */
[----:B------:R1:W2:Y:S01]  /*119d0*/  @!P1 LDG.E.U16 R55, desc[UR8][R30.64] ;  /* 0x000000081e379981 */ /* 0x0002a2000c1e1500 */
[----:B0-----:R-:W-:-:S03]  /*119e0*/  PRMT R57, RZ, 0x7610, R57 ;  /* 0x00007610ff397816 */ /* 0x001fc60000000039 */
[----:B------:R-:W2:Y:S04]  /*119f0*/  LDL.LU R8, [R1+0x33c] ;  /* 0x00033c0001087983 */ /* 0x000ea80000300800 */
[----:B------:R-:W2:Y:S01]  /*11a00*/  LDL.LU R7, [R1+0x330] ;  /* 0x0003300001077983 */ /* 0x000ea20000300800 */
[----:B-1----:R-:W-:Y:S01]  /*11a10*/  @!P0 IMAD.MOV.U32 R30, RZ, RZ, R12 ;  /* 0x000000ffff1e8224 */ /* 0x002fe200078e000c */
[----:B------:R-:W-:Y:S02]  /*11a20*/  @!P0 MOV R31, R44 ;  /* 0x0000002c001f8202 */ /* 0x000fe40000000f00 */
[----:B------:R-:W2:Y:S04]  /*11a30*/  LDL.LU R6, [R1+0x32c] ;  /* 0x00032c0001067983 */ /* 0x000ea80000300800 */
[----:B------:R-:W2:Y:S04]  /*11a40*/  LDL.LU R5, [R1+0x31c] ;  /* 0x00031c0001057983 */ /* 0x000ea80000300800 */
[----:B------:R-:W2:Y:S04]  /*11a50*/  LDL.LU R4, [R1+0x318] ;  /* 0x0003180001047983 */ /* 0x000ea80000300800 */
[----:B------:R-:W-:Y:S04]  /*11a60*/  STS.U16 [R0+UR6+0x1ec0], R59 ;  /* 0x001ec03b00007988 */ /* 0x000fe80008000406 */
[----:B------:R-:W2:Y:S04]  /*11a70*/  LDL.LU R32, [R1+0x300] ;  /* 0x0003000001207983 */ /* 0x000ea80000300800 */
[----:B------:R3:W2:Y:S04]  /*11a80*/  @!P0 LDG.E.U16 R57, desc[UR8][R30.64] ;  /* 0x000000081e398981 */ /* 0x0006a8000c1e1500 */
[----:B------:R0:W-:Y:S04]  /*11a90*/  STS.U16 [R0+UR6+0x1e80], R61 ;  /* 0x001e803d00007988 */ /* 0x0001e80008000406 */
[----:B0-----:R-:W2:Y:S01]  /*11aa0*/  LDL.LU R0, [R1+0x2fc] ;  /* 0x0002fc0001007983 */ /* 0x001ea20000300800 */
[----:B---3--:R-:W-:-:S03]  /*11ab0*/  @!P1 IMAD.MOV.U32 R30, RZ, RZ, R2 ;  /* 0x000000ffff1e9224 */ /* 0x008fc600078e0002 */
[----:B------:R-:W3:Y:S01]  /*11ac0*/  LDL.LU R2, [R1+0x2e8] ;  /* 0x0002e80001027983 */ /* 0x000ee20000300800 */
[----:B------:R-:W0:Y:S01]  /*11ad0*/  S2R R12, SR_TID.X ;  /* 0x00000000000c7919 */ /* 0x000e220000002100 */
[----:B------:R-:W-:Y:S02]  /*11ae0*/  PRMT R59, RZ, 0x7610, R59 ;  /* 0x00007610ff3b7816 */ /* 0x000fe4000000003b */
[----:B------:R-:W-:Y:S01]  /*11af0*/  PRMT R61, RZ, 0x7610, R61 ;  /* 0x00007610ff3d7816 */ /* 0x000fe2000000003d */
[----:B----4-:R-:W-:Y:S01]  /*11b00*/  @!P1 IMAD.MOV.U32 R31, RZ, RZ, R3 ;  /* 0x000000ffff1f9224 */ /* 0x010fe200078e0003 */
[----:B0-----:R-:W-:-:S04]  /*11b10*/  LOP3.LUT R12, R12, 0x1f, RZ, 0xc0, !PT ;  /* 0x0000001f0c0c7812 */ /* 0x001fc800078ec0ff */
[----:B------:R0:W4:Y:S01]  /*11b20*/  @!P1 LDG.E.U16 R59, desc[UR8][R30.64] ;  /* 0x000000081e3b9981 */ /* 0x000122000c1e1500 */
[----:B------:R-:W-:Y:S02]  /*11b30*/  IMAD.SHL.U32 R3, R12, 0x2, RZ ;  /* 0x000000020c037824 */ /* 0x000fe400078e00ff */
[----:B0-----:R-:W-:Y:S02]  /*11b40*/  @!P0 IMAD.MOV.U32 R30, RZ, RZ, R19 ;  /* 0x000000ffff1e8224 */ /* 0x001fe400078e0013 */
[----:B------:R-:W-:-:S05]  /*11b50*/  @!P0 IMAD.MOV.U32 R31, RZ, RZ, R42 ;  /* 0x000000ffff1f8224 */ /* 0x000fca00078e002a */
[----:B------:R-:W4:Y:S01]  /*11b60*/  @!P0 LDG.E.U16 R61, desc[UR8][R30.64] ;  /* 0x000000081e3d8981 */ /* 0x000f22000c1e1500 */
[----:B------:R-:W-:-:S03]  /*11b70*/  LOP3.LUT R3, R3, 0x20, RZ, 0x3c, !PT ;  /* 0x0000002003037812 */ /* 0x000fc600078e3cff */
        /* <DEDUP_REMOVED lines=11> */
[----:B--2---:R0:W-:Y:S04]  /*11c30*/  STS.U16 [R3+UR6+0x100], R18 ;  /* 0x0001001203007988 */ /* 0x0041e80008000406 */
[----:B------:R-:W2:Y:S04]  /*11c40*/  LDL.LU R19, [R1+0x58] ;  /* 0x0000580001137983 */ /* 0x000ea80000300800 */
[----:B------:R1:W-:Y:S04]  /*11c50*/  STS.U16 [R3+UR6+0x140], R17 ;  /* 0x0001401103007988 */ /* 0x0003e80008000406 */
[----:B0-----:R-:W2:Y:S04]  /*11c60*/  LDL.LU R18, [R1+0x54] ;  /* 0x0000540001127983 */ /* 0x001ea80000300800 */
[----:B------:R0:W-:Y:S04]  /*11c70*/  STS.U16 [R3+UR6+0x340], R16 ;  /* 0x0003401003007988 */ /* 0x0001e80008000406 */
[----:B-1----:R-:W2:Y:S04]  /*11c80*/  LDL.LU R17, [R1+0x48] ;  /* 0x0000480001117983 */ /* 0x002ea80000300800 */
[----:B------:R1:W-:Y:S04]  /*11c90*/  STS.U16 [R3+UR6+0x300], R15 ;  /* 0x0003000f03007988 */ /* 0x0003e80008000406 */
[----:B0-----:R-:W2:Y:S04]  /*11ca0*/  LDL.LU R16, [R1+0x44] ;  /* 0x0000440001107983 */ /* 0x001ea80000300800 */
[----:B------:R0:W-:Y:S04]  /*11cb0*/  STS.U16 [R3+UR6+0x500], R14 ;  /* 0x0005000e03007988 */ /* 0x0001e80008000406 */
[----:B-1----:R-:W2:Y:S04]  /*11cc0*/  LDL.LU R15, [R1+0x378] ;  /* 0x00037800010f7983 */ /* 0x002ea80000300800 */
[----:B------:R1:W-:Y:S04]  /*11cd0*/  STS.U16 [R3+UR6+0x540], R13 ;  /* 0x0005400d03007988 */ /* 0x0003e80008000406 */
[----:B0-----:R-:W2:Y:S04]  /*11ce0*/  LDL.LU R14, [R1+0x374] ;  /* 0x00037400010e7983 */ /* 0x001ea80000300800 */
[----:B-1----:R-:W2:Y:S04]  /*11cf0*/  LDL.LU R13, [R1+0x368] ;  /* 0x00036800010d7983 */ /* 0x002ea80000300800 */
[----:B------:R0:W-:Y:S04]  /*11d00*/  STS.U16 [R3+UR6+0x740], R11 ;  /* 0x0007400b03007988 */ /* 0x0001e80008000406 */
[----:B------:R1:W-:Y:S04]  /*11d10*/  STS.U16 [R3+UR6+0x700], R10 ;  /* 0x0007000a03007988 */ /* 0x0003e80008000406 */
[----:B------:R1:W-:Y:S04]  /*11d20*/  STS.U16 [R3+UR6+0x900], R9 ;  /* 0x0009000903007988 */ /* 0x0003e80008000406 */
[----:B0-----:R-:W2:Y:S04]  /*11d30*/  LDL.LU R11, [R1+0x364] ;  /* 0x00036400010b7983 */ /* 0x001ea80000300800 */
[----:B-1----:R-:W2:Y:S04]  /*11d40*/  LDL.LU R10, [R1+0x358] ;  /* 0x00035800010a7983 */ /* 0x002ea80000300800 */
[----:B------:R0:W-:Y:S04]  /*11d50*/  STS.U16 [R3+UR6+0x940], R8 ;  /* 0x0009400803007988 */ /* 0x0001e80008000406 */
        /* <DEDUP_REMOVED lines=13> */
[----:B0-----:R-:W2:Y:S04]  /*11e30*/  LDL.LU R0, [R1+0x314] ;  /* 0x0003140001007983 */ /* 0x001ea80000300800 */
[----:B---3--:R0:W-:Y:S04]  /*11e40*/  STS.U16 [R3+UR6+0x1100], R2 ;  /* 0x0011000203007988 */ /* 0x0081e80008000406 */
[----:B0-----:R-:W3:Y:S01]  /*11e50*/  LDL.LU R2, [R1+0x30c] ;  /* 0x00030c0001027983 */ /* 0x001ee20000300800 */
[----:B------:R-:W-:-:S05]  /*11e60*/  IMAD.SHL.U32 R12, R12, 0x2, RZ ;  /* 0x000000020c0c7824 */ /* 0x000fca00078e00ff */
[----:B------:R-:W-:Y:S01]  /*11e70*/  LOP3.LUT R12, R12, 0x30, RZ, 0x3c, !PT ;  /* 0x000000300c0c7812 */ /* 0x000fe200078e3cff */
[----:B----4-:R-:W-:Y:S04]  /*11e80*/  STS.U16 [R3+UR6+0x1140], R31 ;  /* 0x0011401f03007988 */ /* 0x010fe80008000406 */
[----:B------:R0:W-:Y:S04]  /*11e90*/  STS.U16 [R3+UR6+0x1340], R42 ;  /* 0x0013402a03007988 */ /* 0x0001e80008000406 */
[----:B------:R1:W-:Y:S04]  /*11ea0*/  STS.U16 [R3+UR6+0x1300], R44 ;  /* 0x0013002c03007988 */ /* 0x0003e80008000406 */
[----:B------:R4:W-:Y:S04]  /*11eb0*/  STS.U16 [R3+UR6+0x1500], R46 ;  /* 0x0015002e03007988 */ /* 0x0009e80008000406 */
[----:B0-----:R-:W3:Y:S04]  /*11ec0*/  LDL.LU R42, [R1+0x2f8] ;  /* 0x0002f800012a7983 */ /* 0x001ee80000300800 */
[----:B-1----:R-:W3:Y:S04]  /*11ed0*/  LDL.LU R44, [R1+0x2f4] ;  /* 0x0002f400012c7983 */ /* 0x002ee80000300800 */
[----:B------:R0:W-:Y:S04]  /*11ee0*/  STS.U16 [R3+UR6+0x1540], R48 ;  /* 0x0015403003007988 */ /* 0x0001e80008000406 */
[----:B----4-:R-:W4:Y:S04]  /*11ef0*/  LDL.LU R46, [R1+0x2d8] ;  /* 0x0002d800012e7983 */ /* 0x010f280000300800 */
[----:B------:R1:W-:Y:S04]  /*11f00*/  STS.U16 [R3+UR6+0x1740], R50 ;  /* 0x0017403203007988 */ /* 0x0003e80008000406 */
[----:B0-----:R-:W4:Y:S04]  /*11f10*/  LDL.LU R48, [R1+0x2d4] ;  /* 0x0002d40001307983 */ /* 0x001f280000300800 */
[----:B------:R0:W-:Y:S04]  /*11f20*/  STS.U16 [R3+UR6+0x1700], R52 ;  /* 0x0017003403007988 */ /* 0x0001e80008000406 */
[----:B-1----:R-:W4:Y:S04]  /*11f30*/  LDL.LU R50, [R1+0x2c0] ;  /* 0x0002c00001327983 */ /* 0x002f280000300800 */
        /* <DEDUP_REMOVED lines=8> */
[----:B--2---:R1:W-:Y:S04]  /*11fc0*/  STS.U16 [R3+UR6+0x1d00], R19 ;  /* 0x001d001303007988 */ /* 0x0043e80008000406 */
        /* <DEDUP_REMOVED lines=14> */
[----:B------:R-:W2:Y:S04]  /*120b0*/  LDL.LU R3, [R1+0x3c] ;  /* 0x00003c0001037983 */ /* 0x000ea80000300800 */
        /* <DEDUP_REMOVED lines=21> */
[----:B0-----:R-:W3:Y:S04]  /*12210*/  LDL.LU R2, [R1+0x10] ;  /* 0x0000100001027983 */ /* 0x001ee80000300800 */
[----:B------:R-:W3:Y:S04]  /*12220*/  LDL.LU R30, [R1+0xc] ;  /* 0x00000c00011e7983 */ /* 0x000ee80000300800 */
[----:B------:R-:W3:Y:S04]  /*12230*/  LDL.LU R31, [R1+0x8] ;  /* 0x00000800011f7983 */ /* 0x000ee80000300800 */
[----:B------:R0:W-:Y:S04]  /*12240*/  STS.U16 [R12+UR6+0xfc0], R42 ;  /* 0x000fc02a0c007988 */ /* 0x0001e80008000406 */
[----:B------:R1:W-:Y:S04]  /*12250*/  STS.U16 [R12+UR6+0xf80], R44 ;  /* 0x000f802c0c007988 */ /* 0x0003e80008000406 */
[----:B0-----:R-:W3:Y:S04]  /*12260*/  LDL.LU R42, [R1+0x1130] ;  /* 0x00113000012a7983 */ /* 0x001ee80000300800 */
[----:B----4-:R0:W-:Y:S04]  /*12270*/  STS.U16 [R12+UR6+0x1180], R46 ;  /* 0x0011802e0c007988 */ /* 0x0101e80008000406 */
        /* <DEDUP_REMOVED lines=16> */
[----:B-1----:R-:W4:Y:S04]  /*12380*/  LDL.LU R60, [R1+0x110c] ;  /* 0x00110c00013c7983 */ /* 0x002f280000300800 */
[----:B------:R1:W-:Y:S04]  /*12390*/  STS.U16 [R12+UR6+0x19c0], R18 ;  /* 0x0019c0120c007988 */ /* 0x0003e80008000406 */
        /* <DEDUP_REMOVED lines=8> */
[----:B------:R-:W-:Y:S04]  /*12420*/  STS.U16 [R12+UR6+0x1fc0], R13 ;  /* 0x001fc00d0c007988 */ /* 0x000fe80008000406 */
[----:B------:R1:W-:Y:S04]  /*12430*/  STS.U16 [R12+UR6+0x1f80], R3 ;  /* 0x001f80030c007988 */ /* 0x0003e80008000406 */
[----:B0-----:R-:W2:Y:S04]  /*12440*/  LDL.LU R15, [R1+0x10f8] ;  /* 0x0010f800010f7983 */ /* 0x001ea80000300800 */
[----:B-1----:R-:W4:Y:S01]  /*12450*/  LDL.LU R14, [R1+0x10f4] ;  /* 0x0010f400010e7983 */ /* 0x002f220000300800 */
[----:B------:R-:W0:Y:S03]  /*12460*/  S2R R3, SR_TID.X ;  /* 0x0000000000037919 */ /* 0x000e260000002100 */
[----:B------:R-:W2:Y:S04]  /*12470*/  LDL.LU R13, [R1+0x10f0] ;  /* 0x0010f000010d7983 */ /* 0x000ea80000300800 */
[----:B------:R-:W4:Y:S01]  /*12480*/  LDL.LU R12, [R1+0x10ec] ;  /* 0x0010ec00010c7983 */ /* 0x000f220000300800 */
[----:B0-----:R-:W-:-:S05]  /*12490*/  LOP3.LUT R3, R3, 0x1f, RZ, 0xc0, !PT ;  /* 0x0000001f03037812 */ /* 0x001fca00078ec0ff */
[----:B------:R-:W-:-:S05]  /*124a0*/  IMAD.SHL.U32 R3, R3, 0x2, RZ ;  /* 0x0000000203037824 */ /* 0x000fca00078e00ff */
[----:B------:R0:W-:Y:S04]  /*124b0*/  STS.U16 [R3+UR6+0x2000], R11 ;  /* 0x0020000b03007988 */ /* 0x0001e80008000406 */
[----:B------:R1:W-:Y:S04]  /*124c0*/  STS.U16 [R3+UR6+0x2040], R10 ;  /* 0x0020400a03007988 */ /* 0x0003e80008000406 */
[----:B------:R1:W-:Y:S04]  /*124d0*/  STS.U16 [R3+UR6+0x2240], R9 ;  /* 0x0022400903007988 */ /* 0x0003e80008000406 */
[----:B0-----:R-:W4:Y:S04]  /*124e0*/  LDL.LU R11, [R1+0x10e8] ;  /* 0x0010e800010b7983 */ /* 0x001f280000300800 */
[----:B-1----:R-:W4:Y:S04]  /*124f0*/  LDL.LU R10, [R1+0x10e4] ;  /* 0x0010e400010a7983 */ /* 0x002f280000300800 */
[----:B------:R-:W4:Y:S04]  /*12500*/  LDL.LU R9, [R1+0x10e0] ;  /* 0x0010e00001097983 */ /* 0x000f280000300800 */
        /* <DEDUP_REMOVED lines=13> */
[----:B---3--:R1:W-:Y:S04]  /*125e0*/  STS.U16 [R3+UR6+0x2a40], R2 ;  /* 0x002a400203007988 */ /* 0x0083e80008000406 */
[----:B0-----:R-:W3:Y:S04]  /*125f0*/  LDL.LU R0, [R1+0x10c4] ;  /* 0x0010c40001007983 */ /* 0x001ee80000300800 */
[----:B-1----:R-:W3:Y:S04]  /*12600*/  LDL.LU R2, [R1+0x10c0] ;  /* 0x0010c00001027983 */ /* 0x002ee80000300800 */
[----:B--2---:R-:W-:Y:S04]  /*12610*/  STS.U16 [R3+UR6+0x3840], R13 ;  /* 0x0038400d03007988 */ /* 0x004fe80008000406 */
[----:B----4-:R-:W-:Y:S04]  /*12620*/  STS.U16 [R3+UR6+0x3800], R12 ;  /* 0x0038000c03007988 */ /* 0x010fe80008000406 */
[----:B------:R-:W-:Y:S04]  /*12630*/  STS.U16 [R3+UR6+0x3440], R9 ;  /* 0x0034400903007988 */ /* 0x000fe80008000406 */
[----:B------:R-:W-:Y:S04]  /*12640*/  STS.U16 [R3+UR6+0x3400], R8 ;  /* 0x0034000803007988 */ /* 0x000fe80008000406 */
[----:B------:R-:W-:Y:S04]  /*12650*/  STS.U16 [R3+UR6+0x3040], R5 ;  /* 0x0030400503007988 */ /* 0x000fe80008000406 */
[----:B------:R-:W-:Y:S04]  /*12660*/  STS.U16 [R3+UR6+0x3000], R4 ;  /* 0x0030000403007988 */ /* 0x000fe80008000406 */
[----:B---3--:R-:W-:Y:S04]  /*12670*/  STS.U16 [R3+UR6+0x2e40], R0 ;  /* 0x002e400003007988 */ /* 0x008fe80008000406 */
[----:B------:R0:W-:Y:S04]  /*12680*/  STS.U16 [R3+UR6+0x2c40], R2 ;  /* 0x002c400203007988 */ /* 0x0001e80008000406 */
[----:B0-----:R-:W2:Y:S04]  /*12690*/  LDL.LU R2, [R1+0x10bc] ;  /* 0x0010bc0001027983 */ /* 0x001ea80000300800 */
[----:B------:R-:W3:Y:S04]  /*126a0*/  LDL.LU R0, [R1+0x10b8] ;  /* 0x0010b80001007983 */ /* 0x000ee80000300800 */
[----:B------:R-:W4:Y:S04]  /*126b0*/  LDL R4, [R1+0x6dc] ;  /* 0x0006dc0001047983 */ /* 0x000f280000100800 */
[----:B------:R-:W4:Y:S04]  /*126c0*/  LDL R5, [R1+0x6d8] ;  /* 0x0006d80001057983 */ /* 0x000f280000100800 */
[----:B------:R-:W2:Y:S04]  /*126d0*/  LDL R12, [R1+0x6d4] ;  /* 0x0006d400010c7983 */ /* 0x000ea80000100800 */
[----:B------:R-:W2:Y:S04]  /*126e0*/  LDL R13, [R1+0x6d0] ;  /* 0x0006d000010d7983 */ /* 0x000ea80000100800 */
[----:B------:R-:W2:Y:S04]  /*126f0*/  LDL R8, [R1+0x69c] ;  /* 0x00069c0001087983 */ /* 0x000ea80000100800 */
[----:B------:R-:W2:Y:S04]  /*12700*/  LDL R9, [R1+0x698] ;  /* 0x0006980001097983 */ /* 0x000ea80000100800 */
[----:B------:R0:W-:Y:S02]  /*12710*/  STS.U16 [R3+UR6+0x3240], R6 ;  /* 0x0032400603007988 */ /* 0x0001e40008000406 */
[----:B0-----:R-:W0:Y:S02]  /*12720*/  S2R R6, SR_TID.X ;  /* 0x0000000000067919 */ /* 0x001e240000002100 */
[----:B------:R1:W-:Y:S04]  /*12730*/  STS.U16 [R3+UR6+0x3200], R7 ;  /* 0x0032000703007988 */ /* 0x0003e80008000406 */
[----:B------:R-:W-:Y:S01]  /*12740*/  STS.U16 [R3+UR6+0x2a00], R30 ;  /* 0x002a001e03007988 */ /* 0x000fe20008000406 */
[----:B-1----:R-:W-:-:S03]  /*12750*/  LOP3.LUT R7, R3, 0x10, RZ, 0x3c, !PT ;  /* 0x0000001003077812 */ /* 0x002fc600078e3cff */
[----:B------:R1:W-:Y:S04]  /*12760*/  STS.U16 [R3+UR6+0x2c00], R31 ;  /* 0x002c001f03007988 */ /* 0x0003e80008000406 */
[----:B------:R-:W-:Y:S04]  /*12770*/  STS.U16 [R3+UR6+0x2e00], R32 ;  /* 0x002e002003007988 */ /* 0x000fe80008000406 */
[----:B------:R-:W-:Y:S04]  /*12780*/  STS.U16 [R3+UR6+0x3640], R10 ;  /* 0x0036400a03007988 */ /* 0x000fe80008000406 */
[----:B------:R1:W-:Y:S04]  /*12790*/  STS.U16 [R3+UR6+0x3600], R11 ;  /* 0x0036000b03007988 */ /* 0x0003e80008000406 */
[----:B------:R-:W-:Y:S04]  /*127a0*/  STS.U16 [R3+UR6+0x3a40], R14 ;  /* 0x003a400e03007988 */ /* 0x000fe80008000406 */
[----:B------:R-:W-:Y:S04]  /*127b0*/  STS.U16 [R3+UR6+0x3a00], R15 ;  /* 0x003a000f03007988 */ /* 0x000fe80008000406 */
[----:B------:R-:W-:Y:S04]  /*127c0*/  STS.U16 [R3+UR6+0x3c00], R16 ;  /* 0x003c001003007988 */ /* 0x000fe80008000406 */
        /* <DEDUP_REMOVED lines=16> */
[----:B------:R-:W-:Y:S01]  /*128d0*/  STS.U16 [R7+UR6+0x2cc0], R34 ;  /* 0x002cc02207007988 */ /* 0x000fe20008000406 */
[----:B0-----:R-:W-:-:S03]  /*128e0*/  LOP3.LUT R6, R6, 0x1f, RZ, 0xc0, !PT ;  /* 0x0000001f06067812 */ /* 0x001fc600078ec0ff */
[----:B------:R-:W-:Y:S04]  /*128f0*/  STS.U16 [R7+UR6+0x2ec0], R20 ;  /* 0x002ec01407007988 */ /* 0x000fe80008000406 */
[----:B------:R-:W-:Y:S04]  /*12900*/  STS.U16 [R7+UR6+0x2e80], R21 ;  /* 0x002e801507007988 */ /* 0x000fe80008000406 */
[----:B------:R-:W-:Y:S04]  /*12910*/  STS.U16 [R7+UR6+0x3080], R22 ;  /* 0x0030801607007988 */ /* 0x000fe80008000406 */
[----:B------:R-:W-:Y:S04]  /*12920*/  STS.U16 [R7+UR6+0x30c0], R23 ;  /* 0x0030c01707007988 */ /* 0x000fe80008000406 */
[----:B------:R-:W-:Y:S01]  /*12930*/  STS.U16 [R7+UR6+0x32c0], R24 ;  /* 0x0032c01807007988 */ /* 0x000fe20008000406 */
[----:B------:R-:W-:-:S03]  /*12940*/  IMAD.SHL.U32 R6, R6, 0x2, RZ ;  /* 0x0000000206067824 */ /* 0x000fc600078e00ff */
[----:B------:R-:W-:Y:S04]  /*12950*/  STS.U16 [R7+UR6+0x3280], R25 ;  /* 0x0032801907007988 */ /* 0x000fe80008000406 */
[----:B------:R-:W-:Y:S04]  /*12960*/  STS.U16 [R7+UR6+0x3480], R26 ;  /* 0x0034801a07007988 */ /* 0x000fe80008000406 */
[----:B------:R-:W-:Y:S04]  /*12970*/  STS.U16 [R7+UR6+0x34c0], R27 ;  /* 0x0034c01b07007988 */ /* 0x000fe80008000406 */
[----:B------:R-:W-:Y:S04]  /*12980*/  STS.U16 [R7+UR6+0x36c0], R28 ;  /* 0x0036c01c07007988 */ /* 0x000fe80008000406 */
[----:B------:R-:W-:Y:S01]  /*12990*/  STS.U16 [R7+UR6+0x3680], R29 ;  /* 0x0036801d07007988 */ /* 0x000fe20008000406 */
[----:B------:R-:W-:-:S03]  /*129a0*/  LOP3.LUT R6, R6, 0x20, RZ, 0x3c, !PT ;  /* 0x0000002006067812 */ /* 0x000fc600078e3cff */
[----:B------:R-:W-:Y:S04]  /*129b0*/  STS.U16 [R7+UR6+0x3880], R33 ;  /* 0x0038802107007988 */ /* 0x000fe80008000406 */
[----:B------:R-:W-:Y:S04]  /*129c0*/  STS.U16 [R7+UR6+0x38c0], R35 ;  /* 0x0038c02307007988 */ /* 0x000fe80008000406 */
[----:B------:R-:W-:Y:S04]  /*129d0*/  STS.U16 [R7+UR6+0x3ac0], R37 ;  /* 0x003ac02507007988 */ /* 0x000fe80008000406 */
[----:B-1----:R-:W2:Y:S04]  /*129e0*/  LDL R31, [R1+0x690] ;  /* 0x00069000011f7983 */ /* 0x002ea80000100800 */
[----:B------:R-:W2:Y:S04]  /*129f0*/  LDL R30, [R1+0x694] ;  /* 0x00069400011e7983 */ /* 0x000ea80000100800 */
[----:B------:R-:W-:Y:S04]  /*12a00*/  STS.U16 [R7+UR6+0x3a80], R39 ;  /* 0x003a802707007988 */ /* 0x000fe80008000406 */
[----:B------:R-:W-:Y:S04]  /*12a10*/  STS.U16 [R7+UR6+0x3c80], R41 ;  /* 0x003c802907007988 */ /* 0x000fe80008000406 */
[----:B------:R-:W-:Y:S04]  /*12a20*/  STS.U16 [R7+UR6+0x3cc0], R43 ;  /* 0x003cc02b07007988 */ /* 0x000fe80008000406 */
[----:B------:R-:W-:Y:S04]  /*12a30*/  STS.U16 [R7+UR6+0x3ec0], R45 ;  /* 0x003ec02d07007988 */ /* 0x000fe80008000406 */
[----:B------:R0:W-:Y:S04]  /*12a40*/  STS.U16 [R7+UR6+0x3e80], R47 ;  /* 0x003e802f07007988 */ /* 0x0001e80008000406 */
[----:B------:R-:W-:Y:S04]  /*12a50*/  STS.U16 [R6+UR6+0x2100], R49 ;  /* 0x0021003106007988 */ /* 0x000fe80008000406 */
[----:B------:R-:W2:Y:S04]  /*12a60*/  LDL R11, [R1+0x658] ;  /* 0x00065800010b7983 */ /* 0x000ea80000100800 */
[----:B------:R-:W2:Y:S04]  /*12a70*/  LDL R10, [R1+0x65c] ;  /* 0x00065c00010a7983 */ /* 0x000ea80000100800 */
[----:B------:R-:W-:Y:S04]  /*12a80*/  STS.U16 [R6+UR6+0x2140], R51 ;  /* 0x0021403306007988 */ /* 0x000fe80008000406 */
[----:B------:R-:W-:Y:S04]  /*12a90*/  STS.U16 [R6+UR6+0x2340], R53 ;  /* 0x0023403506007988 */ /* 0x000fe80008000406 */
[----:B------:R-:W-:Y:S04]  /*12aa0*/  STS.U16 [R6+UR6+0x2300], R55 ;  /* 0x0023003706007988 */ /* 0x000fe80008000406 */
[----:B------:R-:W-:Y:S04]  /*12ab0*/  STS.U16 [R6+UR6+0x2500], R57 ;  /* 0x0025003906007988 */ /* 0x000fe80008000406 */
[----:B------:R-:W-:Y:S04]  /*12ac0*/  STS.U16 [R6+UR6+0x2540], R59 ;  /* 0x0025403b06007988 */ /* 0x000fe80008000406 */
[----:B------:R-:W2:Y:S04]  /*12ad0*/  LDL.LU R3, [R1+0xbb0] ;  /* 0x000bb00001037983 */ /* 0x000ea80000300800 */
[----:B------:R1:W-:Y:S04]  /*12ae0*/  STS.U16 [R6+UR6+0x2740], R61 ;  /* 0x0027403d06007988 */ /* 0x0003e80008000406 */
[----:B0-----:R-:W2:Y:S01]  /*12af0*/  LDL R7, [R1+0x650] ;  /* 0x0006500001077983 */ /* 0x001ea20000100800 */
[----:B------:R-:W-:-:S03]  /*12b00*/  PRMT R60, RZ, 0x7610, R60 ;  /* 0x00007610ff3c7816 */ /* 0x000fc6000000003c */
[----:B------:R-:W2:Y:S04]  /*12b10*/  LDL R15, [R1+0x610] ;  /* 0x00061000010f7983 */ /* 0x000ea80000100800 */
[----:B-1----:R-:W2:Y:S04]  /*12b20*/  LDL R6, [R1+0x654] ;  /* 0x0006540001067983 */ /* 0x002ea80000100800 */
[----:B------:R-:W2:Y:S01]  /*12b30*/  LDL R14, [R1+0x614] ;  /* 0x00061400010e7983 */ /* 0x000ea20000100800 */
[----:B---3--:R-:W-:-:S03]  /*12b40*/  PRMT R0, RZ, 0x7610, R0 ;  /* 0x00007610ff007816 */ /* 0x008fc60000000000 */
[----:B------:R-:W3:Y:S01]  /*12b50*/  LDL R17, [R1+0x550] ;  /* 0x0005500001117983 */ /* 0x000ee20000100800 */
[----:B------:R-:W-:Y:S02]  /*12b60*/  PRMT R59, RZ, 0x7610, R59 ;  /* 0x00007610ff3b7816 */ /* 0x000fe4000000003b */
[----:B------:R-:W-:Y:S01]  /*12b70*/  PRMT R58, RZ, 0x7610, R58 ;  /* 0x00007610ff3a7816 */ /* 0x000fe2000000003a */
[----:B------:R-:W3:Y:S04]  /*12b80*/  LDL R16, [R1+0x554] ;  /* 0x0005540001107983 */ /* 0x000ee80000100800 */
[----:B----4-:R2:W4:Y:S01]  /*12b90*/  @!P0 LDG.E.U16 R0, desc[UR8][R4.64] ;  /* 0x0000000804008981 */ /* 0x010522000c1e1500 */
[----:B------:R-:W-:Y:S02]  /*12ba0*/  PRMT R54, RZ, 0x7610, R54 ;  /* 0x00007610ff367816 */ /* 0x000fe40000000036 */
[----:B------:R-:W-:Y:S01]  /*12bb0*/  PRMT R52, RZ, 0x7610, R52 ;  /* 0x00007610ff347816 */ /* 0x000fe20000000034 */
[----:B------:R-:W4:Y:S01]  /*12bc0*/  LDL R21, [R1+0x510] ;  /* 0x0005100001157983 */ /* 0x000f220000100800 */
[----:B------:R-:W-:-:S02]  /*12bd0*/  PRMT R50, RZ, 0x7610, R50 ;  /* 0x00007610ff327816 */ /* 0x000fc40000000032 */
[----:B------:R-:W-:Y:S01]  /*12be0*/  PRMT R48, RZ, 0x7610, R48 ;  /* 0x00007610ff307816 */ /* 0x000fe20000000030 */
[----:B------:R-:W4:Y:S01]  /*12bf0*/  LDL R20, [R1+0x514] ;  /* 0x0005140001147983 */ /* 0x000f220000100800 */
[----:B--2---:R-:W-:Y:S02]  /*12c00*/  @!P1 IMAD.MOV.U32 R4, RZ, RZ, R12 ;  /* 0x000000ffff049224 */ /* 0x004fe400078e000c */
[----:B------:R-:W-:Y:S01]  /*12c10*/  @!P1 IMAD.MOV.U32 R5, RZ, RZ, R13 ;  /* 0x000000ffff059224 */ /* 0x000fe200078e000d */
[----:B------:R-:W2:Y:S04]  /*12c20*/  LDL R12, [R1+0x624] ;  /* 0x00062400010c7983 */ /* 0x000ea80000100800 */
[----:B------:R-:W3:Y:S04]  /*12c30*/  LDL R13, [R1+0x620] ;  /* 0x00062000010d7983 */ /* 0x000ee80000100800 */
[----:B------:R0:W4:Y:S01]  /*12c40*/  @!P1 LDG.E.U16 R60, desc[UR8][R4.64] ;  /* 0x00000008043c9981 */ /* 0x000122000c1e1500 */
[----:B------:R-:W-:-:S02]  /*12c50*/  PRMT R46, RZ, 0x7610, R46 ;  /* 0x00007610ff2e7816 */ /* 0x000fc4000000002e */
[----:B------:R-:W-:Y:S01]  /*12c60*/  PRMT R44, RZ, 0x7610, R44 ;  /* 0x00007610ff2c7816 */ /* 0x000fe2000000002c */
[----:B------:R-:W4:Y:S01]  /*12c70*/  LDL R19, [R1+0x520] ;  /* 0x0005200001137983 */ /* 0x000f220000100800 */
[----:B------:R-:W-:Y:S02]  /*12c80*/  PRMT R42, RZ, 0x7610, R42 ;  /* 0x00007610ff2a7816 */ /* 0x000fe4000000002a */
[----:B------:R-:W-:Y:S01]  /*12c90*/  PRMT R40, RZ, 0x7610, R40 ;  /* 0x00007610ff287816 */ /* 0x000fe20000000028 */
[----:B------:R-:W4:Y:S01]  /*12ca0*/  LDL R18, [R1+0x524] ;  /* 0x0005240001127983 */ /* 0x000f220000100800 */
[----:B0-----:R-:W-:Y:S02]  /*12cb0*/  @!P0 IMAD.MOV.U32 R4, RZ, RZ, R8 ;  /* 0x000000ffff048224 */ /* 0x001fe400078e0008 */
[----:B------:R-:W-:Y:S01]  /*12cc0*/  @!P0 IMAD.MOV.U32 R5, RZ, RZ, R9 ;  /* 0x000000ffff058224 */ /* 0x000fe200078e0009 */
[----:B------:R-:W4:Y:S04]  /*12cd0*/  LDL R8, [R1+0x61c] ;  /* 0x00061c0001087983 */ /* 0x000f280000100800 */
[----:B------:R-:W4:Y:S04]  /*12ce0*/  LDL R9, [R1+0x618] ;  /* 0x0006180001097983 */ /* 0x000f280000100800 */
[----:B------:R0:W4:Y:S01]  /*12cf0*/  @!P0 LDG.E.U16 R59, desc[UR8][R4.64] ;  /* 0x00000008043b8981 */ /* 0x000122000c1e1500 */
[----:B------:R-:W-:-:S02]  /*12d00*/  PRMT R38, RZ, 0x7610, R38 ;  /* 0x00007610ff267816 */ /* 0x000fc40000000026 */
[----:B------:R-:W-:Y:S01]  /*12d10*/  PRMT R36, RZ, 0x7610, R36 ;  /* 0x00007610ff247816 */ /* 0x000fe20000000024 */
[----:B------:R-:W4:Y:S01]  /*12d20*/  LDL R23, [R1+0x4e0] ;  /* 0x0004e00001177983 */ /* 0x000f220000100800 */
[----:B------:R-:W-:Y:S02]  /*12d30*/  PRMT R34, RZ, 0x7610, R34 ;  /* 0x00007610ff227816 */ /* 0x000fe40000000022 */
[----:B------:R-:W-:Y:S01]  /*12d40*/  PRMT R32, RZ, 0x7610, R32 ;  /* 0x00007610ff207816 */ /* 0x000fe20000000020 */
        /* <DEDUP_REMOVED lines=8> */
[----:B0-----:R-:W-:-:S03]  /*12dd0*/  @!P1 IMAD.MOV.U32 R5, RZ, RZ, R31 ;  /* 0x000000ffff059224 */ /* 0x001fc600078e001f */
[----:B------:R-:W4:Y:S01]  /*12de0*/  LDL R31, [R1+0xb18] ;  /* 0x000b1800011f7983 */ /* 0x000f220000100800 */
[----:B------:R-:W-:-:S03]  /*12df0*/  @!P1 MOV R4, R30 ;  /* 0x0000001e00049202 */ /* 0x000fc60000000f00 */
[----:B------:R-:W4:Y:S04]  /*12e00*/  LDL R30, [R1+0xb24] ;  /* 0x000b2400011e7983 */ /* 0x000f280000100800 */
[----:B------:R0:W4:Y:S02]  /*12e10*/  @!P1 LDG.E.U16 R58, desc[UR8][R4.64] ;  /* 0x00000008043a9981 */ /* 0x000124000c1e1500 */
[----:B0-----:R-:W-:Y:S02]  /*12e20*/  @!P0 IMAD.MOV.U32 R5, RZ, RZ, R11 ;  /* 0x000000ffff058224 */ /* 0x001fe400078e000b */
[----:B------:R-:W4:Y:S01]  /*12e30*/  LDL R11, [R1+0x5e8] ;  /* 0x0005e800010b7983 */ /* 0x000f220000100800 */
[----:B------:R-:W-:-:S03]  /*12e40*/  @!P0 IMAD.MOV.U32 R4, RZ, RZ, R10 ;  /* 0x000000ffff048224 */ /* 0x000fc600078e000a */
[----:B------:R-:W4:Y:S04]  /*12e50*/  LDL R10, [R1+0x5ec] ;  /* 0x0005ec00010a7983 */ /* 0x000f280000100800 */
[----:B------:R0:W4:Y:S02]  /*12e60*/  @!P0 LDG.E.U16 R54, desc[UR8][R4.64] ;  /* 0x0000000804368981 */ /* 0x000124000c1e1500 */
[----:B0-----:R-:W-:Y:S02]  /*12e70*/  @!P1 IMAD.MOV.U32 R5, RZ, RZ, R7 ;  /* 0x000000ffff059224 */ /* 0x001fe400078e0007 */
[----:B------:R-:W4:Y:S01]  /*12e80*/  LDL R7, [R1+0x5e0] ;  /* 0x0005e00001077983 */ /* 0x000f220000100800 */
[----:B------:R-:W-:-:S03]  /*12e90*/  @!P1 IMAD.MOV.U32 R4, RZ, RZ, R6 ;  /* 0x000000ffff049224 */ /* 0x000fc600078e0006 */
[----:B------:R-:W4:Y:S04]  /*12ea0*/  LDL R6, [R1+0x5e4] ;  /* 0x0005e40001067983 */ /* 0x000f280000100800 */
[----:B------:R2:W4:Y:S02]  /*12eb0*/  @!P1 LDG.E.U16 R52, desc[UR8][R4.64] ;  /* 0x0000000804349981 */ /* 0x000524000c1e1500 */
[----:B--2---:R-:W-:Y:S02]  /*12ec0*/  @!P1 IMAD.MOV.U32 R4, RZ, RZ, R12 ;  /* 0x000000ffff049224 */ /* 0x004fe400078e000c */
[----:B------:R-:W2:Y:S01]  /*12ed0*/  LDL R12, [R1+0x5dc] ;  /* 0x0005dc00010c7983 */ /* 0x000ea20000100800 */
[----:B---3--:R-:W-:-:S03]  /*12ee0*/  @!P1 IMAD.MOV.U32 R5, RZ, RZ, R13 ;  /* 0x000000ffff059224 */ /* 0x008fc600078e000d */
[----:B------:R-:W3:Y:S04]  /*12ef0*/  LDL R13, [R1+0x5d8] ;  /* 0x0005d800010d7983 */ /* 0x000ee80000100800 */
[----:B------:R4:W3:Y:S02]  /*12f00*/  @!P1 LDG.E.U16 R50, desc[UR8][R4.64] ;  /* 0x0000000804329981 */ /* 0x0008e4000c1e1500 */
[----:B----4-:R-:W-:Y:S02]  /*12f10*/  @!P0 IMAD.MOV.U32 R4, RZ, RZ, R8 ;  /* 0x000000ffff048224 */ /* 0x010fe400078e0008 */
[----:B------:R-:W4:Y:S01]  /*12f20*/  LDL R8, [R1+0x5d4] ;  /* 0x0005d40001087983 */ /* 0x000f220000100800 */
[----:B------:R-:W-:-:S03]  /*12f30*/  @!P0 IMAD.MOV.U32 R5, RZ, RZ, R9 ;  /* 0x000000ffff058224 */ /* 0x000fc600078e0009 */
[----:B------:R-:W4:Y:S04]  /*12f40*/  LDL R9, [R1+0x5d0] ;  /* 0x0005d00001097983 */ /* 0x000f280000100800 */
[----:B------:R0:W4:Y:S02]  /*12f50*/  @!P0 LDG.E.U16 R48, desc[UR8][R4.64] ;  /* 0x0000000804308981 */ /* 0x000124000c1e1500 */
[----:B0-----:R-:W-:Y:S02]  /*12f60*/  @!P1 IMAD.MOV.U32 R4, RZ, RZ, R14 ;  /* 0x000000ffff049224 */ /* 0x001fe400078e000e */
[----:B------:R-:W-:Y:S01]  /*12f70*/  @!P1 IMAD.MOV.U32 R5, RZ, RZ, R15 ;  /* 0x000000ffff059224 */ /* 0x000fe200078e000f */
[----:B------:R-:W4:Y:S04]  /*12f80*/  LDL R14, [R1+0x5ac] ;  /* 0x0005ac00010e7983 */ /* 0x000f280000100800 */
[----:B------:R-:W4:Y:S04]  /*12f90*/  LDL R15, [R1+0x5a8] ;  /* 0x0005a800010f7983 */ /* 0x000f280000100800 */
[----:B------:R0:W4:Y:S02]  /*12fa0*/  @!P1 LDG.E.U16 R46, desc[UR8][R4.64] ;  /* 0x00000008042e9981 */ /* 0x000124000c1e1500 */
[----:B0-----:R-:W-:-:S02]  /*12fb0*/  @!P0 MOV R5, R11 ;  /* 0x0000000b00058202 */ /* 0x001fc40000000f00 */
        /* <DEDUP_REMOVED lines=29> */
[----:B0-----:R-:W-:Y:S02]  /*13190*/  PRMT R5, RZ, 0x7610, R5 ;  /* 0x00007610ff057816 */ /* 0x001fe40000000005 */
[----:B------:R2:W4:Y:S02]  /*131a0*/  @!P0 LDG.E.U16 R32, desc[UR8][R6.64] ;  /* 0x0000000806208981 */ /* 0x000524000c1e1500 */
[----:B--2---:R-:W-:-:S02]  /*131b0*/  @!P1 IMAD.MOV.U32 R6, RZ, RZ, R12 ;  /* 0x000000ffff069224 */ /* 0x004fc400078e000c */
[----:B------:R-:W2:Y:S01]  /*131c0*/  LDL R12, [R1+0x52c] ;  /* 0x00052c00010c7983 */ /* 0x000ea20000100800 */
[----:B---3--:R-:W-:-:S03]  /*131d0*/  @!P1 IMAD.MOV.U32 R7, RZ, RZ, R13 ;  /* 0x000000ffff079224 */ /* 0x008fc600078e000d */
[----:B------:R-:W2:Y:S04]  /*131e0*/  LDL R13, [R1+0x528] ;  /* 0x00052800010d7983 */ /* 0x000ea80000100800 */
[----:B----4-:R0:W3:Y:S02]  /*131f0*/  @!P0 LDG.E.U16 R5, desc[UR8][R8.64] ;  /* 0x0000000808058981 */ /* 0x0100e4000c1e1500 */
[----:B0-----:R-:W-:Y:S02]  /*13200*/  @!P1 MOV R8, R14 ;  /* 0x0000000e00089202 */ /* 0x001fe40000000f00 */
[----:B------:R-:W4:Y:S01]  /*13210*/  LDL R14, [R1+0x51c] ;  /* 0x00051c00010e7983 */ /* 0x000f220000100800 */
[----:B------:R-:W-:-:S03]  /*13220*/  @!P1 IMAD.MOV.U32 R9, RZ, RZ, R15 ;  /* 0x000000ffff099224 */ /* 0x000fc600078e000f */
[----:B------:R-:W4:Y:S01]  /*13230*/  LDL R15, [R1+0x518] ;  /* 0x00051800010f7983 */ /* 0x000f220000100800 */
[----:B------:R-:W-:-:S06]  /*13240*/  PRMT R4, RZ, 0x7610, R4 ;  /* 0x00007610ff047816 */ /* 0x000fcc0000000004 */
[----:B------:R0:W3:Y:S02]  /*13250*/  @!P1 LDG.E.U16 R4, desc[UR8][R6.64] ;  /* 0x0000000806049981 */ /* 0x0000e4000c1e1500 */
[----:B0-----:R-:W-:Y:S02]  /*13260*/  PRMT R6, RZ, 0x7610, R6 ;  /* 0x00007610ff067816 */ /* 0x001fe40000000006 */
[----:B------:R-:W-:-:S04]  /*13270*/  PRMT R7, RZ, 0x7610, R7 ;  /* 0x00007610ff077816 */ /* 0x000fc80000000007 */
[----:B------:R0:W3:Y:S02]  /*13280*/  @!P1 LDG.E.U16 R6, desc[UR8][R8.64] ;  /* 0x0000000808069981 */ /* 0x0000e4000c1e1500 */
[----:B0-----:R-:W-:Y:S02]  /*13290*/  PRMT R8, RZ, 0x7610, R8 ;  /* 0x00007610ff087816 */ /* 0x001fe40000000008 */
[----:B------:R-:W-:Y:S01]  /*132a0*/  PRMT R9, RZ, 0x7610, R9 ;  /* 0x00007610ff097816 */ /* 0x000fe20000000009 */
[----:B------:R0:W3:Y:S02]  /*132b0*/  @!P0 LDG.E.U16 R7, desc[UR8][R10.64] ;  /* 0x000000080a078981 */ /* 0x0000e4000c1e1500 */
[----:B0-----:R-:W-:Y:S02]  /*132c0*/  @!P1 IMAD.MOV.U32 R10, RZ, RZ, R16 ;  /* 0x000000ffff0a9224 */ /* 0x001fe400078e0010 */
[----:B------:R-:W-:Y:S01]  /*132d0*/  @!P1 IMAD.MOV.U32 R11, RZ, RZ, R17 ;  /* 0x000000ffff0b9224 */ /* 0x000fe200078e0011 */
[----:B------:R-:W3:Y:S04]  /*132e0*/  LDL R16, [R1+0x4ec] ;  /* 0x0004ec0001107983 */ /* 0x000ee80000100800 */
[----:B------:R-:W3:Y:S04]  /*132f0*/  LDL R17, [R1+0x4e8] ;  /* 0x0004e80001117983 */ /* 0x000ee80000100800 */
[----:B------:R0:W3:Y:S02]  /*13300*/  @!P1 LDG.E.U16 R8, desc[UR8][R10.64] ;  /* 0x000000080a089981 */ /* 0x0000e4000c1e1500 */
[----:B0-----:R-:W-:-:S02]  /*13310*/  PRMT R11, RZ, 0x7610, R11 ;  /* 0x00007610ff0b7816 */ /* 0x001fc4000000000b */
[----:B--2---:R0:W2:Y:S02]  /*13320*/  @!P0 LDG.E.U16 R9, desc[UR8][R12.64] ;  /* 0x000000080c098981 */ /* 0x0040a4000c1e1500 */
[----:B0-----:R-:W-:Y:S02]  /*13330*/  @!P1 IMAD.MOV.U32 R12, RZ, RZ, R18 ;  /* 0x000000ffff0c9224 */ /* 0x001fe400078e0012 */
[----:B------:R-:W-:Y:S01]  /*13340*/  @!P1 IMAD.MOV.U32 R13, RZ, RZ, R19 ;  /* 0x000000ffff0d9224 */ /* 0x000fe200078e0013 */
[----:B------:R-:W2:Y:S04]  /*13350*/  LDL R18, [R1+0x4dc] ;  /* 0x0004dc0001127983 */ /* 0x000ea80000100800 */
[----:B------:R-:W2:Y:S04]  /*13360*/  LDL R19, [R1+0x4d8] ;  /* 0x0004d80001137983 */ /* 0x000ea80000100800 */
[----:B----4-:R0:W4:Y:S02]  /*13370*/  @!P0 LDG.E.U16 R11, desc[UR8][R14.64] ;  /* 0x000000080e0b8981 */ /* 0x010124000c1e1500 */
[----:B0-----:R-:W-:-:S02]  /*13380*/  @!P1 IMAD.MOV.U32 R14, RZ, RZ, R20 ;  /* 0x000000ffff0e9224 */ /* 0x001fc400078e0014 */
[----:B------:R-:W-:Y:S01]  /*13390*/  @!P1 IMAD.MOV.U32 R15, RZ, RZ, R21 ;  /* 0x000000ffff0f9224 */ /* 0x000fe200078e0015 */
[----:B------:R-:W4:Y:S04]  /*133a0*/  LDL R20, [R1+0x4ac] ;  /* 0x0004ac0001147983 */ /* 0x000f280000100800 */
[----:B------:R-:W4:Y:S01]  /*133b0*/  LDL R21, [R1+0x4a8] ;  /* 0x0004a80001157983 */ /* 0x000f220000100800 */
[----:B------:R-:W-:-:S06]  /*133c0*/  PRMT R10, RZ, 0x7610, R10 ;  /* 0x00007610ff0a7816 */ /* 0x000fcc000000000a */
[----:B------:R0:W4:Y:S02]  /*133d0*/  @!P1 LDG.E.U16 R10, desc[UR8][R12.64] ;  /* 0x000000080c0a9981 */ /* 0x000124000c1e1500 */
[----:B0-----:R-:W-:Y:S02]  /*133e0*/  PRMT R12, RZ, 0x7610, R12 ;  /* 0x00007610ff0c7816 */ /* 0x001fe4000000000c */
[----:B------:R-:W-:-:S04]  /*133f0*/  PRMT R13, RZ, 0x7610, R13 ;  /* 0x00007610ff0d7816 */ /* 0x000fc8000000000d */
[----:B------:R0:W4:Y:S02]  /*13400*/  @!P1 LDG.E.U16 R12, desc[UR8][R14.64] ;  /* 0x000000080e0c9981 */ /* 0x000124000c1e1500 */
[----:B0-----:R-:W-:Y:S02]  /*13410*/  PRMT R14, RZ, 0x7610, R14 ;  /* 0x00007610ff0e7816 */ /* 0x001fe4000000000e */
[----:B------:R-:W-:Y:S01]  /*13420*/  PRMT R15, RZ, 0x7610, R15 ;  /* 0x00007610ff0f7816 */ /* 0x000fe2000000000f */
[----:B---3--:R0:W3:Y:S02]  /*13430*/  @!P0 LDG.E.U16 R13, desc[UR8][R16.64] ;  /* 0x00000008100d8981 */ /* 0x0080e4000c1e1500 */
        /* <DEDUP_REMOVED lines=12> */
[----:B0-----:R-:W-:Y:S01]  /*13500*/  @!P1 IMAD.MOV.U32 R20, RZ, RZ, R26 ;  /* 0x000000ffff149224 */ /* 0x001fe200078e001a */
[----:B------:R-:W-:Y:S01]  /*13510*/  @!P1 MOV R21, R27 ;  /* 0x0000001b00159202 */ /* 0x000fe20000000f00 */
        /* <DEDUP_REMOVED lines=13> */
[----:B------:R0:W3:Y:S04]  /*135f0*/  @!P1 LDG.E.U16 R20, desc[UR8][R22.64] ;  /* 0x0000000816149981 */ /* 0x0000e8000c1e1500 */
[----:B------:R-:W3:Y:S01]  /*13600*/  LDL R29, [R1+0x3e8] ;  /* 0x0003e800011d7983 */ /* 0x000ee20000100800 */
[----:B0-----:R-:W-:-:S03]  /*13610*/  PRMT R23, RZ, 0x7610, R23 ;  /* 0x00007610ff177816 */ /* 0x001fc60000000017 */
[----:B--2---:R0:W2:Y:S04]  /*13620*/  @!P0 LDG.E.U16 R21, desc[UR8][R24.64] ;  /* 0x0000000818158981 */ /* 0x0040a8000c1e1500 */
[----:B------:R-:W3:Y:S04]  /*13630*/  LDL R25, [R1+0x460] ;  /* 0x0004600001197983 */ /* 0x000ee80000100800 */
[----:B----4-:R-:W4:Y:S04]  /*13640*/  @!P0 LDG.E.U16 R23, desc[UR8][R26.64] ;  /* 0x000000081a178981 */ /* 0x010f28000c1e1500 */
[----:B------:R-:W2:Y:S04]  /*13650*/  LDL R26, [R1+0x420] ;  /* 0x00042000011a7983 */ /* 0x000ea80000100800 */
[----:B------:R-:W2:Y:S01]  /*13660*/  LDL R27, [R1+0x424] ;  /* 0x00042400011b7983 */ /* 0x000ea20000100800 */
[----:B------:R-:W-:Y:S01]  /*13670*/  PRMT R22, RZ, 0x7610, R22 ;  /* 0x00007610ff167816 */ /* 0x000fe20000000016 */
[----:B0-----:R-:W-:-:S02]  /*13680*/  @!P1 IMAD.MOV.U32 R24, RZ, RZ, R61 ;  /* 0x000000ffff189224 */ /* 0x001fc400078e003d */
[----:B------:R-:W4:Y:S04]  /*13690*/  LDL R61, [R1+0xb64] ;  /* 0x000b6400013d7983 */ /* 0x000f280000100800 */
[----:B---3--:R0:W3:Y:S02]  /*136a0*/  @!P1 LDG.E.U16 R22, desc[UR8][R24.64] ;  /* 0x0000000818169981 */ /* 0x0080e4000c1e1500 */
[----:B0-----:R-:W-:Y:S02]  /*136b0*/  PRMT R24, RZ, 0x7610, R24 ;  /* 0x00007610ff187816 */ /* 0x001fe40000000018 */
[----:B------:R-:W-:-:S06]  /*136c0*/  PRMT R25, RZ, 0x7610, R25 ;  /* 0x00007610ff197816 */ /* 0x000fcc0000000019 */
[----:B------:R-:W3:Y:S04]  /*136d0*/  @!P0 LDG.E.U16 R25, desc[UR8][R28.64] ;  /* 0x000000081c198981 */ /* 0x000ee8000c1e1500 */
[----:B------:R-:W4:Y:S04]  /*136e0*/  LDL R28, [R1+0x3e0] ;  /* 0x0003e000011c7983 */ /* 0x000f280000100800 */
[----:B------:R-:W4:Y:S01]  /*136f0*/  LDL R29, [R1+0x3e4] ;  /* 0x0003e400011d7983 */ /* 0x000f220000100800 */
[----:B--2---:R-:W-:-:S04]  /*13700*/  @!P1 LOP3.LUT R27, R27, R26, RZ, 0x3c, !PT ;  /* 0x0000001a1b1b9212 */ /* 0x004fc800078e3cff */
[----:B------:R-:W-:-:S04]  /*13710*/  @!P1 LOP3.LUT R26, R27, R26, RZ, 0x3c, !PT ;  /* 0x0000001a1b1a9212 */ /* 0x000fc800078e3cff */
[----:B------:R-:W-:-:S05]  /*13720*/  @!P1 LOP3.LUT R27, R27, R26, RZ, 0x3c, !PT ;  /* 0x0000001a1b1b9212 */ /* 0x000fca00078e3cff */
[----:B------:R0:W2:Y:S02]  /*13730*/  @!P1 LDG.E.U16 R24, desc[UR8][R26.64] ;  /* 0x000000081a189981 */ /* 0x0000a4000c1e1500 */
[----:B0-----:R-:W-:-:S06]  /*13740*/  PRMT R27, RZ, 0x7610, R27 ;  /* 0x00007610ff1b7816 */ /* 0x001fcc000000001b */
[----:B------:R-:W2:Y:S04]  /*13750*/  @!P0 LDG.E.U16 R27, desc[UR8][R30.64] ;  /* 0x000000081e1b8981 */ /* 0x000ea8000c1e1500 */
[----:B------:R-:W3:Y:S04]  /*13760*/  LDL R30, [R1+0xb20] ;  /* 0x000b2000011e7983 */ /* 0x000ee80000100800 */
[----:B------:R-:W3:Y:S01]  /*13770*/  LDL R31, [R1+0xb2c] ;  /* 0x000b2c00011f7983 */ /* 0x000ee20000100800 */
[----:B------:R-:W-:Y:S02]  /*13780*/  PRMT R26, RZ, 0x7610, R26 ;  /* 0x00007610ff1a7816 */ /* 0x000fe4000000001a */
[----:B----4-:R-:W-:-:S04]  /*13790*/  @!P1 LOP3.LUT R29, R29, R28, RZ, 0x3c, !PT ;  /* 0x0000001c1d1d9212 */ /* 0x010fc800078e3cff */
[----:B------:R-:W-:-:S04]  /*137a0*/  @!P1 LOP3.LUT R28, R29, R28, RZ, 0x3c, !PT ;  /* 0x0000001c1d1c9212 */ /* 0x000fc800078e3cff */
[----:B------:R-:W-:-:S05]  /*137b0*/  @!P1 LOP3.LUT R29, R29, R28, RZ, 0x3c, !PT ;  /* 0x0000001c1d1d9212 */ /* 0x000fca00078e3cff */
[----:B------:R0:W4:Y:S02]  /*137c0*/  @!P1 LDG.E.U16 R26, desc[UR8][R28.64] ;  /* 0x000000081c1a9981 */ /* 0x000124000c1e1500 */
[----:B0-----:R-:W-:Y:S02]  /*137d0*/  PRMT R28, RZ, 0x7610, R28 ;  /* 0x00007610ff1c7816 */ /* 0x001fe4000000001c */
[----:B---3--:R-:W-:-:S04]  /*137e0*/  @!P1 LOP3.LUT R31, R31, R30, RZ, 0x3c, !PT ;  /* 0x0000001e1f1f9212 */ /* 0x008fc800078e3cff */
[----:B------:R-:W-:-:S04]  /*137f0*/  @!P1 LOP3.LUT R30, R31, R30, RZ, 0x3c, !PT ;  /* 0x0000001e1f1e9212 */ /* 0x000fc800078e3cff */
[----:B------:R-:W-:-:S05]  /*13800*/  @!P1 LOP3.LUT R31, R31, R30, RZ, 0x3c, !PT ;  /* 0x0000001e1f1f9212 */ /* 0x000fca00078e3cff */
[----:B------:R0:W3:Y:S04]  /*13810*/  @!P1 LDG.E.U16 R28, desc[UR8][R30.64] ;  /* 0x000000081e1c9981 */ /* 0x0000e8000c1e1500 */
[----:B------:R-:W2:Y:S01]  /*13820*/  LDL R31, [R1+0xb58] ;  /* 0x000b5800011f7983 */ /* 0x000ea20000100800 */
[----:B------:R-:W-:Y:S01]  /*13830*/  PRMT R29, RZ, 0x7610, R29 ;  /* 0x00007610ff1d7816 */ /* 0x000fe2000000001d */
[----:B0-----:R-:W-:Y:S01]  /*13840*/  @!P0 IMAD.MOV.U32 R30, RZ, RZ, R61 ;  /* 0x000000ffff1e8224 */ /* 0x001fe200078e003d */
[----:B------:R-:W-:Y:S01]  /*13850*/  PRMT R33, RZ, 0x7610, R33 ;  /* 0x00007610ff217816 */ /* 0x000fe20000000021 */
[----:B------:R-:W4:Y:S04]  /*13860*/  LDL R61, [R1+0x41c] ;  /* 0x00041c00013d7983 */ /* 0x000f280000100800 */
[----:B--2---:R0:W2:Y:S04]  /*13870*/  @!P0 LDG.E.U16 R29, desc[UR8][R30.64] ;  /* 0x000000081e1d8981 */ /* 0x0040a8000c1e1500 */
[----:B------:R-:W0:Y:S04]  /*13880*/  LDL R30, [R1+0xb60] ;  /* 0x000b6000011e7983 */ /* 0x000e280000100800 */
[----:B------:R-:W0:Y:S02]  /*13890*/  LDL R31, [R1+0xb6c] ;  /* 0x000b6c00011f7983 */ /* 0x000e240000100800 */
[----:B0-----:R-:W-:-:S04]  /*138a0*/  @!P1 LOP3.LUT R31, R31, R30, RZ, 0x3c, !PT ;  /* 0x0000001e1f1f9212 */ /* 0x001fc800078e3cff */
        /* <DEDUP_REMOVED lines=31> */
[----:B------:R-:W3:Y:S01]  /*13aa0*/  LDL R31, [R1+0x418] ;  /* 0x00041800011f7983 */ /* 0x000ee20000100800 */
[----:B------:R-:W-:Y:S01]  /*13ab0*/  PRMT R43, RZ, 0x7610, R43 ;  /* 0x00007610ff2b7816 */ /* 0x000fe2000000002b */
[----:B----4-:R-:W-:Y:S01]  /*13ac0*/  @!P0 IMAD.MOV.U32 R30, RZ, RZ, R61 ;  /* 0x000000ffff1e8224 */ /* 0x010fe200078e003d */
[----:B------:R-:W-:Y:S01]  /*13ad0*/  PRMT R45, RZ, 0x7610, R45 ;  /* 0x00007610ff2d7816 */ /* 0x000fe2000000002d */
[----:B------:R-:W4:Y:S04]  /*13ae0*/  LDL R61, [R1+0xb74] ;  /* 0x000b7400013d7983 */ /* 0x000f280000100800 */
[----:B---3--:R0:W3:Y:S04]  /*13af0*/  @!P0 LDG.E.U16 R43, desc[UR8][R30.64] ;  /* 0x000000081e2b8981 */ /* 0x0080e8000c1e1500 */
[----:B------:R-:W0:Y:S04]  /*13b00*/  LDL R30, [R1+0x410] ;  /* 0x00041000011e7983 */ /* 0x000e280000100800 */
[----:B------:R-:W0:Y:S02]  /*13b10*/  LDL R31, [R1+0x414] ;  /* 0x00041400011f7983 */ /* 0x000e240000100800 */
[----:B0-----:R-:W-:-:S04]  /*13b20*/  @!P1 LOP3.LUT R31, R31, R30, RZ, 0x3c, !PT ;  /* 0x0000001e1f1f9212 */ /* 0x001fc800078e3cff */
        /* <DEDUP_REMOVED lines=31> */
[----:B------:R-:W2:Y:S01]  /*13d20*/  LDL R31, [R1+0xb68] ;  /* 0x000b6800011f7983 */ /* 0x000ea20000100800 */
[----:B------:R-:W-:Y:S01]  /*13d30*/  PRMT R55, RZ, 0x7610, R55 ;  /* 0x00007610ff377816 */ /* 0x000fe20000000037 */
[----:B----4-:R-:W-:-:S05]  /*13d40*/  @!P0 IMAD.MOV.U32 R30, RZ, RZ, R61 ;  /* 0x000000ffff1e8224 */ /* 0x010fca00078e003d */
[----:B--2---:R0:W2:Y:S04]  /*13d50*/  @!P0 LDG.E.U16 R55, desc[UR8][R30.64] ;  /* 0x000000081e378981 */ /* 0x0040a8000c1e1500 */
[----:B------:R-:W0:Y:S04]  /*13d60*/  LDL R30, [R1+0xb70] ;  /* 0x000b7000011e7983 */ /* 0x000e280000100800 */
[----:B------:R-:W0:Y:S01]  /*13d70*/  LDL R31, [R1+0xb7c] ;  /* 0x000b7c00011f7983 */ /* 0x000e220000100800 */
[----:B------:R-:W-:Y:S02]  /*13d80*/  PRMT R56, RZ, 0x7610, R56 ;  /* 0x00007610ff387816 */ /* 0x000fe40000000038 */
[----:B0-----:R-:W-:-:S04]  /*13d90*/  @!P1 LOP3.LUT R31, R31, R30, RZ, 0x3c, !PT ;  /* 0x0000001e1f1f9212 */ /* 0x001fc800078e3cff */
[----:B------:R-:W-:-:S04]  /*13da0*/  @!P1 LOP3.LUT R30, R31, R30, RZ, 0x3c, !PT ;  /* 0x0000001e1f1e9212 */ /* 0x000fc800078e3cff */
[----:B------:R-:W-:-:S05]  /*13db0*/  @!P1 LOP3.LUT R31, R31, R30, RZ, 0x3c, !PT ;  /* 0x0000001e1f1f9212 */ /* 0x000fca00078e3cff */
[----:B------:R0:W4:Y:S04]  /*13dc0*/  @!P1 LDG.E.U16 R56, desc[UR8][R30.64] ;  /* 0x000000081e389981 */ /* 0x000128000c1e1500 */
[----:B------:R-:W0:Y:S01]  /*13dd0*/  LDL R31, [R1+0xbb8] ;  /* 0x000bb800011f7983 */ /* 0x000e220000100800 */
[----:B------:R-:W-:Y:S01]  /*13de0*/  PRMT R57, RZ, 0x7610, R57 ;  /* 0x00007610ff397816 */ /* 0x000fe20000000039 */
[----:B------:R-:W1:Y:S02]  /*13df0*/  S2R R61, SR_TID.X ;  /* 0x00000000003d7919 */ /* 0x000e640000002100 */
[----:B------:R3:W-:Y:S01]  /*13e00*/  STL [R1+0xbe0], R3 ;  /* 0x000be00301007387 */ /* 0x0007e20000100800 */
[----:B-1----:R-:W-:-:S05]  /*13e10*/  LOP3.LUT R61, R61, 0x1f, RZ, 0xc0, !PT ;  /* 0x0000001f3d3d7812 */ /* 0x002fca00078ec0ff */
[----:B------:R-:W-:-:S05]  /*13e20*/  IMAD.SHL.U32 R61, R61, 0x2, RZ ;  /* 0x000000023d3d7824 */ /* 0x000fca00078e00ff */
[----:B------:R-:W-:Y:S01]  /*13e30*/  LOP3.LUT R61, R61, 0x20, RZ, 0x3c, !PT ;  /* 0x000000203d3d7812 */ /* 0x000fe200078e3cff */
[----:B0-----:R-:W-:Y:S02]  /*13e40*/  @!P1 IMAD.MOV.U32 R30, RZ, RZ, R31 ;  /* 0x000000ffff1e9224 */ /* 0x001fe400078e001f */
[----:B------:R-:W-:-:S05]  /*13e50*/  @!P1 IMAD.MOV.U32 R31, RZ, RZ, R3 ;  /* 0x000000ffff1f9224 */ /* 0x000fca00078e0003 */
[----:B------:R-:W4:Y:S01]  /*13e60*/  @!P1 LDG.E.U16 R57, desc[UR8][R30.64] ;  /* 0x000000081e399981 */ /* 0x000f22000c1e1500 */
[----:B---3--:R-:W0:Y:S03]  /*13e70*/  S2R R3, SR_TID.X ;  /* 0x0000000000037919 */ /* 0x008e260000002100 */
        /* <DEDUP_REMOVED lines=38> */
[----:B0-----:R-:W0:Y:S03]  /*140e0*/  S2R R61, SR_TID.X ;  /* 0x00000000003d7919 */ /* 0x001e260000002100 */
        /* <DEDUP_REMOVED lines=18> */
[----:B--2---:R-:W-:Y:S04]  /*14210*/  STS.U16 [R3+UR6+0x3d80], R55 ;  /* 0x003d803703007988 */ /* 0x004fe80008000406 */
[----:B----4-:R-:W-:Y:S04]  /*14220*/  STS.U16 [R3+UR6+0x3dc0], R56 ;  /* 0x003dc03803007988 */ /* 0x010fe80008000406 */
[----:B------:R-:W-:Y:S01]  /*14230*/  STS.U16 [R3+UR6+0x3fc0], R2 ;  /* 0x003fc00203007988 */ /* 0x000fe20008000406 */
[----:B0-----:R-:W-:-:S02]  /*14240*/  LOP3.LUT R13, R61, 0x7, RZ, 0xc0, !PT ;  /* 0x000000073d0d7812 */ /* 0x001fc400078ec0ff */
[----:B------:R-:W-:Y:S01]  /*14250*/  SHF.L.U32 R14, R61, 0x1, RZ ;  /* 0x000000013d0e7819 */ /* 0x000fe200000006ff */
[----:B------:R-:W2:Y:S02]  /*14260*/  LDL R24, [R1+0xbd4] ;  /* 0x000bd40001187983 */ /* 0x000ea40000100800 */
[----:B------:R-:W-:Y:S02]  /*14270*/  IMAD R13, R13, 0x90, RZ ;  /* 0x000000900d0d7824 */ /* 0x000fe400078e02ff */
[----:B-1----:R-:W3:Y:S03]  /*14280*/  LDL R20, [R1+0xbd8] ;  /* 0x000bd80001147983 */ /* 0x002ee60000100800 */
[----:B------:R-:W-:Y:S01]  /*14290*/  LOP3.LUT R13, R13, 0x30, R14, 0x78, !PT ;  /* 0x000000300d0d7812 */ /* 0x000fe200078e780e */
[----:B------:R0:W-:Y:S01]  /*142a0*/  STS.U16 [R3+UR6+0x3f80], R57 ;  /* 0x003f803903007988 */ /* 0x0001e20008000406 */
[----:B------:R-:W-:Y:S06]  /*142b0*/  BAR.SYNC.DEFER_BLOCKING 0x0 ;  /* 0x0000000000007b1d */ /* 0x000fec0000010000 */
[----:B0-----:R-:W4:Y:S04]  /*142c0*/  LDL R3, [R1+0xbdc] ;  /* 0x000bdc0001037983 */ /* 0x001f280000100800 */
[----:B------:R-:W0:Y:S04]  /*142d0*/  LDSM.16.M88.4 R52, [R13+UR6+0x2000] ;  /* 0x002000060d34783b */ /* 0x000e280008000200 */
[----:B------:R-:W1:Y:S01]  /*142e0*/  LDSM.16.M88.4 R8, [R13+UR6+0x2400] ;  /* 0x002400060d08783b */ /* 0x000e620008000200 */
[----:B------:R-:W1:Y:S03]  /*142f0*/  S2R R0, SR_TID.X ;  /* 0x0000000000007919 */ /* 0x000e660000002100 */
[----:B------:R-:W1:Y:S01]  /*14300*/  LDSM.16.M88.4 R4, [R13+UR6+0x2800] ;  /* 0x002800060d04783b */ /* 0x000e620008000200 */
[----:B------:R-:W-:-:S03]  /*14310*/  IMAD.SHL.U32 R2, R61, 0x2, RZ ;  /* 0x000000023d027824 */ /* 0x000fc600078e00ff */
[----:B------:R-:W-:Y:S04]  /*14320*/  LDSM.16.M88.4 R56, [R13+UR6+0x2c00] ;  /* 0x002c00060d38783b */ /* 0x000fe80008000200 */
[----:B------:R-:W-:Y:S04]  /*14330*/  LDSM.16.M88.4 R36, [R13+UR6+0x3000] ;  /* 0x003000060d24783b */ /* 0x000fe80008000200 */
[----:B0-----:R-:W-:Y:S04]  /*14340*/  STL.64 [R1+0x48], R54 ;  /* 0x0000483601007387 */ /* 0x001fe80000100a00 */
[----:B------:R-:W4:Y:S04]  /*14350*/  LDL.LU.64 R48, [R1+0x280] ;  /* 0x0002800001307983 */ /* 0x000f280000300a00 */
[----:B-1----:R-:W-:Y:S04]  /*14360*/  STL.64 [R1+0x30], R8 ;  /* 0x0000300801007387 */ /* 0x002fe80000100a00 */
[----:B------:R-:W-:Y:S04]  /*14370*/  STL.64 [R1+0x38], R10 ;  /* 0x0000380a01007387 */ /* 0x000fe80000100a00 */
[----:B------:R-:W4:Y:S01]  /*14380*/  LDL.LU.64 R50, [R1+0x288] ;  /* 0x0002880001327983 */ /* 0x000f220000300a00 */
[----:B------:R-:W-:Y:S01]  /*14390*/  IMAD.SHL.U32 R31, R0, 0x40, RZ ;  /* 0x00000040001f7824 */ /* 0x000fe200078e00ff */
[----:B------:R-:W-:-:S02]  /*143a0*/  LOP3.LUT R0, R61, 0x7, RZ, 0xc0, !PT ;  /* 0x000000073d007812 */ /* 0x000fc400078ec0ff */
[----:B------:R-:W-:Y:S03]  /*143b0*/  LDSM.16.M88.4 R8, [R13+UR6+0x3800] ;  /* 0x003800060d08783b */ /* 0x000fe60008000200 */
[----:B------:R-:W-:-:S05]  /*143c0*/  IMAD R0, R0, 0x90, RZ ;  /* 0x0000009000007824 */ /* 0x000fca00078e02ff */
[----:B------:R-:W-:-:S04]  /*143d0*/  LOP3.LUT R0, R0, 0x10, R2, 0x78, !PT ;  /* 0x0000001000007812 */ /* 0x000fc800078e7802 */
[----:B------:R-:W-:Y:S01]  /*143e0*/  LOP3.LUT R0, R0, 0x400, R31, 0xf8, !PT ;  /* 0x0000040000007812 */ /* 0x000fe200078ef81f */
[----:B------:R-:W-:Y:S04]  /*143f0*/  STL.64 [R1+0x20], R4 ;  /* 0x0000200401007387 */ /* 0x000fe80000100a00 */
[----:B------:R-:W-:Y:S04]  /*14400*/  LDSM.16.MT88.4 R28, [R0+UR6] ;  /* 0x00000006001c783b */ /* 0x000fe80008004200 */
[----:B------:R-:W-:Y:S04]  /*14410*/  STL.64 [R1+0x28], R6 ;  /* 0x0000280601007387 */ /* 0x000fe80000100a00 */
[----:B------:R-:W0:Y:S04]  /*14420*/  LDSM.16.M88.4 R4, [R13+UR6+0x3400] ;  /* 0x003400060d04783b */ /* 0x000e280008000200 */
[----:B------:R-:W1:Y:S01]  /*14430*/  LDSM.16.M88.4 R12, [R13+UR6+0x3c00] ;  /* 0x003c00060d0c783b */ /* 0x000e620008000200 */
[----:B------:R-:W-:-:S02]  /*14440*/  IMAD.MOV.U32 R32, RZ, RZ, R54 ;  /* 0x000000ffff207224 */ /* 0x000fc400078e0036 */
[----:B------:R-:W-:Y:S01]  /*14450*/  IMAD.MOV.U32 R2, RZ, RZ, R55 ;  /* 0x000000ffff027224 */ /* 0x000fe200078e0037 */
[----:B0-----:R-:W-:Y:S04]  /*14460*/  STL [R1+0xf94], R6 ;  /* 0x000f940601007387 */ /* 0x001fe80000100800 */
[----:B------:R-:W-:Y:S04]  /*14470*/  STL.64 [R1+0x10], R56 ;  /* 0x0000103801007387 */ /* 0x000fe80000100a00 */
[----:B------:R-:W-:Y:S04]  /*14480*/  STL.64 [R1+0x18], R58 ;  /* 0x0000183a01007387 */ /* 0x000fe80000100a00 */
[----:B------:R0:W-:Y:S04]  /*14490*/  STL [R1+0xf90], R7 ;  /* 0x000f900701007387 */ /* 0x0001e80000100800 */
[----:B------:R-:W-:Y:S04]  /*144a0*/  STL.64 [R1], R36 ;  /* 0x0000002401007387 */ /* 0x000fe80000100a00 */
[----:B------:R-:W-:Y:S04]  /*144b0*/  STL.64 [R1+0x8], R38 ;  /* 0x0000082601007387 */ /* 0x000fe80000100a00 */
[----:B------:R-:W-:Y:S04]  /*144c0*/  STL [R1+0xf9c], R10 ;  /* 0x000f9c0a01007387 */ /* 0x000fe80000100800 */
[----:B------:R-:W-:Y:S04]  /*144d0*/  STL [R1+0xf98], R11 ;  /* 0x000f980b01007387 */ /* 0x000fe80000100800 */
[----:B------:R-:W4:Y:S04]  /*144e0*/  LDL.LU.64 R44, [R1+0x260] ;  /* 0x00026000012c7983 */ /* 0x000f280000300a00 */
[----:B------:R-:W4:Y:S04]  /*144f0*/  LDL.LU.64 R46, [R1+0x268] ;  /* 0x00026800012e7983 */ /* 0x000f280000300a00 */
[----:B-1----:R-:W-:Y:S04]  /*14500*/  STL [R1+0xfa4], R14 ;  /* 0x000fa40e01007387 */ /* 0x002fe80000100800 */
[----:B------:R-:W-:Y:S04]  /*14510*/  STL [R1+0xfa0], R15 ;  /* 0x000fa00f01007387 */ /* 0x000fe80000100800 */
[----:B------:R-:W4:Y:S04]  /*14520*/  LDL.LU.64 R40, [R1+0x230] ;  /* 0x0002300001287983 */ /* 0x000f280000300a00 */
[----:B--2---:R-:W1:Y:S01]  /*14530*/  LDSM.16.MT88.4 R24, [R24+UR6] ;  /* 0x000000061818783b */ /* 0x004e620008004200 */
[----:B0-----:R-:W-:-:S03]  /*14540*/  IMAD.MOV.U32 R7, RZ, RZ, R52 ;  /* 0x000000ffff077224 */ /* 0x001fc600078e0034 */
[----:B------:R-:W2:Y:S01]  /*14550*/  LDL.LU.64 R42, [R1+0x238] ;  /* 0x00023800012a7983 */ /* 0x000ea20000300a00 */
[----:B------:R-:W-:-:S03]  /*14560*/  IMAD.MOV.U32 R6, RZ, RZ, R53 ;  /* 0x000000ffff067224 */ /* 0x000fc600078e0035 */
[----:B---3--:R-:W-:Y:S04]  /*14570*/  LDSM.16.MT88.4 R20, [R20+UR6] ;  /* 0x000000061414783b */ /* 0x008fe80008004200 */
[----:B-1----:R-:W-:Y:S04]  /*14580*/  STL.64 [R1+0x1060], R26 ;  /* 0x0010601a01007387 */ /* 0x002fe80000100a00 */
[----:B------:R0:W-:Y:S04]  /*14590*/  STL.64 [R1+0x1058], R24 ;  /* 0x0010581801007387 */ /* 0x0001e80000100a00 */
[----:B0-----:R-:W3:Y:S04]  /*145a0*/  LDL.LU.64 R24, [R1+0x30] ;  /* 0x0000300001187983 */ /* 0x001ee80000300a00 */
[----:B----4-:R-:W0:Y:S01]  /*145b0*/  LDSM.16.MT88.4 R16, [R3+UR6] ;  /* 0x000000060310783b */ /* 0x010e220008004200 */
[----:B------:R-:W-:Y:S03]  /*145c0*/  HMMA.16816.F32 R48, R28, R52, R48 ;  /* 0x000000341c30723c */ /* 0x000fe60000001830 */
[----:B------:R-:W4:Y:S04]  /*145d0*/  LDL.LU.64 R52, [R1+0x1a0] ;  /* 0x0001a00001347983 */ /* 0x000f280000300a00 */
[----:B------:R-:W4:-:S15]  /*145e0*/  LDL.LU.64 R54, [R1+0x1a8] ;  /* 0x0001a80001367983 */ /* 0x000f1e0000300a00 */
[----:B------:R-:W-:-:S01]  /*145f0*/  NOP ;  /* 0x0000000000007918 */ /* 0x000fc20000000000 */
[----:B------:R-:W-:Y:S04]  /*14600*/  STL.64 [R1+0xfc8], R50 ;  /* 0x000fc83201007387 */ /* 0x000fe80000100a00 */
[----:B------:R1:W-:Y:S04]  /*14610*/  STL.64 [R1+0xfc0], R48 ;  /* 0x000fc03001007387 */ /* 0x0003e80000100a00 */
[----:B-1----:R-:W2:Y:S01]  /*14620*/  LDL.LU.64 R48, [R1+0x20] ;  /* 0x0000200001307983 */ /* 0x002ea20000300a00 */
[----:B---3--:R-:W-:-:S15]  /*14630*/  HMMA.16816.F32 R44, R28, R24, R44 ;  /* 0x000000181c2c723c */ /* 0x008fde000000182c */
[----:B------:R-:W-:-:S08]  /*14640*/  NOP ;  /* 0x0000000000007918 */ /* 0x000fd00000000000 */
[----:B------:R1:W-:Y:S04]  /*14650*/  STL.64 [R1+0xfb8], R46 ;  /* 0x000fb82e01007387 */ /* 0x0003e80000100a00 */
[----:B------:R-:W-:Y:S01]  /*14660*/  STL.64 [R1+0xfb0], R44 ;  /* 0x000fb02c01007387 */ /* 0x000fe20000100a00 */
[----:B-1----:R-:W-:-:S03]  /*14670*/  IMAD.MOV.U32 R46, RZ, RZ, R32 ;  /* 0x000000ffff2e7224 */ /* 0x002fc600078e0020 */
[----:B------:R-:W3:Y:S04]  /*14680*/  LDL.LU.64 R32, [R1+0x190] ;  /* 0x0001900001207983 */ /* 0x000ee80000300a00 */
[----:B------:R-:W3:Y:S01]  /*14690*/  LDL.LU.64 R34, [R1+0x198] ;  /* 0x0001980001227983 */ /* 0x000ee20000300a00 */
[----:B--2---:R-:W-:-:S15]  /*146a0*/  HMMA.16816.F32 R40, R28, R48, R40 ;  /* 0x000000301c28723c */ /* 0x004fde0000001828 */
[----:B------:R-:W-:-:S08]  /*146b0*/  NOP ;  /* 0x0000000000007918 */ /* 0x000fd00000000000 */
[----:B------:R-:W-:Y:S04]  /*146c0*/  STL.64 [R1+0xfd8], R42 ;  /* 0x000fd82a01007387 */ /* 0x000fe80000100a00 */
[----:B------:R1:W-:Y:S04]  /*146d0*/  STL.64 [R1+0xfd0], R40 ;  /* 0x000fd02801007387 */ /* 0x0003e80000100a00 */
[----:B-1----:R-:W2:Y:S04]  /*146e0*/  LDL.LU.64 R40, [R1+0x1b0] ;  /* 0x0001b00001287983 */ /* 0x002ea80000300a00 */
[----:B------:R-:W2:Y:S01]  /*146f0*/  LDL.LU.64 R42, [R1+0x1b8] ;  /* 0x0001b800012a7983 */ /* 0x000ea20000300a00 */
[----:B----4-:R-:W-:Y:S01]  /*14700*/  HMMA.16816.F32 R36, R28, R36, R52 ;  /* 0x000000241c24723c */ /* 0x010fe20000001834 */
[----:B------:R-:W-:-:S02]  /*14710*/  IMAD.MOV.U32 R44, RZ, RZ, R7 ;  /* 0x000000ffff2c7224 */ /* 0x000fc400078e0007 */
[----:B------:R-:W-:-:S15]  /*14720*/  IMAD.MOV.U32 R45, RZ, RZ, R6 ;  /* 0x000000ffff2d7224 */ /* 0x000fde00078e0006 */
[----:B------:R-:W-:-:S06]  /*14730*/  NOP ;  /* 0x0000000000007918 */ /* 0x000fcc0000000000 */
[----:B------:R-:W-:Y:S01]  /*14740*/  IMAD.MOV.U32 R10, RZ, RZ, R36 ;  /* 0x000000ffff0a7224 */ /* 0x000fe200078e0024 */
[----:B------:R-:W-:Y:S01]  /*14750*/  MOV R7, R39 ;  /* 0x0000002700077202 */ /* 0x000fe20000000f00 */
[----:B------:R-:W-:Y:S02]  /*14760*/  IMAD.MOV.U32 R11, RZ, RZ, R37 ;  /* 0x000000ffff0b7224 */ /* 0x000fe400078e0025 */
[----:B------:R-:W-:Y:S01]  /*14770*/  IMAD.MOV.U32 R6, RZ, RZ, R38 ;  /* 0x000000ffff067224 */ /* 0x000fe200078e0026 */
[----:B--2---:R-:W-:-:S15]  /*14780*/  HMMA.16816.F32 R56, R28, R56, R40 ;  /* 0x000000381c38723c */ /* 0x004fde0000001828 */
[----:B------:R-:W-:-:S08]  /*14790*/  NOP ;  /* 0x0000000000007918 */ /* 0x000fd00000000000 */
[----:B------:R-:W-:Y:S04]  /*147a0*/  STL.64 [R1+0x60], R56 ;  /* 0x0000603801007387 */ /* 0x000fe80000100a00 */
[----:B------:R3:W-:Y:S04]  /*147b0*/  STL [R1+0x68], R58 ;  /* 0x0000683a01007387 */ /* 0x0007e80000100800 */
[----:B------:R-:W2:Y:S04]  /*147c0*/  LDL.LU.64 R40, [R1+0x170] ;  /* 0x0001700001287983 */ /* 0x000ea80000300a00 */
[----:B------:R-:W2:Y:S04]  /*147d0*/  LDL.LU.64 R42, [R1+0x178] ;  /* 0x00017800012a7983 */ /* 0x000ea80000300a00 */
[----:B------:R-:W4:Y:S04]  /*147e0*/  LDL.LU.64 R36, [R1+0x160] ;  /* 0x0001600001247983 */ /* 0x000f280000300a00 */
[----:B------:R-:W4:Y:S01]  /*147f0*/  LDL.LU.64 R38, [R1+0x168] ;  /* 0x0001680001267983 */ /* 0x000f220000300a00 */
[----:B------:R-:W-:-:S02]  /*14800*/  IMAD.MOV.U32 R60, RZ, RZ, R59 ;  /* 0x000000ffff3c7224 */ /* 0x000fc400078e003b */
[C---:B---3--:R-:W-:Y:S01]  /*14810*/  HMMA.16816.F32 R56, R28.reuse, R4, R32 ;  /* 0x000000041c38723c */ /* 0x048fe20000001820 */
[----:B------:R-:W-:Y:S04]  /*14820*/  STL [R1+0xfac], R11 ;  /* 0x000fac0b01007387 */ /* 0x000fe80000100800 */
[----:B------:R-:W-:Y:S04]  /*14830*/  STL [R1+0xfa8], R6 ;  /* 0x000fa80601007387 */ /* 0x000fe80000100800 */
[----:B------:R-:W0:Y:S04]  /*14840*/  LDL.LU.64 R32, [R1+0x150] ;  /* 0x0001500001207983 */ /* 0x000e280000300a00 */
[----:B------:R-:W0:Y:S10]  /*14850*/  LDL.LU.64 R34, [R1+0x158] ;  /* 0x0001580001227983 */ /* 0x000e340000300a00 */
[----:B------:R-:W-:Y:S04]  /*14860*/  STL.64 [R1+0xf78], R58 ;  /* 0x000f783a01007387 */ /* 0x000fe80000100a00 */
[----:B------:R1:W-:Y:S04]  /*14870*/  STL.64 [R1+0xf70], R56 ;  /* 0x000f703801007387 */ /* 0x0003e80000100a00 */
[----:B-1----:R-:W3:Y:S04]  /*14880*/  LDL.LU.64 R56, [R1] ;  /* 0x0000000001387983 */ /* 0x002ee80000300a00 */
[----:B------:R-:W3:Y:S01]  /*14890*/  LDL.LU.64 R58, [R1+0x8] ;  /* 0x00000800013a7983 */ /* 0x000ee20000300a00 */
[C---:B--2---:R-:W-:Y:S06]  /*148a0*/  HMMA.16816.F32 R52, R28.reuse, R8, R40 ;  /* 0x000000081c34723c */ /* 0x044fec0000001828 */
[----:B----4-:R-:W-:Y:S01]  /*148b0*/  HMMA.16816.F32 R36, R28, R12, R36 ;  /* 0x0000000c1c24723c */ /* 0x010fe20000001824 */
[----:B------:R-:W1:-:S15]  /*148c0*/  LDSM.16.MT88.4 R28, [R0+UR6+0x800] ;  /* 0x00080006001c783b */ /* 0x000e5e0008004200 */
[----:B------:R-:W-:-:S01]  /*148d0*/  NOP ;  /* 0x0000000000007918 */ /* 0x000fc20000000000 */
[----:B------:R-:W-:Y:S04]  /*148e0*/  STL.64 [R1+0xf88], R54 ;  /* 0x000f883601007387 */ /* 0x000fe80000100a00 */
[----:B------:R2:W-:Y:S04]  /*148f0*/  STL.64 [R1+0xf80], R52 ;  /* 0x000f803401007387 */ /* 0x0005e80000100a00 */
[----:B--2---:R-:W2:Y:S04]  /*14900*/  LDL.LU.64 R52, [R1+0x10] ;  /* 0x0000100001347983 */ /* 0x004ea80000300a00 */
[----:B------:R-:W4:Y:S04]  /*14910*/  LDL.LU.64 R54, [R1+0x18] ;  /* 0x0000180001367983 */ /* 0x000f280000300a00 */
[----:B------:R-:W3:Y:S04]  /*14920*/  LDL.LU.64 R40, [R1+0x130] ;  /* 0x0001300001287983 */ /* 0x000ee80000300a00 */
[----:B------:R-:W3:Y:S04]  /*14930*/  LDL.LU.64 R42, [R1+0x138] ;  /* 0x00013800012a7983 */ /* 0x000ee80000300a00 */
[----:B------:R-:W-:Y:S04]  /*14940*/  STL.64 [R1+0xfe8], R38 ;  /* 0x000fe82601007387 */ /* 0x000fe80000100a00 */
[----:B------:R0:W-:Y:S04]  /*14950*/  STL.64 [R1+0xfe0], R36 ;  /* 0x000fe02401007387 */ /* 0x0001e80000100a00 */
[----:B0-----:R-:W2:Y:S04]  /*14960*/  LDL.LU.64 R36, [R1+0x140] ;  /* 0x0001400001247983 */ /* 0x001ea80000300a00 */
[----:B------:R-:W2:Y:S01]  /*14970*/  LDL.LU.64 R38, [R1+0x148] ;  /* 0x0001480001267983 */ /* 0x000ea20000300a00 */
[----:B------:R-:W-:Y:S03]  /*14980*/  HMMA.16816.F32 R32, R16, R44, R32 ;  /* 0x0000002c1020723c */ /* 0x000fe60000001820 */
[----:B-1----:R-:W-:Y:S04]  /*14990*/  STL.64 [R1+0xff8], R30 ;  /* 0x000ff81e01007387 */ /* 0x002fe80000100a00 */
[----:B------:R-:W-:-:S15]  /*149a0*/  STL.64 [R1+0xff0], R28 ;  /* 0x000ff01c01007387 */ /* 0x000fde0000100a00 */
[----:B------:R-:W-:-:S01]  /*149b0*/  NOP ;  /* 0x0000000000007918 */ /* 0x000fc20000000000 */
[----:B------:R-:W-:Y:S04]  /*149c0*/  STL.64 [R1+0x1008], R34 ;  /* 0x0010082201007387 */ /* 0x000fe80000100a00 */
[----:B------:R0:W-:Y:S04]  /*149d0*/  STL.64 [R1+0x1000], R32 ;  /* 0x0010002001007387 */ /* 0x0001e80000100a00 */
[----:B0-----:R-:W4:Y:S04]  /*149e0*/  LDL.LU.64 R32, [R1+0x120] ;  /* 0x0001200001207983 */ /* 0x001f280000300a00 */
[----:B------:R-:W4:Y:S01]  /*149f0*/  LDL.LU.64 R34, [R1+0x128] ;  /* 0x0001280001227983 */ /* 0x000f220000300a00 */
[----:B--2---:R-:W-:-:S15]  /*14a00*/  HMMA.16816.F32 R28, R16, R24, R36 ;  /* 0x00000018101c723c */ /* 0x004fde0000001824 */
[----:B------:R-:W-:-:S09]  /*14a10*/  NOP ;  /* 0x0000000000007918 */ /* 0x000fd20000000000 */
[----:B------:R-:W-:Y:S02]  /*14a20*/  IMAD.MOV.U32 R11, RZ, RZ, R28 ;  /* 0x000000ffff0b7224 */ /* 0x000fe400078e001c */
[----:B------:R-:W-:Y:S02]  /*14a30*/  IMAD.MOV.U32 R6, RZ, RZ, R29 ;  /* 0x000000ffff067224 */ /* 0x000fe400078e001d */
[----:B------:R-:W-:Y:S01]  /*14a40*/  IMAD.MOV.U32 R14, RZ, RZ, R30 ;  /* 0x000000ffff0e7224 */ /* 0x000fe200078e001e */
[----:B------:R-:W2:Y:S01]  /*14a50*/  LDL.LU.64 R28, [R1+0x110] ;  /* 0x00011000011c7983 */ /* 0x000ea20000300a00 */
[----:B------:R-:W-:-:S03]  /*14a60*/  IMAD.MOV.U32 R15, RZ, RZ, R31 ;  /* 0x000000ffff0f7224 */ /* 0x000fc600078e001f */
[----:B------:R-:W2:Y:S01]  /*14a70*/  LDL.LU.64 R30, [R1+0x118] ;  /* 0x00011800011e7983 */ /* 0x000ea20000300a00 */
[----:B---3--:R-:W-:Y:S01]  /*14a80*/  HMMA.16816.F32 R36, R16, R48, R40 ;  /* 0x000000301024723c */ /* 0x008fe20000001828 */
[----:B------:R-:W-:-:S05]  /*14a90*/  IMAD.MOV.U32 R47, RZ, RZ, R2 ;  /* 0x000000ffff2f7224 */ /* 0x000fca00078e0002 */
[----:B------:R-:W-:Y:S02]  /*14aa0*/  IMAD.MOV.U32 R2, RZ, RZ, R48 ;  /* 0x000000ffff027224 */ /* 0x000fe400078e0030 */
[----:B------:R-:W-:-:S15]  /*14ab0*/  IMAD.MOV.U32 R0, RZ, RZ, R49 ;  /* 0x000000ffff007224 */ /* 0x000fde00078e0031 */
[----:B------:R0:W-:Y:S04]  /*14ac0*/  STL.64 [R1+0x170], R36 ;  /* 0x0001702401007387 */ /* 0x0001e80000100a00 */
[----:B------:R1:W-:Y:S04]  /*14ad0*/  STL.64 [R1+0x178], R38 ;  /* 0x0001782601007387 */ /* 0x0003e80000100a00 */
[----:B------:R-:W3:Y:S04]  /*14ae0*/  LDL.LU.64 R48, [R1+0x100] ;  /* 0x0001000001307983 */ /* 0x000ee80000300a00 */
[----:B------:R-:W3:Y:S04]  /*14af0*/  LDL.LU.64 R50, [R1+0x108] ;  /* 0x0001080001327983 */ /* 0x000ee80000300a00 */
[----:B------:R-:W3:Y:S04]  /*14b00*/  LDL.LU.64 R40, [R1+0xf0] ;  /* 0x0000f00001287983 */ /* 0x000ee80000300a00 */
[----:B------:R-:W3:Y:S01]  /*14b10*/  LDL.LU.64 R42, [R1+0xf8] ;  /* 0x0000f800012a7983 */ /* 0x000ee20000300a00 */
[C---:B----4-:R-:W-:Y:S03]  /*14b20*/  HMMA.16816.F32 R32, R16.reuse, R52, R32 ;  /* 0x000000341020723c */ /* 0x050fe60000001820 */
[----:B0-----:R-:W4:Y:S04]  /*14b30*/  LDL.LU.64 R36, [R1+0xe0] ;  /* 0x0000e00001247983 */ /* 0x001f280000300a00 */
[----:B-1----:R-:W4:Y:S04]  /*14b40*/  LDL.LU.64 R38, [R1+0xe8] ;  /* 0x0000e80001267983 */ /* 0x002f280000300a00 */
[----:B------:R-:W-:Y:S04]  /*14b50*/  STL.64 [R1+0x10b0], R54 ;  /* 0x0010b03601007387 */ /* 0x000fe80000100a00 */
[----:B------:R-:W-:Y:S08]  /*14b60*/  STL.64 [R1+0x10a8], R52 ;  /* 0x0010a83401007387 */ /* 0x000ff00000100a00 */
[----:B------:R0:W-:Y:S04]  /*14b70*/  STL.64 [R1+0x1b0], R32 ;  /* 0x0001b02001007387 */ /* 0x0001e80000100a00 */
[----:B------:R1:W-:Y:S04]  /*14b80*/  STL.64 [R1+0x1b8], R34 ;  /* 0x0001b82201007387 */ /* 0x0003e80000100a00 */
[----:B0-----:R-:W4:Y:S04]  /*14b90*/  LDL.LU.64 R32, [R1+0x270] ;  /* 0x0002700001207983 */ /* 0x001f280000300a00 */
[----:B-1----:R-:W4:Y:S01]  /*14ba0*/  LDL.LU.64 R34, [R1+0x278] ;  /* 0x0002780001227983 */ /* 0x002f220000300a00 */
[----:B--2---:R-:W-:-:S15]  /*14bb0*/  HMMA.16816.F32 R28, R16, R56, R28 ;  /* 0x00000038101c723c */ /* 0x004fde000000181c */
[----:B------:R-:W-:-:S08]  /*14bc0*/  NOP ;  /* 0x0000000000007918 */ /* 0x000fd00000000000 */
[----:B------:R0:W-:Y:S04]  /*14bd0*/  STL.64 [R1+0x1a0], R28 ;  /* 0x0001a01c01007387 */ /* 0x0001e80000100a00 */
[----:B------:R1:W-:Y:S04]  /*14be0*/  STL.64 [R1+0x1a8], R30 ;  /* 0x0001a81e01007387 */ /* 0x0003e80000100a00 */
[----:B0-----:R-:W2:Y:S04]  /*14bf0*/  LDL.LU.64 R28, [R1+0x250] ;  /* 0x00025000011c7983 */ /* 0x001ea80000300a00 */
[----:B-1----:R-:W2:Y:S01]  /*14c00*/  LDL.LU.64 R30, [R1+0x258] ;  /* 0x00025800011e7983 */ /* 0x002ea20000300a00 */
[C---:B---3--:R-:W-:Y:S03]  /*14c10*/  HMMA.16816.F32 R48, R16.reuse, R4, R48 ;  /* 0x000000041030723c */ /* 0x048fe60000001830 */
[----:B------:R-:W-:Y:S04]  /*14c20*/  STL.64 [R1+0x10a0], R58 ;  /* 0x0010a03a01007387 */ /* 0x000fe80000100a00 */
[----:B------:R-:W-:Y:S04]  /*14c30*/  STL.64 [R1+0x1098], R56 ;  /* 0x0010983801007387 */ /* 0x000fe80000100a00 */
[----:B------:R-:W-:Y:S04]  /*14c40*/  STL.64 [R1+0x1090], R6 ;  /* 0x0010900601007387 */ /* 0x000fe80000100a00 */
[----:B------:R0:W-:Y:S02]  /*14c50*/  STL.64 [R1+0x1088], R4 ;  /* 0x0010880401007387 */ /* 0x0001e40000100a00 */
[C---:B0-----:R-:W-:Y:S06]  /*14c60*/  HMMA.16816.F32 R4, R16.reuse, R8, R40 ;  /* 0x000000081004723c */ /* 0x041fec0000001828 */
[----:B------:R-:W-:Y:S04]  /*14c70*/  STL.64 [R1+0x190], R48 ;  /* 0x0001903001007387 */ /* 0x000fe80000100a00 */
[----:B------:R-:W-:Y:S04]  /*14c80*/  STL.64 [R1+0x198], R50 ;  /* 0x0001983201007387 */ /* 0x000fe80000100a00 */
[----:B------:R-:W-:Y:S04]  /*14c90*/  STL.64 [R1+0x1080], R10 ;  /* 0x0010800a01007387 */ /* 0x000fe80000100a00 */
[----:B------:R-:W-:Y:S05]  /*14ca0*/  STL.64 [R1+0x1078], R8 ;  /* 0x0010780801007387 */ /* 0x000fea0000100a00 */
[----:B------:R-:W-:Y:S04]  /*14cb0*/  STL.64 [R1+0x180], R4 ;  /* 0x0001800401007387 */ /* 0x000fe80000100a00 */
[----:B------:R4:W-:Y:S02]  /*14cc0*/  STL.64 [R1+0x188], R6 ;  /* 0x0001880601007387 */ /* 0x0009e40000100a00 */
[----:B----4-:R-:W-:Y:S02]  /*14cd0*/  HMMA.16816.F32 R4, R16, R12, R36 ;  /* 0x0000000c1004723c */ /* 0x010fe40000001824 */
[----:B------:R-:W0:Y:S04]  /*14ce0*/  LDSM.16.MT88.4 R16, [R3+UR6+0x800] ;  /* 0x000800060310783b */ /* 0x000e280008004200 */
[----:B------:R-:W-:Y:S01]  /*14cf0*/  STL.64 [R1+0x1070], R14 ;  /* 0x0010700e01007387 */ /* 0x000fe20000100a00 */
[----:B------:R-:W-:Y:S03]  /*14d00*/  HMMA.16816.F32 R8, R20, R44, R32 ;  /* 0x0000002c1408723c */ /* 0x000fe60000001820 */
[----:B------:R-:W-:-:S13]  /*14d10*/  STL.64 [R1+0x1068], R12 ;  /* 0x0010680c01007387 */ /* 0x000fda0000100a00 */
[----:B------:R-:W-:Y:S04]  /*14d20*/  STL.64 [R1+0x160], R4 ;  /* 0x0001600401007387 */ /* 0x000fe80000100a00 */
[----:B------:R2:W-:Y:S04]  /*14d30*/  STL.64 [R1+0x168], R6 ;  /* 0x0001680601007387 */ /* 0x0005e80000100a00 */
[----:B0-----:R-:W-:Y:S04]  /*14d40*/  STL.64 [R1+0x1018], R18 ;  /* 0x0010181201007387 */ /* 0x001fe80000100a00 */
[----:B------:R-:W-:Y:S04]  /*14d50*/  STL.64 [R1+0x1010], R16 ;  /* 0x0010101001007387 */ /* 0x000fe80000100a00 */
[----:B------:R-:W-:Y:S04]  /*14d60*/  STL.64 [R1+0x150], R8 ;  /* 0x0001500801007387 */ /* 0x000fe80000100a00 */
[----:B------:R-:W-:Y:S01]  /*14d70*/  STL.64 [R1+0x158], R10 ;  /* 0x0001580a01007387 */ /* 0x000fe20000100a00 */
[----:B--2---:R-:W-:-:S15]  /*14d80*/  HMMA.16816.F32 R4, R20, R24, R28 ;  /* 0x000000181404723c */ /* 0x004fde000000181c */
[----:B------:R-:W-:-:S08]  /*14d90*/  NOP ;  /* 0x0000000000007918 */ /* 0x000fd00000000000 */
[----:B------:R-:W-:Y:S04]  /*14da0*/  STL.64 [R1+0x140], R4 ;  /* 0x0001400401007387 */ /* 0x000fe80000100a00 */
[----:B------:R-:W-:Y:S04]  /*14db0*/  STL.64 [R1+0x148], R6 ;  /* 0x0001480601007387 */ /* 0x000fe80000100a00 */
[----:B------:R-:W2:Y:S04]  /*14dc0*/  LDL.LU.64 R52, [R1+0x220] ;  /* 0x0002200001347983 */ /* 0x000ea80000300a00 */
[----:B------:R-:W2:Y:S04]  /*14dd0*/  LDL.LU.64 R54, [R1+0x228] ;  /* 0x0002280001367983 */ /* 0x000ea80000300a00 */
[----:B------:R-:W3:Y:S04]  /*14de0*/  LDL.LU.64 R32, [R1+0x1e0] ;  /* 0x0001e00001207983 */ /* 0x000ee80000300a00 */
[----:B------:R-:W4:Y:S04]  /*14df0*/  LDL.LU.64 R34, [R1+0x1e8] ;  /* 0x0001e80001227983 */ /* 0x000f280000300a00 */
[----:B----4-:R-:W-:Y:S04]  /*14e00*/  STL.64 [R1+0x1028], R34 ;  /* 0x0010282201007387 */ /* 0x010fe80000100a00 */
[----:B---3--:R0:W-:Y:S04]  /*14e10*/  STL.64 [R1+0x1020], R32 ;  /* 0x0010202001007387 */ /* 0x0081e80000100a00 */
[----:B0-----:R-:W3:Y:S04]  /*14e20*/  LDL.LU.64 R32, [R1+0x1f0] ;  /* 0x0001f00001207983 */ /* 0x001ee80000300a00 */
[----:B------:R-:W4:Y:S01]  /*14e30*/  LDL.LU.64 R34, [R1+0x1f8] ;  /* 0x0001f80001227983 */ /* 0x000f220000300a00 */
[----:B------:R-:W-:-:S02]  /*14e40*/  IMAD.MOV.U32 R16, RZ, RZ, R2 ;  /* 0x000000ffff107224 */ /* 0x000fc400078e0002 */
[----:B------:R-:W-:Y:S02]  /*14e50*/  IMAD.MOV.U32 R17, RZ, RZ, R0 ;  /* 0x000000ffff117224 */ /* 0x000fe400078e0000 */
[----:B------:R-:W-:Y:S02]  /*14e60*/  IMAD.MOV.U32 R2, RZ, RZ, R24 ;  /* 0x000000ffff027224 */ /* 0x000fe400078e0018 */
[----:B------:R-:W-:Y:S01]  /*14e70*/  IMAD.MOV.U32 R0, RZ, RZ, R25 ;  /* 0x000000ffff007224 */ /* 0x000fe200078e0019 */
[----:B----4-:R-:W-:Y:S04]  /*14e80*/  STL.64 [R1+0x1038], R34 ;  /* 0x0010382201007387 */ /* 0x010fe80000100a00 */
[----:B---3--:R0:W-:Y:S04]  /*14e90*/  STL.64 [R1+0x1030], R32 ;  /* 0x0010302001007387 */ /* 0x0081e80000100a00 */
[----:B------:R-:W3:Y:S04]  /*14ea0*/  LDL.LU.64 R56, [R1+0x210] ;  /* 0x0002100001387983 */ /* 0x000ee80000300a00 */
[----:B------:R-:W3:Y:S04]  /*14eb0*/  LDL.LU.64 R58, [R1+0x218] ;  /* 0x00021800013a7983 */ /* 0x000ee80000300a00 */
[----:B------:R-:W4:Y:S01]  /*14ec0*/  LDL.LU.64 R4, [R1+0xd0] ;  /* 0x0000d00001047983 */ /* 0x000f220000300a00 */
[----:B0-----:R-:W-:-:S03]  /*14ed0*/  IMAD.MOV.U32 R32, RZ, RZ, R2 ;  /* 0x000000ffff207224 */ /* 0x001fc600078e0002 */
[----:B------:R-:W4:Y:S01]  /*14ee0*/  LDL.LU.64 R6, [R1+0xd8] ;  /* 0x0000d80001067983 */ /* 0x000f220000300a00 */
[----:B------:R-:W-:-:S03]  /*14ef0*/  IMAD.MOV.U32 R33, RZ, RZ, R0 ;  /* 0x000000ffff217224 */ /* 0x000fc600078e0000 */
[----:B------:R-:W4:Y:S04]  /*14f00*/  LDL.LU.64 R8, [R1+0xc0] ;  /* 0x0000c00001087983 */ /* 0x000f280000300a00 */
[----:B------:R-:W4:Y:S04]  /*14f10*/  LDL.LU.64 R10, [R1+0xc8] ;  /* 0x0000c800010a7983 */ /* 0x000f280000300a00 */
[----:B------:R-:W4:Y:S04]  /*14f20*/  LDL.LU.64 R12, [R1+0xb0] ;  /* 0x0000b000010c7983 */ /* 0x000f280000300a00 */
[----:B------:R-:W4:Y:S04]  /*14f30*/  LDL.LU.64 R14, [R1+0xb8] ;  /* 0x0000b800010e7983 */ /* 0x000f280000300a00 */
[----:B------:R-:W4:Y:S04]  /*14f40*/  LDL.LU.64 R24, [R1+0xa0] ;  /* 0x0000a00001187983 */ /* 0x000f280000300a00 */
[----:B------:R-:W4:Y:S04]  /*14f50*/  LDL.LU.64 R26, [R1+0xa8] ;  /* 0x0000a800011a7983 */ /* 0x000f280000300a00 */
[----:B------:R0:W-:Y:S04]  /*14f60*/  STL.64 [R1+0x1050], R32 ;  /* 0x0010502001007387 */ /* 0x0001e80000100a00 */
[----:B0-----:R-:W4:Y:S04]  /*14f70*/  LDL.LU.64 R32, [R1+0x240] ;  /* 0x0002400001207983 */ /* 0x001f280000300a00 */
[----:B------:R-:W4:Y:S04]  /*14f80*/  LDL.LU.64 R34, [R1+0x248] ;  /* 0x0002480001227983 */ /* 0x000f280000300a00 */
[----:B------:R-:W3:Y:S04]  /*14f90*/  LDL.LU.64 R28, [R1+0x90] ;  /* 0x00009000011c7983 */ /* 0x000ee80000300a00 */
[----:B------:R-:W4:Y:S01]  /*14fa0*/  LDL.LU.64 R30, [R1+0x98] ;  /* 0x00009800011e7983 */ /* 0x000f220000300a00 */
[C---:B--2---:R-:W-:Y:S03]  /*14fb0*/  HMMA.16816.F32 R52, R20.reuse, R16, R52 ;  /* 0x000000101434723c */ /* 0x044fe60000001834 */
[----:B----4-:R-:W-:Y:S04]  /*14fc0*/  STL.64 [R1+0x1048], R30 ;  /* 0x0010481e01007387 */ /* 0x010fe80000100a00 */
[----:B---3--:R0:W-:Y:S04]  /*14fd0*/  STL.64 [R1+0x1040], R28 ;  /* 0x0010401c01007387 */ /* 0x0081e80000100a00 */
[----:B0-----:R-:W2:Y:S04]  /*14fe0*/  LDL.LU.64 R28, [R1+0x200] ;  /* 0x00020000011c7983 */ /* 0x001ea80000300a00 */
[----:B------:R-:W2:Y:S04]  /*14ff0*/  LDL.LU.64 R30, [R1+0x208] ;  /* 0x00020800011e7983 */ /* 0x000ea80000300a00 */
[----:B------:R-:W3:Y:S04]  /*15000*/  LDL.LU.64 R36, [R1+0x80] ;  /* 0x0000800001247983 */ /* 0x000ee80000300a00 */
[----:B------:R-:W3:Y:S04]  /*15010*/  LDL.LU.64 R38, [R1+0x88] ;  /* 0x0000880001267983 */ /* 0x000ee80000300a00 */
[----:B------:R-:W4:Y:S04]  /*15020*/  LDL.LU.64 R40, [R1+0x1d0] ;  /* 0x0001d00001287983 */ /* 0x000f280000300a00 */
[----:B------:R-:W4:Y:S04]  /*15030*/  LDL.LU.64 R42, [R1+0x1d8] ;  /* 0x0001d800012a7983 */ /* 0x000f280000300a00 */
[----:B------:R-:W2:Y:S04]  /*15040*/  LDL.LU.64 R48, [R1+0x1c0] ;  /* 0x0001c00001307983 */ /* 0x000ea80000300a00 */
[----:B------:R-:W2:Y:S04]  /*15050*/  LDL.LU.64 R50, [R1+0x1c8] ;  /* 0x0001c80001327983 */ /* 0x000ea80000300a00 */
[----:B------:R-:W-:Y:S04]  /*15060*/  STL.64 [R1+0x130], R52 ;  /* 0x0001303401007387 */ /* 0x000fe80000100a00 */
[----:B------:R0:W-:Y:S04]  /*15070*/  STL.64 [R1+0x138], R54 ;  /* 0x0001383601007387 */ /* 0x0001e80000100a00 */
[----:B0-----:R-:W2:Y:S04]  /*15080*/  LDL.LU.64 R54, [R1+0x10b0] ;  /* 0x0010b00001367983 */ /* 0x001ea80000300a00 */
[----:B------:R-:W3:Y:S02]  /*15090*/  LDL.LU.64 R52, [R1+0x10a8] ;  /* 0x0010a80001347983 */ /* 0x000ee40000300a00 */
[----:B---3--:R-:W-:-:S15]  /*150a0*/  HMMA.16816.F32 R56, R20, R52, R56 ;  /* 0x000000341438723c */ /* 0x008fde0000001838 */
[----:B------:R-:W-:-:S08]  /*150b0*/  NOP ;  /* 0x0000000000007918 */ /* 0x000fd00000000000 */
[----:B------:R-:W-:Y:S04]  /*150c0*/  STL.64 [R1+0x120], R56 ;  /* 0x0001203801007387 */ /* 0x000fe80000100a00 */
[----:B------:R0:W-:Y:S04]  /*150d0*/  STL.64 [R1+0x128], R58 ;  /* 0x0001283a01007387 */ /* 0x0001e80000100a00 */
[----:B0-----:R-:W3:Y:S04]  /*150e0*/  LDL.LU.64 R58, [R1+0x10a0] ;  /* 0x0010a000013a7983 */ /* 0x001ee80000300a00 */
[----:B------:R-:W4:Y:S02]  /*150f0*/  LDL.LU.64 R56, [R1+0x1098] ;  /* 0x0010980001387983 */ /* 0x000f240000300a00 */
[----:B----4-:R-:W-:-:S15]  /*15100*/  HMMA.16816.F32 R4, R20, R56, R4 ;  /* 0x000000381404723c */ /* 0x010fde0000001804 */
[----:B------:R-:W-:-:S08]  /*15110*/  NOP ;  /* 0x0000000000007918 */ /* 0x000fd00000000000 */
[----:B------:R-:W-:Y:S04]  /*15120*/  STL.64 [R1+0x110], R4 ;  /* 0x0001100401007387 */ /* 0x000fe80000100a00 */
[----:B------:R0:W-:Y:S04]  /*15130*/  STL.64 [R1+0x118], R6 ;  /* 0x0001180601007387 */ /* 0x0001e80000100a00 */
[----:B0-----:R-:W4:Y:S04]  /*15140*/  LDL.LU.64 R6, [R1+0x1090] ;  /* 0x0010900001067983 */ /* 0x001f280000300a00 */
[----:B------:R-:W2:Y:S02]  /*15150*/  LDL.LU.64 R4, [R1+0x1088] ;  /* 0x0010880001047983 */ /* 0x000ea40000300a00 */
[----:B--2---:R-:W-:-:S15]  /*15160*/  HMMA.16816.F32 R8, R20, R4, R8 ;  /* 0x000000041408723c */ /* 0x004fde0000001808 */
[----:B------:R-:W-:-:S08]  /*15170*/  NOP ;  /* 0x0000000000007918 */ /* 0x000fd00000000000 */
        /* <DEDUP_REMOVED lines=10> */
[----:B----4-:R-:W-:Y:S02]  /*15220*/  HMMA.16816.F32 R20, R20, R12, R24 ;  /* 0x0000000c1414723c */ /* 0x010fe40000001818 */
[----:B------:R-:W4:Y:S04]  /*15230*/  LDL.LU.64 R26, [R1+0x1060] ;  /* 0x00106000011a7983 */ /* 0x000f280000300a00 */
[----:B------:R-:W4:-:S15]  /*15240*/  LDL.LU.64 R24, [R1+0x1058] ;  /* 0x0010580001187983 */ /* 0x000f1e0000300a00 */
[----:B------:R-:W-:-:S02]  /*15250*/  NOP ;  /* 0x0000000000007918 */ /* 0x000fc40000000000 */
[----:B------:R-:W-:Y:S04]  /*15260*/  STL.64 [R1+0xe0], R20 ;  /* 0x0000e01401007387 */ /* 0x000fe80000100a00 */
[----:B------:R0:W-:Y:S04]  /*15270*/  STL.64 [R1+0xe8], R22 ;  /* 0x0000e81601007387 */ /* 0x0001e80000100a00 */
[----:B0-----:R-:W2:Y:S01]  /*15280*/  LDL R23, [R1+0xbd8] ;  /* 0x000bd80001177983 */ /* 0x001ea20000100800 */
[----:B----4-:R-:W-:-:S15]  /*15290*/  HMMA.16816.F32 R32, R24, R44, R32 ;  /* 0x0000002c1820723c */ /* 0x010fde0000001820 */
[----:B------:R-:W-:-:S08]  /*152a0*/  NOP ;  /* 0x0000000000007918 */ /* 0x000fd00000000000 */
[----:B------:R0:W-:Y:S04]  /*152b0*/  STL.64 [R1+0xd0], R32 ;  /* 0x0000d02001007387 */ /* 0x0001e80000100a00 */
[----:B------:R1:W-:Y:S01]  /*152c0*/  STL.64 [R1+0xd8], R34 ;  /* 0x0000d82201007387 */ /* 0x0003e20000100a00 */
[C---:B------:R-:W-:Y:S06]  /*152d0*/  HMMA.16816.F32 R36, R24.reuse, R4, R36 ;  /* 0x000000041824723c */ /* 0x040fec0000001824 */
[C---:B------:R-:W-:Y:S01]  /*152e0*/  HMMA.16816.F32 R40, R24.reuse, R8, R40 ;  /* 0x000000081828723c */ /* 0x040fe20000001828 */
[----:B0-----:R-:W1:Y:S04]  /*152f0*/  LDL.LU.64 R32, [R1+0x1050] ;  /* 0x0010500001207983 */ /* 0x001e680000300a00 */
[----:B--2---:R-:W0:Y:S01]  /*15300*/  LDSM.16.MT88.4 R20, [R23+UR6+0x800] ;  /* 0x000800061714783b */ /* 0x004e220008004200 */
[----:B-1----:R-:W-:Y:S03]  /*15310*/  HMMA.16816.F32 R32, R24, R32, R28 ;  /* 0x000000201820723c */ /* 0x002fe6000000181c */
[----:B------:R-:W2:Y:S04]  /*15320*/  LDL.LU.64 R30, [R1+0x1048] ;  /* 0x00104800011e7983 */ /* 0x000ea80000300a00 */
[----:B------:R-:W2:-:S15]  /*15330*/  LDL.LU.64 R28, [R1+0x1040] ;  /* 0x00104000011c7983 */ /* 0x000e9e0000300a00 */
[----:B------:R-:W-:-:S01]  /*15340*/  NOP ;  /* 0x0000000000007918 */ /* 0x000fc20000000000 */
[----:B------:R-:W-:Y:S04]  /*15350*/  STL.64 [R1+0xc0], R32 ;  /* 0x0000c02001007387 */ /* 0x000fe80000100a00 */
[----:B------:R1:W-:Y:S04]  /*15360*/  STL.64 [R1+0xc8], R34 ;  /* 0x0000c82201007387 */ /* 0x0003e80000100a00 */
[----:B-1----:R-:W4:Y:S04]  /*15370*/  LDL.LU.64 R34, [R1+0x1038] ;  /* 0x0010380001227983 */ /* 0x002f280000300a00 */
[----:B------:R-:W4:Y:S02]  /*15380*/  LDL.LU.64 R32, [R1+0x1030] ;  /* 0x0010300001207983 */ /* 0x000f240000300a00 */
[C---:B----4-:R-:W-:Y:S02]  /*15390*/  HMMA.16816.F32 R16, R24.reuse, R16, R32 ;  /* 0x000000101810723c */ /* 0x050fe40000001820 */
[----:B------:R-:W4:Y:S04]  /*153a0*/  LDL.LU.64 R34, [R1+0x1028] ;  /* 0x0010280001227983 */ /* 0x000f280000300a00 */
[----:B------:R-:W4:Y:S01]  /*153b0*/  LDL.LU.64 R32, [R1+0x1020] ;  /* 0x0010200001207983 */ /* 0x000f220000300a00 */
[----:B--2---:R-:W-:-:S15]  /*153c0*/  HMMA.16816.F32 R28, R24, R56, R28 ;  /* 0x00000038181c723c */ /* 0x004fde000000181c */
[----:B------:R-:W-:-:S01]  /*153d0*/  NOP ;  /* 0x0000000000007918 */ /* 0x000fc20000000000 */
[----:B------:R-:W-:Y:S04]  /*153e0*/  STL.64 [R1+0xb0], R16 ;  /* 0x0000b01001007387 */ /* 0x000fe80000100a00 */
[----:B------:R1:W-:Y:S04]  /*153f0*/  STL.64 [R1+0xb8], R18 ;  /* 0x0000b81201007387 */ /* 0x0003e80000100a00 */
[----:B-1----:R-:W2:Y:S04]  /*15400*/  LDL.LU.64 R18, [R1+0x1018] ;  /* 0x0010180001127983 */ /* 0x002ea80000300a00 */
[----:B------:R-:W2:Y:S01]  /*15410*/  LDL.LU.64 R16, [R1+0x1010] ;  /* 0x0010100001107983 */ /* 0x000ea20000300a00 */
[C---:B----4-:R-:W-:Y:S06]  /*15420*/  HMMA.16816.F32 R32, R24.reuse, R52, R32 ;  /* 0x000000341820723c */ /* 0x050fec0000001820 */
[----:B------:R-:W-:-:S15]  /*15430*/  HMMA.16816.F32 R24, R24, R12, R48 ;  /* 0x0000000c1818723c */ /* 0x000fde0000001830 */
[----:B------:R-:W-:-:S02]  /*15440*/  NOP ;  /* 0x0000000000007918 */ /* 0x000fc40000000000 */
[----:B------:R-:W-:Y:S04]  /*15450*/  STL.64 [R1+0xa0], R32 ;  /* 0x0000a02001007387 */ /* 0x000fe80000100a00 */
[----:B------:R1:W-:Y:S04]  /*15460*/  STL.64 [R1+0xa8], R34 ;  /* 0x0000a82201007387 */ /* 0x0003e80000100a00 */
[----:B-1----:R-:W2:Y:S04]  /*15470*/  LDL.LU.64 R34, [R1+0x1008] ;  /* 0x0010080001227983 */ /* 0x002ea80000300a00 */
[----:B------:R-:W2:Y:S04]  /*15480*/  LDL.LU.64 R32, [R1+0x1000] ;  /* 0x0010000001207983 */ /* 0x000ea80000300a00 */
[----:B------:R-:W4:Y:S04]  /*15490*/  LDL R53, [R1+0xbd4] ;  /* 0x000bd40001357983 */ /* 0x000f280000100800 */
[----:B------:R-:W-:Y:S04]  /*154a0*/  STL.64 [R1+0x90], R28 ;  /* 0x0000901c01007387 */ /* 0x000fe80000100a00 */
[----:B------:R1:W-:Y:S04]  /*154b0*/  STL.64 [R1+0x98], R30 ;  /* 0x0000981e01007387 */ /* 0x0003e80000100a00 */
[----:B-1----:R-:W3:Y:S04]  /*154c0*/  LDL.LU.64 R30, [R1+0xff8] ;  /* 0x000ff800011e7983 */ /* 0x002ee80000300a00 */
[----:B------:R-:W3:Y:S04]  /*154d0*/  LDL.LU.64 R28, [R1+0xff0] ;  /* 0x000ff000011c7983 */ /* 0x000ee80000300a00 */
[----:B------:R-:W-:Y:S04]  /*154e0*/  STL.64 [R1+0x80], R36 ;  /* 0x0000802401007387 */ /* 0x000fe80000100a00 */
[----:B------:R1:W-:Y:S04]  /*154f0*/  STL.64 [R1+0x88], R38 ;  /* 0x0000882601007387 */ /* 0x0003e80000100a00 */
[----:B-1----:R-:W2:Y:S04]  /*15500*/  LDL.LU.64 R38, [R1+0xfe8] ;  /* 0x000fe80001267983 */ /* 0x002ea80000300a00 */
[----:B------:R-:W2:Y:S04]  /*15510*/  LDL.LU.64 R36, [R1+0xfe0] ;  /* 0x000fe00001247983 */ /* 0x000ea80000300a00 */
[----:B------:R-:W-:Y:S04]  /*15520*/  STL.64 [R1+0x1f0], R40 ;  /* 0x0001f02801007387 */ /* 0x000fe80000100a00 */
[----:B------:R1:W-:Y:S04]  /*15530*/  STL.64 [R1+0x1f8], R42 ;  /* 0x0001f82a01007387 */ /* 0x0003e80000100a00 */
[----:B-1----:R-:W4:Y:S04]  /*15540*/  LDL.LU.64 R42, [R1+0xfd8] ;  /* 0x000fd800012a7983 */ /* 0x002f280000300a00 */
[----:B------:R-:W4:Y:S04]  /*15550*/  LDL.LU.64 R40, [R1+0xfd0] ;  /* 0x000fd00001287983 */ /* 0x000f280000300a00 */
[----:B------:R-:W2:Y:S04]  /*15560*/  LDL R9, [R1+0x3bc] ;  /* 0x0003bc0001097983 */ /* 0x000ea80000100800 */
[----:B------:R-:W3:Y:S04]  /*15570*/  LDL.LU.64 R50, [R1+0xfc8] ;  /* 0x000fc80001327983 */ /* 0x000ee80000300a00 */
[----:B------:R-:W3:Y:S01]  /*15580*/  LDL.LU.64 R48, [R1+0xfc0] ;  /* 0x000fc00001307983 */ /* 0x000ee20000300a00 */
[----:B------:R-:W-:Y:S01]  /*15590*/  IMAD.MOV.U32 R2, RZ, RZ, R26 ;  /* 0x000000ffff027224 */ /* 0x000fe200078e001a */
[----:B------:R-:W-:Y:S01]  /*155a0*/  MOV R61, R24 ;  /* 0x00000018003d7202 */ /* 0x000fe20000000f00 */
[----:B------:R-:W-:-:S02]  /*155b0*/  IMAD.MOV.U32 R3, RZ, RZ, R25 ;  /* 0x000000ffff037224 */ /* 0x000fc400078e0019 */
[----:B------:R-:W-:Y:S02]  /*155c0*/  IMAD.MOV.U32 R0, RZ, RZ, R27 ;  /* 0x000000ffff007224 */ /* 0x000fe400078e001b */
[----:B------:R-:W4:Y:S04]  /*155d0*/  LDL.LU.64 R26, [R1+0x28] ;  /* 0x00002800011a7983 */ /* 0x000f280000300a00 */
[----:B------:R-:W-:Y:S04]  /*155e0*/  STL [R1+0xf58], R2 ;  /* 0x000f580201007387 */ /* 0x000fe80000100800 */
[----:B------:R-:W-:Y:S04]  /*155f0*/  STL [R1+0xf54], R3 ;  /* 0x000f540301007387 */ /* 0x000fe80000100800 */
[----:B------:R-:W-:Y:S04]  /*15600*/  STL [R1+0xf50], R61 ;  /* 0x000f503d01007387 */ /* 0x000fe80000100800 */
[----:B0-----:R0:W-:Y:S04]  /*15610*/  STL.64 [R1+0xf68], R22 ;  /* 0x000f681601007387 */ /* 0x0011e80000100a00 */
[----:B------:R-:W-:Y:S04]  /*15620*/  STL.64 [R1+0xf60], R20 ;  /* 0x000f601401007387 */ /* 0x000fe80000100a00 */
[----:B0-----:R-:W2:Y:S01]  /*15630*/  LDL.LU.64 R22, [R1+0x38] ;  /* 0x0000380001167983 */ /* 0x001ea20000300a00 */
[C---:B---3--:R-:W-:Y:S03]  /*15640*/  HMMA.16816.F32 R48, R28.reuse, R46, R48 ;  /* 0x0000002e1c30723c */ /* 0x048fe60000001830 */
[----:B------:R-:W2:Y:S04]  /*15650*/  LDL.LU.64 R46, [R1+0xfb8] ;  /* 0x000fb800012e7983 */ /* 0x000ea80000300a00 */
[----:B------:R-:W2:Y:S01]  /*15660*/  LDL.LU.64 R44, [R1+0xfb0] ;  /* 0x000fb000012c7983 */ /* 0x000ea20000300a00 */
[----:B----4-:R-:W-:-:S15]  /*15670*/  HMMA.16816.F32 R40, R28, R26, R40 ;  /* 0x0000001a1c28723c */ /* 0x010fde0000001828 */
[----:B------:R0:W-:Y:S04]  /*15680*/  STL.64 [R1+0x1e0], R48 ;  /* 0x0001e03001007387 */ /* 0x0001e80000100a00 */
[----:B------:R1:W-:Y:S04]  /*15690*/  STL.64 [R1+0x1e8], R50 ;  /* 0x0001e83201007387 */ /* 0x0003e80000100a00 */
[----:B0-----:R-:W3:Y:S04]  /*156a0*/  LDL.LU R48, [R1+0x60] ;  /* 0x0000600001307983 */ /* 0x001ee80000300800 */
[----:B------:R-:W3:Y:S04]  /*156b0*/  LDL.LU R49, [R1+0x64] ;  /* 0x0000640001317983 */ /* 0x000ee80000300800 */
[----:B-1----:R-:W3:Y:S01]  /*156c0*/  LDL.LU R50, [R1+0x68] ;  /* 0x0000680001327983 */ /* 0x002ee20000300800 */
[----:B------:R-:W-:Y:S01]  /*156d0*/  IMAD.MOV.U32 R51, RZ, RZ, R60 ;  /* 0x000000ffff337224 */ /* 0x000fe200078e003c */
[----:B--2---:R-:W-:-:S15]  /*156e0*/  HMMA.16816.F32 R44, R28, R22, R44 ;  /* 0x000000161c2c723c */ /* 0x004fde000000182c */
[----:B------:R-:W-:-:S09]  /*156f0*/  NOP ;  /* 0x0000000000007918 */ /* 0x000fd20000000000 */
[----:B------:R-:W-:Y:S01]  /*15700*/  IMAD.MOV.U32 R60, RZ, RZ, R47 ;  /* 0x000000ffff3c7224 */ /* 0x000fe200078e002f */
[----:B------:R0:W-:Y:S04]  /*15710*/  STL.64 [R1+0x1d0], R44 ;  /* 0x0001d02c01007387 */ /* 0x0001e80000100a00 */
[----:B------:R-:W-:Y:S04]  /*15720*/  STL [R1+0x1d8], R46 ;  /* 0x0001d82e01007387 */ /* 0x000fe80000100800 */
[----:B------:R-:W-:Y:S04]  /*15730*/  STL [R1+0xea8], R60 ;  /* 0x000ea83c01007387 */ /* 0x000fe80000100800 */
[----:B------:R-:W-:Y:S01]  /*15740*/  STL.64 [R1+0x1c0], R40 ;  /* 0x0001c02801007387 */ /* 0x000fe20000100a00 */
[----:B0-----:R-:W-:-:S03]  /*15750*/  IMAD.MOV.U32 R44, RZ, RZ, R11 ;  /* 0x000000ffff2c7224 */ /* 0x001fc600078e000b */
[----:B------:R0:W-:Y:S01]  /*15760*/  STL.64 [R1+0x1c8], R42 ;  /* 0x0001c82a01007387 */ /* 0x0001e20000100a00 */
[----:B------:R-:W-:-:S03]  /*15770*/  IMAD.MOV.U32 R45, RZ, RZ, R6 ;  /* 0x000000ffff2d7224 */ /* 0x000fc600078e0006 */
[----:B0-----:R-:W2:Y:S04]  /*15780*/  LDL.LU.64 R42, [R1+0x48] ;  /* 0x00004800012a7983 */ /* 0x001ea80000300a00 */
[----:B------:R-:W4:Y:S04]  /*15790*/  LDL.LU R11, [R1+0xfac] ;  /* 0x000fac00010b7983 */ /* 0x000f280000300800 */
[----:B------:R-:W2:Y:S01]  /*157a0*/  LDL.LU R6, [R1+0xfa8] ;  /* 0x000fa80001067983 */ /* 0x000ea20000300800 */
[----:B------:R-:W-:Y:S02]  /*157b0*/  IMAD.MOV.U32 R20, RZ, RZ, R26 ;  /* 0x000000ffff147224 */ /* 0x000fe400078e001a */
[----:B------:R-:W-:-:S02]  /*157c0*/  IMAD.MOV.U32 R8, RZ, RZ, R27 ;  /* 0x000000ffff087224 */ /* 0x000fc400078e001b */
[----:B------:R-:W0:Y:S01]  /*157d0*/  LDSM.16.MT88.4 R24, [R53+UR6+0x800] ;  /* 0x000800063518783b */ /* 0x000e220008004200 */
[----:B---3--:R-:W-:Y:S01]  /*157e0*/  HMMA.16816.F32 R48, R28, R54, R48 ;  /* 0x000000361c30723c */ /* 0x008fe20000001830 */
[----:B------:R-:W-:Y:S02]  /*157f0*/  IMAD.MOV.U32 R46, RZ, RZ, R14 ;  /* 0x000000ffff2e7224 */ /* 0x000fe400078e000e */
[----:B------:R-:W3:Y:S01]  /*15800*/  LDL.LU R14, [R1+0xfa4] ;  /* 0x000fa400010e7983 */ /* 0x000ee20000300800 */
[----:B------:R-:W-:-:S03]  /*15810*/  IMAD.MOV.U32 R47, RZ, RZ, R15 ;  /* 0x000000ffff2f7224 */ /* 0x000fc600078e000f */
[----:B------:R-:W3:Y:S01]  /*15820*/  LDL.LU R15, [R1+0xfa0] ;  /* 0x000fa000010f7983 */ /* 0x000ee20000300800 */
[----:B------:R-:W-:Y:S02]  /*15830*/  IMAD.MOV.U32 R2, RZ, RZ, R58 ;  /* 0x000000ffff027224 */ /* 0x000fe400078e003a */
[----:B------:R-:W-:Y:S01]  /*15840*/  IMAD.MOV.U32 R3, RZ, RZ, R59 ;  /* 0x000000ffff037224 */ /* 0x000fe200078e003b */
[----:B0-----:R0:W-:Y:S04]  /*15850*/  STL.64 [R1+0xf10], R26 ;  /* 0x000f101a01007387 */ /* 0x0011e80000100a00 */
[----:B------:R1:W-:Y:S01]  /*15860*/  STL.64 [R1+0xf08], R24 ;  /* 0x000f081801007387 */ /* 0x0003e20000100a00 */
[----:B0-----:R-:W-:Y:S02]  /*15870*/  IMAD.MOV.U32 R27, RZ, RZ, R7 ;  /* 0x000000ffff1b7224 */ /* 0x001fe400078e0007 */
[----:B-1----:R-:W-:-:S02]  /*15880*/  IMAD.MOV.U32 R24, RZ, RZ, R10 ;  /* 0x000000ffff187224 */ /* 0x002fc400078e000a */
[----:B------:R-:W3:Y:S01]  /*15890*/  LDL.LU R10, [R1+0xf9c] ;  /* 0x000f9c00010a7983 */ /* 0x000ee20000300800 */
[----:B----4-:R-:W-:-:S03]  /*158a0*/  MOV R25, R11 ;  /* 0x0000000b00197202 */ /* 0x010fc60000000f00 */
[----:B------:R-:W3:Y:S01]  /*158b0*/  LDL.LU R11, [R1+0xf98] ;  /* 0x000f9800010b7983 */ /* 0x000ee20000300800 */
[----:B--2---:R-:W-:-:S03]  /*158c0*/  IMAD.MOV.U32 R26, RZ, RZ, R6 ;  /* 0x000000ffff1a7224 */ /* 0x004fc600078e0006 */
[----:B------:R-:W2:Y:S04]  /*158d0*/  LDL.LU R6, [R1+0xf94] ;  /* 0x000f940001067983 */ /* 0x000ea80000300800 */
[----:B------:R-:W2:Y:S01]  /*158e0*/  LDL.LU R7, [R1+0xf90] ;  /* 0x000f900001077983 */ /* 0x000ea20000300800 */
[----:B------:R-:W-:Y:S03]  /*158f0*/  HMMA.16816.F32 R24, R28, R58, R24 ;  /* 0x0000003a1c18723c */ /* 0x000fe60000001818 */
[----:B------:R0:W-:Y:S04]  /*15900*/  STL.64 [R1+0x2d0], R48 ;  /* 0x0002d03001007387 */ /* 0x0001e80000100a00 */
[----:B------:R-:W-:Y:S01]  /*15910*/  STL.64 [R1+0x2d8], R50 ;  /* 0x0002d83201007387 */ /* 0x000fe20000100a00 */
[----:B0-----:R-:W-:-:S02]  /*15920*/  IMAD.MOV.U32 R49, RZ, RZ, R54 ;  /* 0x000000ffff317224 */ /* 0x001fc400078e0036 */
[----:B------:R-:W-:Y:S02]  /*15930*/  IMAD.MOV.U32 R48, RZ, RZ, R55 ;  /* 0x000000ffff307224 */ /* 0x000fe400078e0037 */
[----:B------:R-:W3:Y:S04]  /*15940*/  LDL.LU.64 R54, [R1+0xf88] ;  /* 0x000f880001367983 */ /* 0x000ee80000300a00 */
[----:B------:R-:W3:Y:S04]  /*15950*/  LDL.LU.64 R52, [R1+0xf80] ;  /* 0x000f800001347983 */ /* 0x000ee80000300a00 */
[----:B------:R-:W2:Y:S04]  /*15960*/  LDL.LU.64 R58, [R1+0xf78] ;  /* 0x000f7800013a7983 */ /* 0x000ea80000300a00 */
[----:B------:R-:W2:Y:S01]  /*15970*/  LDL.LU.64 R56, [R1+0xf70] ;  /* 0x000f700001387983 */ /* 0x000ea20000300a00 */
[----:B------:R-:W-:-:S02]  /*15980*/  IMAD.MOV.U32 R5, RZ, RZ, R26 ;  /* 0x000000ffff057224 */ /* 0x000fc400078e001a */
[----:B------:R-:W-:Y:S01]  /*15990*/  IMAD.MOV.U32 R4, RZ, RZ, R27 ;  /* 0x000000ffff047224 */ /* 0x000fe200078e001b */
[----:B------:R2:W-:Y:S02]  /*159a0*/  STL.64 [R1+0x2c0], R24 ;  /* 0x0002c01801007387 */ /* 0x0005e40000100a00 */
[----:B--2---:R-:W-:-:S15]  /*159b0*/  HMMA.16816.F32 R24, R28, R6, R56 ;  /* 0x000000061c18723c */ /* 0x004fde0000001838 */
[----:B------:R-:W-:-:S08]  /*159c0*/  NOP ;  /* 0x0000000000007918 */ /* 0x000fd00000000000 */
[----:B------:R-:W-:Y:S04]  /*159d0*/  STL.64 [R1+0x2b0], R24 ;  /* 0x0002b01801007387 */ /* 0x000fe80000100a00 */
[----:B------:R0:W-:Y:S04]  /*159e0*/  STL [R1+0x2b8], R26 ;  /* 0x0002b81a01007387 */ /* 0x0001e80000100800 */
[----:B------:R-:W2:Y:S01]  /*159f0*/  LDL R59, [R1+0xbcc] ;  /* 0x000bcc00013b7983 */ /* 0x000ea20000100800 */
[C---:B---3--:R-:W-:Y:S06]  /*15a00*/  HMMA.16816.F32 R52, R28.reuse, R10, R52 ;  /* 0x0000000a1c34723c */ /* 0x048fec0000001834 */
[----:B------:R-:W-:Y:S01]  /*15a10*/  HMMA.16816.F32 R28, R28, R14, R36 ;  /* 0x0000000e1c1c723c */ /* 0x000fe20000001824 */
[----:B------:R-:W-:-:S05]  /*15a20*/  IMAD.MOV.U32 R60, RZ, RZ, R27 ;  /* 0x000000ffff3c7224 */ /* 0x000fca00078e001b */
[----:B0-----:R-:W-:Y:S11]  /*15a30*/  HMMA.16816.F32 R24, R16, R42, R32 ;  /* 0x0000002a1018723c */ /* 0x001ff60000001820 */
[----:B------:R-:W-:Y:S04]  /*15a40*/  STL.64 [R1+0x2a0], R52 ;  /* 0x0002a03401007387 */ /* 0x000fe80000100a00 */
[----:B------:R-:W-:Y:S04]  /*15a50*/  STL.64 [R1+0x2a8], R54 ;  /* 0x0002a83601007387 */ /* 0x000fe80000100a00 */
[----:B------:R-:W-:Y:S04]  /*15a60*/  STL.64 [R1+0x250], R28 ;  /* 0x0002501c01007387 */ /* 0x000fe80000100a00 */
[----:B------:R-:W-:Y:S04]  /*15a70*/  STL.64 [R1+0x258], R30 ;  /* 0x0002581e01007387 */ /* 0x000fe80000100a00 */
[----:B------:R-:W0:Y:S04]  /*15a80*/  LDSM.16.MT88.4 R28, [R9+UR6+0x1000] ;  /* 0x00100006091c783b */ /* 0x000e280008004200 */
[----:B------:R1:W-:Y:S04]  /*15a90*/  STL.64 [R1+0x240], R24 ;  /* 0x0002401801007387 */ /* 0x0003e80000100a00 */
[----:B------:R-:W-:Y:S04]  /*15aa0*/  STL.64 [R1+0x248], R26 ;  /* 0x0002481a01007387 */ /* 0x000fe80000100a00 */
[----:B0-----:R-:W-:Y:S04]  /*15ab0*/  STL.64 [R1+0xea0], R30 ;  /* 0x000ea01e01007387 */ /* 0x001fe80000100a00 */
[----:B------:R-:W-:Y:S04]  /*15ac0*/  STL.64 [R1+0xe98], R28 ;  /* 0x000e981c01007387 */ /* 0x000fe80000100a00 */
[----:B-1----:R-:W3:Y:S01]  /*15ad0*/  LDL.LU R24, [R1+0x170] ;  /* 0x0001700001187983 */ /* 0x002ee20000300800 */
[----:B------:R-:W-:-:S02]  /*15ae0*/  IMAD.MOV.U32 R13, RZ, RZ, R42 ;  /* 0x000000ffff0d7224 */ /* 0x000fc400078e002a */
[----:B------:R-:W-:Y:S01]  /*15af0*/  IMAD.MOV.U32 R12, RZ, RZ, R43 ;  /* 0x000000ffff0c7224 */ /* 0x000fe200078e002b */
[----:B--2---:R-:W0:Y:S04]  /*15b00*/  LDSM.16.M88.4 R36, [R59+UR6+0x2000] ;  /* 0x002000063b24783b */ /* 0x004e280008000200 */
[----:B------:R-:W1:Y:S04]  /*15b10*/  LDSM.16.M88.4 R32, [R59+UR6+0x2400] ;  /* 0x002400063b20783b */ /* 0x000e680008000200 */
[----:B------:R-:W-:Y:S01]  /*15b20*/  LDSM.16.M88.4 R40, [R59+UR6+0x3000] ;  /* 0x003000063b28783b */ /* 0x000fe20008000200 */
[----:B------:R-:W-:-:S03]  /*15b30*/  IMAD.MOV.U32 R61, RZ, RZ, R22 ;  /* 0x000000ffff3d7224 */ /* 0x000fc600078e0016 */
[----:B------:R-:W-:Y:S04]  /*15b40*/  LDSM.16.M88.4 R52, [R59+UR6+0x3c00] ;  /* 0x003c00063b34783b */ /* 0x000fe80008000200 */
[----:B0-----:R-:W-:Y:S04]  /*15b50*/  STL.64 [R1+0x60], R36 ;  /* 0x0000602401007387 */ /* 0x001fe80000100a00 */
[----:B------:R-:W-:Y:S04]  /*15b60*/  STL.64 [R1+0x68], R38 ;  /* 0x0000682601007387 */ /* 0x000fe80000100a00 */
[----:B-1----:R-:W-:Y:S04]  /*15b70*/  STL.64 [R1+0x50], R32 ;  /* 0x0000502001007387 */ /* 0x002fe80000100a00 */
[----:B------:R-:W-:Y:S04]  /*15b80*/  STL.64 [R1+0x58], R34 ;  /* 0x0000582201007387 */ /* 0x000fe80000100a00 */
[----:B------:R-:W3:Y:S04]  /*15b90*/  LDL.LU R25, [R1+0x174] ;  /* 0x0001740001197983 */ /* 0x000ee80000300800 */
[----:B------:R-:W3:Y:S04]  /*15ba0*/  LDL.LU R26, [R1+0x178] ;  /* 0x00017800011a7983 */ /* 0x000ee80000300800 */
[----:B------:R-:W3:Y:S04]  /*15bb0*/  LDL.LU R27, [R1+0x17c] ;  /* 0x00017c00011b7983 */ /* 0x000ee80000300800 */
[----:B------:R-:W0:Y:S04]  /*15bc0*/  LDSM.16.M88.4 R32, [R59+UR6+0x2800] ;  /* 0x002800063b20783b */ /* 0x000e280008000200 */
[----:B------:R-:W1:Y:S04]  /*15bd0*/  LDSM.16.M88.4 R36, [R59+UR6+0x2c00] ;  /* 0x002c00063b24783b */ /* 0x000e680008000200 */
[----:B0-----:R-:W-:Y:S04]  /*15be0*/  STL [R1+0xe04], R34 ;  /* 0x000e042201007387 */ /* 0x001fe80000100800 */
[----:B------:R-:W-:Y:S04]  /*15bf0*/  STL [R1+0xe00], R35 ;  /* 0x000e002301007387 */ /* 0x000fe80000100800 */
[----:B------:R0:W-:Y:S02]  /*15c00*/  STL.64 [R1+0xeb0], R32 ;  /* 0x000eb02001007387 */ /* 0x0001e40000100a00 */
[----:B0-----:R-:W-:Y:S02]  /*15c10*/  HMMA.16816.F32 R32, R16, R22, R44 ;  /* 0x000000161020723c */ /* 0x001fe4000000182c */
[----:B------:R-:W0:Y:S01]  /*15c20*/  LDSM.16.M88.4 R44, [R59+UR6+0x3400] ;  /* 0x003400063b2c783b */ /* 0x000e220008000200 */
[----:B------:R-:W-:-:S03]  /*15c30*/  MOV R31, R8 ;  /* 0x00000008001f7202 */ /* 0x000fc60000000f00 */
[----:B------:R-:W-:Y:S02]  /*15c40*/  IMAD.MOV.U32 R8, RZ, RZ, R23 ;  /* 0x000000ffff087224 */ /* 0x000fe400078e0017 */
[----:B------:R-:W-:-:S15]  /*15c50*/  IMAD.MOV.U32 R30, RZ, RZ, R20 ;  /* 0x000000ffff1e7224 */ /* 0x000fde00078e0014 */
[----:B------:R-:W-:Y:S04]  /*15c60*/  STL.64 [R1+0x70], R32 ;  /* 0x0000702001007387 */ /* 0x000fe80000100a00 */
[----:B------:R-:W-:Y:S04]  /*15c70*/  STL.64 [R1+0x78], R34 ;  /* 0x0000782201007387 */ /* 0x000fe80000100a00 */
[----:B------:R-:W2:Y:S04]  /*15c80*/  LDL.LU.64 R22, [R1+0xf68] ;  /* 0x000f680001167983 */ /* 0x000ea80000300a00 */
[----:B------:R-:W2:Y:S04]  /*15c90*/  LDL.LU.64 R20, [R1+0xf60] ;  /* 0x000f600001147983 */ /* 0x000ea80000300a00 */
[----:B-1----:R-:W-:Y:S04]  /*15ca0*/  STL [R1+0xdc4], R38 ;  /* 0x000dc42601007387 */ /* 0x002fe80000100800 */
[----:B------:R-:W-:Y:S04]  /*15cb0*/  STL [R1+0xdc0], R39 ;  /* 0x000dc02701007387 */ /* 0x000fe80000100800 */
[----:B------:R-:W-:Y:S04]  /*15cc0*/  STL [R1+0xdcc], R42 ;  /* 0x000dcc2a01007387 */ /* 0x000fe80000100800 */
[----:B------:R-:W-:Y:S04]  /*15cd0*/  STL [R1+0xdc8], R43 ;  /* 0x000dc82b01007387 */ /* 0x000fe80000100800 */
[----:B0-----:R0:W-:Y:S04]  /*15ce0*/  STL [R1+0xd94], R46 ;  /* 0x000d942e01007387 */ /* 0x0011e80000100800 */
[----:B------:R1:W-:Y:S01]  /*15cf0*/  STL [R1+0xd90], R47 ;  /* 0x000d902f01007387 */ /* 0x0003e20000100800 */
[----:B0-----:R-:W-:-:S02]  /*15d00*/  IMAD.MOV.U32 R46, RZ, RZ, R49 ;  /* 0x000000ffff2e7224 */ /* 0x001fc400078e0031 */
[----:B-1----:R-:W-:Y:S02]  /*15d10*/  IMAD.MOV.U32 R47, RZ, RZ, R48 ;  /* 0x000000ffff2f7224 */ /* 0x002fe400078e0030 */
[----:B------:R-:W0:Y:S04]  /*15d20*/  LDSM.16.M88.4 R48, [R59+UR6+0x3800] ;  /* 0x003800063b30783b */ /* 0x000e280008000200 */
[----:B------:R-:W-:Y:S04]  /*15d30*/  STL.64 [R1+0xe90], R44 ;  /* 0x000e902c01007387 */ /* 0x000fe80000100a00 */
[----:B0-----:R-:W-:Y:S04]  /*15d40*/  STL [R1+0xe84], R48 ;  /* 0x000e843001007387 */ /* 0x001fe80000100800 */
[----:B------:R-:W-:Y:S04]  /*15d50*/  STL [R1+0xe80], R49 ;  /* 0x000e803101007387 */ /* 0x000fe80000100800 */
[----:B------:R-:W-:Y:S04]  /*15d60*/  STL [R1+0xdd0], R50 ;  /* 0x000dd03201007387 */ /* 0x000fe80000100800 */
[----:B------:R-:W-:Y:S04]  /*15d70*/  STL [R1+0xd8c], R51 ;  /* 0x000d8c3301007387 */ /* 0x000fe80000100800 */
[----:B------:R-:W4:Y:S04]  /*15d80*/  LDL R59, [R1+0xbdc] ;  /* 0x000bdc00013b7983 */ /* 0x000f280000100800 */
[----:B------:R0:W-:Y:S04]  /*15d90*/  STL [R1+0xe7c], R52 ;  /* 0x000e7c3401007387 */ /* 0x0001e80000100800 */
[----:B------:R1:W-:Y:S04]  /*15da0*/  STL [R1+0xe78], R53 ;  /* 0x000e783501007387 */ /* 0x0003e80000100800 */
[----:B------:R1:W-:Y:S04]  /*15db0*/  STL [R1+0xdd4], R54 ;  /* 0x000dd43601007387 */ /* 0x0003e80000100800 */
[----:B------:R1:W-:Y:S04]  /*15dc0*/  STL [R1+0xd88], R55 ;  /* 0x000d883701007387 */ /* 0x0003e80000100800 */
[----:B0-----:R-:W2:Y:S04]  /*15dd0*/  LDL.LU R52, [R1+0x1b0] ;  /* 0x0001b00001347983 */ /* 0x001ea80000300800 */
[----:B-1----:R-:W2:Y:S04]  /*15de0*/  LDL.LU R53, [R1+0x1b4] ;  /* 0x0001b40001357983 */ /* 0x002ea80000300800 */
[----:B------:R-:W2:Y:S04]  /*15df0*/  LDL.LU R54, [R1+0x1b8] ;  /* 0x0001b80001367983 */ /* 0x000ea80000300800 */
        /* <DEDUP_REMOVED lines=8> */
[----:B------:R-:W2:Y:S01]  /*15e80*/  LDL.LU R35, [R1+0x18c] ;  /* 0x00018c0001237983 */ /* 0x000ea20000300800 */
[----:B---3--:R-:W-:-:S15]  /*15e90*/  HMMA.16816.F32 R24, R16, R30, R24 ;  /* 0x0000001e1018723c */ /* 0x008fde0000001818 */
[----:B------:R-:W-:-:S09]  /*15ea0*/  NOP ;  /* 0x0000000000007918 */ /* 0x000fd20000000000 */
[----:B------:R-:W-:Y:S02]  /*15eb0*/  IMAD.MOV.U32 R43, RZ, RZ, R24 ;  /* 0x000000ffff2b7224 */ /* 0x000fe400078e0018 */
[----:B------:R-:W-:Y:S01]  /*15ec0*/  IMAD.MOV.U32 R42, RZ, RZ, R25 ;  /* 0x000000ffff2a7224 */ /* 0x000fe200078e0019 */
[----:B------:R-:W3:Y:S01]  /*15ed0*/  LDL.LU R24, [R1+0x160] ;  /* 0x0001600001187983 */ /* 0x000ee20000300800 */
[----:B------:R-:W-:Y:S02]  /*15ee0*/  IMAD.MOV.U32 R39, RZ, RZ, R26 ;  /* 0x000000ffff277224 */ /* 0x000fe400078e001a */
[----:B------:R-:W-:Y:S01]  /*15ef0*/  IMAD.MOV.U32 R38, RZ, RZ, R27 ;  /* 0x000000ffff267224 */ /* 0x000fe200078e001b */
[----:B------:R-:W3:Y:S04]  /*15f00*/  LDL.LU R25, [R1+0x164] ;  /* 0x0001640001197983 */ /* 0x000ee80000300800 */
[----:B------:R-:W3:Y:S04]  /*15f10*/  LDL.LU R26, [R1+0x168] ;  /* 0x00016800011a7983 */ /* 0x000ee80000300800 */
[----:B------:R-:W3:Y:S04]  /*15f20*/  LDL.LU R27, [R1+0x16c] ;  /* 0x00016c00011b7983 */ /* 0x000ee80000300800 */
[----:B------:R0:W-:Y:S04]  /*15f30*/  STL.64 [R1+0xf40], R30 ;  /* 0x000f401e01007387 */ /* 0x0001e80000100a00 */
[----:B------:R-:W3:Y:S04]  /*15f40*/  LDL.LU R28, [R1+0x190] ;  /* 0x00019000011c7983 */ /* 0x000ee80000300800 */
[----:B------:R-:W3:Y:S04]  /*15f50*/  LDL.LU R29, [R1+0x194] ;  /* 0x00019400011d7983 */ /* 0x000ee80000300800 */
[----:B0-----:R-:W3:Y:S04]  /*15f60*/  LDL.LU R30, [R1+0x198] ;  /* 0x00019800011e7983 */ /* 0x001ee80000300800 */
[----:B------:R-:W3:Y:S04]  /*15f70*/  LDL.LU R31, [R1+0x19c] ;  /* 0x00019c00011f7983 */ /* 0x000ee80000300800 */
[----:B------:R0:W-:Y:S04]  /*15f80*/  STL.64 [R1+0xec0], R38 ;  /* 0x000ec02601007387 */ /* 0x0001e80000100a00 */
[----:B------:R-:W-:Y:S01]  /*15f90*/  STL.64 [R1+0xeb8], R36 ;  /* 0x000eb82401007387 */ /* 0x000fe20000100a00 */
[----:B0-----:R-:W-:-:S03]  /*15fa0*/  IMAD.MOV.U32 R38, RZ, RZ, R2 ;  /* 0x000000ffff267224 */ /* 0x001fc600078e0002 */
[----:B------:R-:W3:Y:S01]  /*15fb0*/  LDL.LU R2, [R1+0xf58] ;  /* 0x000f580001027983 */ /* 0x000ee20000300800 */
[----:B------:R-:W-:-:S03]  /*15fc0*/  IMAD.MOV.U32 R39, RZ, RZ, R3 ;  /* 0x000000ffff277224 */ /* 0x000fc600078e0003 */
[----:B------:R-:W3:Y:S04]  /*15fd0*/  LDL.LU R3, [R1+0xf54] ;  /* 0x000f540001037983 */ /* 0x000ee80000300800 */
[----:B------:R-:W-:Y:S04]  /*15fe0*/  STL [R1+0xe8c], R42 ;  /* 0x000e8c2a01007387 */ /* 0x000fe80000100800 */
[----:B------:R-:W-:Y:S04]  /*15ff0*/  STL [R1+0xe88], R43 ;  /* 0x000e882b01007387 */ /* 0x000fe80000100800 */
[----:B----4-:R-:W0:Y:S04]  /*16000*/  LDSM.16.MT88.4 R56, [R59+UR6+0x1000] ;  /* 0x001000063b38783b */ /* 0x010e280008004200 */
[----:B0-----:R0:W-:Y:S04]  /*16010*/  STL.64 [R1+0xe70], R58 ;  /* 0x000e703a01007387 */ /* 0x0011e80000100a00 */
[----:B------:R-:W-:Y:S01]  /*16020*/  STL.64 [R1+0xe68], R56 ;  /* 0x000e683801007387 */ /* 0x000fe20000100a00 */
[----:B0-----:R-:W-:-:S02]  /*16030*/  IMAD.MOV.U32 R58, RZ, RZ, R61 ;  /* 0x000000ffff3a7224 */ /* 0x001fc400078e003d */
[----:B------:R-:W-:Y:S01]  /*16040*/  IMAD.MOV.U32 R59, RZ, RZ, R8 ;  /* 0x000000ffff3b7224 */ /* 0x000fe200078e0008 */
[----:B------:R-:W4:Y:S04]  /*16050*/  LDL.LU R61, [R1+0xf50] ;  /* 0x000f5000013d7983 */ /* 0x000f280000300800 */
[----:B------:R2:W-:Y:S02]  /*16060*/  STL.64 [R1+0xf48], R58 ;  /* 0x000f483a01007387 */ /* 0x0005e40000100a00 */
[----:B--2---:R-:W-:-:S15]  /*16070*/  HMMA.16816.F32 R56, R16, R46, R52 ;  /* 0x0000002e1038723c */ /* 0x004fde0000001834 */
[----:B------:R-:W-:-:S08]  /*16080*/  NOP ;  /* 0x0000000000007918 */ /* 0x000fd00000000000 */
[----:B------:R0:W-:Y:S01]  /*16090*/  STL [R1+0x284], R57 ;  /* 0x0002843901007387 */ /* 0x0001e20000100800 */
[----:B------:R-:W-:Y:S01]  /*160a0*/  MOV R8, R56 ;  /* 0x0000003800087202 */ /* 0x000fe20000000f00 */
[----:B------:R-:W-:Y:S02]  /*160b0*/  IMAD.MOV.U32 R52, RZ, RZ, R58 ;  /* 0x000000ffff347224 */ /* 0x000fe400078e003a */
[----:B------:R-:W-:Y:S02]  /*160c0*/  IMAD.MOV.U32 R53, RZ, RZ, R59 ;  /* 0x000000ffff357224 */ /* 0x000fe400078e003b */
[----:B0-----:R-:W-:Y:S01]  /*160d0*/  HMMA.16816.F32 R56, R16, R38, R48 ;  /* 0x000000261038723c */ /* 0x001fe20000001830 */
[----:B------:R-:W-:Y:S04]  /*160e0*/  STL.64 [R1+0xf38], R46 ;  /* 0x000f382e01007387 */ /* 0x000fe80000100a00 */
[----:B------:R-:W-:-:S15]  /*160f0*/  STL.64 [R1+0xec8], R52 ;  /* 0x000ec83401007387 */ /* 0x000fde0000100a00 */
[----:B------:R-:W-:-:S04]  /*16100*/  NOP ;  /* 0x0000000000007918 */ /* 0x000fc80000000000 */
[----:B------:R-:W-:Y:S02]  /*16110*/  IMAD.MOV.U32 R48, RZ, RZ, R58 ;  /* 0x000000ffff307224 */ /* 0x000fe400078e003a */
[----:B------:R-:W-:Y:S02]  /*16120*/  IMAD.MOV.U32 R49, RZ, RZ, R59 ;  /* 0x000000ffff317224 */ /* 0x000fe400078e003b */
[----:B------:R-:W-:Y:S02]  /*16130*/  IMAD.MOV.U32 R42, RZ, RZ, R56 ;  /* 0x000000ffff2a7224 */ /* 0x000fe400078e0038 */
[----:B------:R-:W-:Y:S01]  /*16140*/  IMAD.MOV.U32 R43, RZ, RZ, R57 ;  /* 0x000000ffff2b7224 */ /* 0x000fe200078e0039 */
[----:B------:R-:W-:Y:S04]  /*16150*/  STL.64 [R1+0xee0], R48 ;  /* 0x000ee03001007387 */ /* 0x000fe80000100a00 */
[----:B------:R-:W-:Y:S04]  /*16160*/  STL.64 [R1+0xed8], R42 ;  /* 0x000ed82a01007387 */ /* 0x000fe80000100a00 */
[----:B------:R3:W-:Y:S02]  /*16170*/  STL.64 [R1+0xed0], R40 ;  /* 0x000ed02801007387 */ /* 0x0007e40000100a00 */
[C---:B---3--:R-:W-:Y:S06]  /*16180*/  HMMA.16816.F32 R40, R16.reuse, R6, R28 ;  /* 0x000000061028723c */ /* 0x048fec000000181c */
[C---:B------:R-:W-:Y:S06]  /*16190*/  HMMA.16816.F32 R28, R16.reuse, R10, R32 ;  /* 0x0000000a101c723c */ /* 0x040fec0000001820 */
[----:B------:R-:W-:Y:S11]  /*161a0*/  STL.64 [R1+0xf30], R10 ;  /* 0x000f300a01007387 */ /* 0x000ff60000100a00 */
[----:B------:R-:W-:Y:S04]  /*161b0*/  STL.64 [R1+0x330], R40 ;  /* 0x0003302801007387 */ /* 0x000fe80000100a00 */
[----:B------:R-:W-:Y:S04]  /*161c0*/  STL.64 [R1+0x338], R42 ;  /* 0x0003382a01007387 */ /* 0x000fe80000100a00 */
[----:B------:R-:W-:Y:S04]  /*161d0*/  STL.64 [R1+0xf28], R8 ;  /* 0x000f280801007387 */ /* 0x000fe80000100a00 */
[----:B------:R0:W-:Y:S04]  /*161e0*/  STL.64 [R1+0x320], R28 ;  /* 0x0003201c01007387 */ /* 0x0001e80000100a00 */
[----:B------:R1:W-:Y:S04]  /*161f0*/  STL.64 [R1+0x328], R30 ;  /* 0x0003281e01007387 */ /* 0x0003e80000100a00 */
[----:B------:R-:W2:Y:S04]  /*16200*/  LDL.LU R48, [R1+0xc0] ;  /* 0x0000c00001307983 */ /* 0x000ea80000300800 */
[----:B------:R-:W2:Y:S04]  /*16210*/  LDL.LU R49, [R1+0xc4] ;  /* 0x0000c40001317983 */ /* 0x000ea80000300800 */
[----:B------:R-:W3:Y:S04]  /*16220*/  LDL.LU R50, [R1+0xc8] ;  /* 0x0000c80001327983 */ /* 0x000ee80000300800 */
[----:B------:R-:W3:Y:S01]  /*16230*/  LDL.LU R51, [R1+0xcc] ;  /* 0x0000cc0001337983 */ /* 0x000ee20000300800 */
[----:B------:R-:W-:Y:S03]  /*16240*/  HMMA.16816.F32 R16, R16, R14, R24 ;  /* 0x0000000e1010723c */ /* 0x000fe60000001818 */
[----:B---3--:R-:W-:Y:S04]  /*16250*/  STL.64 [R1+0xef0], R50 ;  /* 0x000ef03201007387 */ /* 0x008fe80000100a00 */
[----:B--2---:R-:W-:Y:S04]  /*16260*/  STL.64 [R1+0xee8], R48 ;  /* 0x000ee83001007387 */ /* 0x004fe80000100a00 */
[----:B------:R-:W2:Y:S04]  /*16270*/  LDL.LU R24, [R1+0xe0] ;  /* 0x0000e00001187983 */ /* 0x000ea80000300800 */
[----:B------:R-:W2:Y:S04]  /*16280*/  LDL.LU R25, [R1+0xe4] ;  /* 0x0000e40001197983 */ /* 0x000ea80000300800 */
[----:B------:R-:W3:Y:S04]  /*16290*/  LDL.LU R26, [R1+0xe8] ;  /* 0x0000e800011a7983 */ /* 0x000ee80000300800 */
[----:B------:R-:W3:Y:S04]  /*162a0*/  LDL.LU R27, [R1+0xec] ;  /* 0x0000ec00011b7983 */ /* 0x000ee80000300800 */
        /* <DEDUP_REMOVED lines=8> */
[----:B0-----:R-:W4:Y:S04]  /*16330*/  LDL.LU R28, [R1+0x140] ;  /* 0x00014000011c7983 */ /* 0x001f280000300800 */
[----:B------:R-:W4:Y:S04]  /*16340*/  LDL.LU R29, [R1+0x144] ;  /* 0x00014400011d7983 */ /* 0x000f280000300800 */
[----:B-1----:R-:W4:Y:S04]  /*16350*/  LDL.LU R30, [R1+0x148] ;  /* 0x00014800011e7983 */ /* 0x002f280000300800 */
        /* <DEDUP_REMOVED lines=9> */
[----:B---3--:R-:W-:Y:S04]  /*163f0*/  STL.64 [R1+0xf20], R26 ;  /* 0x000f201a01007387 */ /* 0x008fe80000100a00 */
[----:B--2---:R0:W-:Y:S04]  /*16400*/  STL.64 [R1+0xf18], R24 ;  /* 0x000f181801007387 */ /* 0x0041e80000100a00 */
[----:B0-----:R-:W2:Y:S04]  /*16410*/  LDL.LU R24, [R1+0xf0] ;  /* 0x0000f00001187983 */ /* 0x001ea80000300800 */
[----:B------:R-:W2:Y:S04]  /*16420*/  LDL.LU R25, [R1+0xf4] ;  /* 0x0000f40001197983 */ /* 0x000ea80000300800 */
[----:B------:R-:W2:Y:S04]  /*16430*/  LDL.LU R26, [R1+0xf8] ;  /* 0x0000f800011a7983 */ /* 0x000ea80000300800 */
[----:B------:R-:W2:Y:S04]  /*16440*/  LDL.LU R27, [R1+0xfc] ;  /* 0x0000fc00011b7983 */ /* 0x000ea80000300800 */
[----:B------:R-:W3:Y:S04]  /*16450*/  LDL.LU R8, [R1+0x100] ;  /* 0x0001000001087983 */ /* 0x000ee80000300800 */
[----:B------:R-:W3:Y:S04]  /*16460*/  LDL.LU R9, [R1+0x104] ;  /* 0x0001040001097983 */ /* 0x000ee80000300800 */
[----:B------:R-:W3:Y:S04]  /*16470*/  LDL.LU R10, [R1+0x108] ;  /* 0x00010800010a7983 */ /* 0x000ee80000300800 */
[----:B------:R-:W3:Y:S04]  /*16480*/  LDL.LU R11, [R1+0x10c] ;  /* 0x00010c00010b7983 */ /* 0x000ee80000300800 */
[----:B------:R-:W2:Y:S04]  /*16490*/  LDL.LU R40, [R1+0xb0] ;  /* 0x0000b00001287983 */ /* 0x000ea80000300800 */
[----:B------:R-:W2:Y:S04]  /*164a0*/  LDL.LU R41, [R1+0xb4] ;  /* 0x0000b40001297983 */ /* 0x000ea80000300800 */
[----:B------:R-:W3:Y:S04]  /*164b0*/  LDL.LU R42, [R1+0xb8] ;  /* 0x0000b800012a7983 */ /* 0x000ee80000300800 */
[----:B------:R-:W3:Y:S01]  /*164c0*/  LDL.LU R43, [R1+0xbc] ;  /* 0x0000bc00012b7983 */ /* 0x000ee20000300800 */
[----:B------:R-:W-:-:S02]  /*164d0*/  IMAD.MOV.U32 R50, RZ, RZ, R13 ;  /* 0x000000ffff327224 */ /* 0x000fc400078e000d */
[----:B------:R-:W-:-:S07]  /*164e0*/  IMAD.MOV.U32 R51, RZ, RZ, R12 ;  /* 0x000000ffff337224 */ /* 0x000fce00078e000c */
[----:B----4-:R-:W-:-:S15]  /*164f0*/  HMMA.16816.F32 R56, R20, R50, R56 ;  /* 0x000000321438723c */ /* 0x010fde0000001838 */
[----:B------:R-:W-:-:S09]  /*16500*/  NOP ;  /* 0x0000000000007918 */ /* 0x000fd20000000000 */
[----:B------:R-:W-:Y:S02]  /*16510*/  IMAD.MOV.U32 R13, RZ, RZ, R58 ;  /* 0x000000ffff0d7224 */ /* 0x000fe400078e003a */
[----:B------:R-:W-:Y:S01]  /*16520*/  IMAD.MOV.U32 R12, RZ, RZ, R59 ;  /* 0x000000ffff0c7224 */ /* 0x000fe200078e003b */
[----:B---3--:R-:W-:Y:S04]  /*16530*/  STL.64 [R1+0xf00], R42 ;  /* 0x000f002a01007387 */ /* 0x008fe80000100a00 */
[----:B--2---:R0:W-:Y:S04]  /*16540*/  STL.64 [R1+0xef8], R40 ;  /* 0x000ef82801007387 */ /* 0x0041e80000100a00 */
[----:B0-----:R-:W2:Y:S04]  /*16550*/  LDL.LU R40, [R1+0xd0] ;  /* 0x0000d00001287983 */ /* 0x001ea80000300800 */
[----:B------:R-:W2:Y:S04]  /*16560*/  LDL.LU R41, [R1+0xd4] ;  /* 0x0000d40001297983 */ /* 0x000ea80000300800 */
[----:B------:R-:W2:Y:S04]  /*16570*/  LDL.LU R42, [R1+0xd8] ;  /* 0x0000d800012a7983 */ /* 0x000ea80000300800 */
[----:B------:R-:W2:Y:S04]  /*16580*/  LDL.LU R43, [R1+0xdc] ;  /* 0x0000dc00012b7983 */ /* 0x000ea80000300800 */
[----:B------:R-:W-:Y:S04]  /*16590*/  STL.64 [R1+0xe28], R18 ;  /* 0x000e281201007387 */ /* 0x000fe80000100a00 */
[----:B------:R0:W-:Y:S04]  /*165a0*/  STL.64 [R1+0xe20], R16 ;  /* 0x000e201001007387 */ /* 0x0001e80000100a00 */
[----:B0-----:R-:W3:Y:S04]  /*165b0*/  LDL.LU R16, [R1+0xa0] ;  /* 0x0000a00001107983 */ /* 0x001ee80000300800 */
[----:B------:R-:W3:Y:S04]  /*165c0*/  LDL.LU R17, [R1+0xa4] ;  /* 0x0000a40001117983 */ /* 0x000ee80000300800 */
[----:B------:R-:W3:Y:S04]  /*165d0*/  LDL.LU R18, [R1+0xa8] ;  /* 0x0000a80001127983 */ /* 0x000ee80000300800 */
[----:B------:R-:W3:Y:S04]  /*165e0*/  LDL.LU R19, [R1+0xac] ;  /* 0x0000ac0001137983 */ /* 0x000ee80000300800 */
[----:B------:R-:W-:Y:S04]  /*165f0*/  STL.64 [R1+0x310], R56 ;  /* 0x0003103801007387 */ /* 0x000fe80000100a00 */
[----:B------:R-:W4:Y:S02]  /*16600*/  LDL.LU.64 R58, [R1+0xf48] ;  /* 0x000f4800013a7983 */ /* 0x000f240000300a00 */
[----:B----4-:R-:W-:-:S15]  /*16610*/  HMMA.16816.F32 R28, R20, R58, R28 ;  /* 0x0000003a141c723c */ /* 0x010fde000000181c */
[----:B------:R-:W-:-:S08]  /*16620*/  NOP ;  /* 0x0000000000007918 */ /* 0x000fd00000000000 */
[----:B------:R-:W-:Y:S04]  /*16630*/  STL.64 [R1+0x300], R28 ;  /* 0x0003001c01007387 */ /* 0x000fe80000100a00 */
[----:B------:R0:W-:Y:S04]  /*16640*/  STL.64 [R1+0x308], R30 ;  /* 0x0003081e01007387 */ /* 0x0001e80000100a00 */
[----:B0-----:R-:W4:Y:S02]  /*16650*/  LDL.LU.64 R30, [R1+0xf40] ;  /* 0x000f4000011e7983 */ /* 0x001f240000300a00 */
[----:B----4-:R-:W-:-:S15]  /*16660*/  HMMA.16816.F32 R44, R20, R30, R44 ;  /* 0x0000001e142c723c */ /* 0x010fde000000182c */
[----:B------:R-:W-:-:S08]  /*16670*/  NOP ;  /* 0x0000000000007918 */ /* 0x000fd00000000000 */
[----:B------:R-:W-:Y:S04]  /*16680*/  STL.64 [R1+0x370], R44 ;  /* 0x0003702c01007387 */ /* 0x000fe80000100a00 */
[----:B------:R0:W-:Y:S04]  /*16690*/  STL.64 [R1+0x378], R46 ;  /* 0x0003782e01007387 */ /* 0x0001e80000100a00 */
[----:B0-----:R-:W4:Y:S01]  /*166a0*/  LDL.LU.64 R46, [R1+0xf38] ;  /* 0x000f3800012e7983 */ /* 0x001f220000300a00 */
[C---:B------:R-:W-:Y:S06]  /*166b0*/  HMMA.16816.F32 R32, R20.reuse, R38, R32 ;  /* 0x000000261420723c */ /* 0x040fec0000001820 */
[C---:B------:R-:W-:Y:S06]  /*166c0*/  HMMA.16816.F32 R8, R20.reuse, R6, R8 ;  /* 0x000000061408723c */ /* 0x040fec0000001808 */
[----:B----4-:R-:W-:-:S15]  /*166d0*/  HMMA.16816.F32 R52, R20, R46, R52 ;  /* 0x0000002e1434723c */ /* 0x010fde0000001834 */
[----:B------:R-:W-:-:S08]  /*166e0*/  NOP ;  /* 0x0000000000007918 */ /* 0x000fd00000000000 */
[----:B------:R0:W-:Y:S04]  /*166f0*/  STL.64 [R1+0x360], R52 ;  /* 0x0003603401007387 */ /* 0x0001e80000100a00 */
[----:B------:R1:W-:Y:S04]  /*16700*/  STL.64 [R1+0x368], R54 ;  /* 0x0003683601007387 */ /* 0x0003e80000100a00 */
[----:B0-----:R-:W4:Y:S04]  /*16710*/  LDL.LU R52, [R1+0x90] ;  /* 0x0000900001347983 */ /* 0x001f280000300800 */
[----:B------:R0:W-:Y:S04]  /*16720*/  STL.64 [R1+0x350], R32 ;  /* 0x0003502001007387 */ /* 0x0001e80000100a00 */
[----:B------:R2:W-:Y:S04]  /*16730*/  STL.64 [R1+0x358], R34 ;  /* 0x0003582201007387 */ /* 0x0005e80000100a00 */
[----:B------:R-:W4:Y:S04]  /*16740*/  LDL.LU R53, [R1+0x94] ;  /* 0x0000940001357983 */ /* 0x000f280000300800 */
[----:B-1----:R-:W4:Y:S04]  /*16750*/  LDL.LU R54, [R1+0x98] ;  /* 0x0000980001367983 */ /* 0x002f280000300800 */
[----:B------:R-:W4:Y:S04]  /*16760*/  LDL.LU R55, [R1+0x9c] ;  /* 0x00009c0001377983 */ /* 0x000f280000300800 */
[----:B0-----:R-:W4:Y:S04]  /*16770*/  LDL.LU R32, [R1+0x80] ;  /* 0x0000800001207983 */ /* 0x001f280000300800 */
[----:B------:R-:W4:Y:S04]  /*16780*/  LDL.LU R33, [R1+0x84] ;  /* 0x0000840001217983 */ /* 0x000f280000300800 */
[----:B--2---:R-:W2:Y:S04]  /*16790*/  LDL.LU R34, [R1+0x88] ;  /* 0x0000880001227983 */ /* 0x004ea80000300800 */
[----:B------:R-:W2:Y:S04]  /*167a0*/  LDL.LU R35, [R1+0x8c] ;  /* 0x00008c0001237983 */ /* 0x000ea80000300800 */
[----:B------:R-:W-:Y:S04]  /*167b0*/  STL.64 [R1+0x390], R8 ;  /* 0x0003900801007387 */ /* 0x000fe80000100a00 */
[----:B------:R0:W-:Y:S04]  /*167c0*/  STL.64 [R1+0x398], R10 ;  /* 0x0003980a01007387 */ /* 0x0001e80000100a00 */
[----:B0-----:R-:W3:Y:S04]  /*167d0*/  LDL.LU.64 R10, [R1+0xf30] ;  /* 0x000f3000010a7983 */ /* 0x001ee80000300a00 */
[----:B------:R-:W2:Y:S01]  /*167e0*/  LDL.LU.64 R8, [R1+0xf28] ;  /* 0x000f280001087983 */ /* 0x000ea20000300a00 */
[----:B---3--:R-:W-:-:S15]  /*167f0*/  HMMA.16816.F32 R24, R20, R10, R24 ;  /* 0x0000000a1418723c */ /* 0x008fde0000001818 */
[----:B------:R-:W-:-:S08]  /*16800*/  NOP ;  /* 0x0000000000007918 */ /* 0x000fd00000000000 */
[----:B------:R-:W-:Y:S04]  /*16810*/  STL.64 [R1+0x380], R24 ;  /* 0x0003801801007387 */ /* 0x000fe80000100a00 */
[----:B------:R0:W-:Y:S04]  /*16820*/  STL.64 [R1+0x388], R26 ;  /* 0x0003881a01007387 */ /* 0x0001e80000100a00 */
[----:B0-----:R-:W3:Y:S04]  /*16830*/  LDL.LU.64 R26, [R1+0xf20] ;  /* 0x000f2000011a7983 */ /* 0x001ee80000300a00 */
[----:B------:R-:W3:Y:S02]  /*16840*/  LDL.LU.64 R24, [R1+0xf18] ;  /* 0x000f180001187983 */ /* 0x000ee40000300a00 */
[----:B---3--:R-:W-:Y:S02]  /*16850*/  HMMA.16816.F32 R20, R20, R14, R24 ;  /* 0x0000000e1414723c */ /* 0x008fe40000001818 */
[----:B------:R-:W3:Y:S04]  /*16860*/  LDL.LU.64 R26, [R1+0xf10] ;  /* 0x000f1000011a7983 */ /* 0x000ee80000300a00 */
[----:B------:R-:W3:-:S15]  /*16870*/  LDL.LU.64 R24, [R1+0xf08] ;  /* 0x000f080001187983 */ /* 0x000ede0000300a00 */
[----:B------:R-:W-:-:S02]  /*16880*/  NOP ;  /* 0x0000000000007918 */ /* 0x000fc40000000000 */
[----:B------:R-:W-:Y:S04]  /*16890*/  STL.64 [R1+0x340], R20 ;  /* 0x0003401401007387 */ /* 0x000fe80000100a00 */
[----:B------:R0:W-:Y:S04]  /*168a0*/  STL.64 [R1+0x348], R22 ;  /* 0x0003481601007387 */ /* 0x0001e80000100a00 */
[----:B0-----:R-:W2:Y:S01]  /*168b0*/  LDL R23, [R1+0xbd8] ;  /* 0x000bd80001177983 */ /* 0x001ea20000100800 */
[----:B---3--:R-:W-:Y:S03]  /*168c0*/  HMMA.16816.F32 R48, R24, R50, R40 ;  /* 0x000000321830723c */ /* 0x008fe60000001828 */
[----:B------:R-:W3:Y:S04]  /*168d0*/  LDL.LU.64 R42, [R1+0xf00] ;  /* 0x000f0000012a7983 */ /* 0x000ee80000300a00 */
[----:B------:R-:W3:-:S15]  /*168e0*/  LDL.LU.64 R40, [R1+0xef8] ;  /* 0x000ef80001287983 */ /* 0x000ede0000300a00 */
[----:B------:R-:W-:-:S01]  /*168f0*/  NOP ;  /* 0x0000000000007918 */ /* 0x000fc20000000000 */
[----:B------:R-:W-:Y:S04]  /*16900*/  STL.64 [R1+0x2f0], R48 ;  /* 0x0002f03001007387 */ /* 0x000fe80000100a00 */
[----:B------:R0:W-:Y:S04]  /*16910*/  STL.64 [R1+0x2f8], R50 ;  /* 0x0002f83201007387 */ /* 0x0001e80000100a00 */
[----:B0-----:R-:W2:Y:S04]  /*16920*/  LDL.LU.64 R50, [R1+0xef0] ;  /* 0x000ef00001327983 */ /* 0x001ea80000300a00 */
[----:B------:R-:W2:Y:S01]  /*16930*/  LDL.LU.64 R48, [R1+0xee8] ;  /* 0x000ee80001307983 */ /* 0x000ea20000300a00 */
[C---:B------:R-:W-:Y:S06]  /*16940*/  HMMA.16816.F32 R16, R24.reuse, R46, R16 ;  /* 0x0000002e1810723c */ /* 0x040fec0000001810 */
[C---:B----4-:R-:W-:Y:S06]  /*16950*/  HMMA.16816.F32 R36, R24.reuse, R38, R52 ;  /* 0x000000261824723c */ /* 0x050fec0000001834 */
[----:B--2---:R-:W-:Y:S01]  /*16960*/  HMMA.16816.F32 R56, R24, R58, R48 ;  /* 0x0000003a1838723c */ /* 0x004fe20000001830 */
[----:B------:R-:W2:-:S15]  /*16970*/  LDL.LU.64 R48, [R1+0xee0] ;  /* 0x000ee00001307983 */ /* 0x000e9e0000300a00 */
[----:B------:R-:W-:-:S07]  /*16980*/  NOP ;  /* 0x0000000000007918 */ /* 0x000fce0000000000 */
[----:B------:R0:W-:Y:S04]  /*16990*/  STL.64 [R1+0x260], R56 ;  /* 0x0002603801007387 */ /* 0x0001e80000100a00 */
[----:B------:R1:W-:Y:S04]  /*169a0*/  STL.64 [R1+0x268], R58 ;  /* 0x0002683a01007387 */ /* 0x0003e80000100a00 */
[----:B0-----:R-:W4:Y:S04]  /*169b0*/  LDL.LU R56, [R1+0x1f0] ;  /* 0x0001f00001387983 */ /* 0x001f280000300800 */
[----:B------:R-:W4:Y:S04]  /*169c0*/  LDL.LU R57, [R1+0x1f4] ;  /* 0x0001f40001397983 */ /* 0x000f280000300800 */
[----:B-1----:R-:W4:Y:S04]  /*169d0*/  LDL.LU R58, [R1+0x1f8] ;  /* 0x0001f800013a7983 */ /* 0x002f280000300800 */
[----:B------:R-:W4:Y:S01]  /*169e0*/  LDL.LU R59, [R1+0x1fc] ;  /* 0x0001fc00013b7983 */ /* 0x000f220000300800 */
[----:B---3--:R-:W-:Y:S03]  /*169f0*/  HMMA.16816.F32 R28, R24, R30, R40 ;  /* 0x0000001e181c723c */ /* 0x008fe60000001828 */
[----:B------:R-:W3:Y:S04]  /*16a00*/  LDL.LU.64 R42, [R1+0xed8] ;  /* 0x000ed800012a7983 */ /* 0x000ee80000300a00 */
[----:B------:R-:W2:-:S15]  /*16a10*/  LDL.LU.64 R40, [R1+0xed0] ;  /* 0x000ed00001287983 */ /* 0x000e9e0000300a00 */
[----:B------:R-:W-:-:S01]  /*16a20*/  NOP ;  /* 0x0000000000007918 */ /* 0x000fc20000000000 */
[----:B------:R-:W-:Y:S04]  /*16a30*/  STL.64 [R1+0x230], R28 ;  /* 0x0002301c01007387 */ /* 0x000fe80000100a00 */
[----:B------:R0:W-:Y:S02]  /*16a40*/  STL.64 [R1+0x238], R30 ;  /* 0x0002381e01007387 */ /* 0x0001e40000100a00 */
[----:B0-----:R-:W-:Y:S01]  /*16a50*/  MOV R30, R2 ;  /* 0x00000002001e7202 */ /* 0x001fe20000000f00 */
[----:B------:R-:W-:Y:S02]  /*16a60*/  IMAD.MOV.U32 R31, RZ, RZ, R0 ;  /* 0x000000ffff1f7224 */ /* 0x000fe400078e0000 */
[----:B------:R-:W-:Y:S02]  /*16a70*/  IMAD.MOV.U32 R2, RZ, RZ, R18 ;  /* 0x000000ffff027224 */ /* 0x000fe400078e0012 */
[----:B------:R-:W-:-:S02]  /*16a80*/  IMAD.MOV.U32 R0, RZ, RZ, R19 ;  /* 0x000000ffff007224 */ /* 0x000fc400078e0013 */
[----:B------:R-:W-:Y:S02]  /*16a90*/  IMAD.MOV.U32 R18, RZ, RZ, R5 ;  /* 0x000000ffff127224 */ /* 0x000fe400078e0005 */
[----:B------:R-:W-:Y:S02]  /*16aa0*/  IMAD.MOV.U32 R19, RZ, RZ, R4 ;  /* 0x000000ffff137224 */ /* 0x000fe400078e0004 */
[C---:B------:R-:W-:Y:S01]  /*16ab0*/  HMMA.16816.F32 R4, R24.reuse, R6, R32 ;  /* 0x000000061804723c */ /* 0x040fe20000001820 */
[----:B------:R-:W-:Y:S02]  /*16ac0*/  IMAD.MOV.U32 R28, RZ, RZ, R61 ;  /* 0x000000ffff1c7224 */ /* 0x000fe400078e003d */
[----:B------:R-:W-:Y:S02]  /*16ad0*/  IMAD.MOV.U32 R29, RZ, RZ, R3 ;  /* 0x000000ffff1d7224 */ /* 0x000fe400078e0003 */
[----:B------:R-:W-:Y:S02]  /*16ae0*/  IMAD.MOV.U32 R61, RZ, RZ, R16 ;  /* 0x000000ffff3d7224 */ /* 0x000fe400078e0010 */
[----:B------:R-:W-:Y:S01]  /*16af0*/  IMAD.MOV.U32 R3, RZ, RZ, R17 ;  /* 0x000000ffff037224 */ /* 0x000fe200078e0011 */
[----:B------:R-:W2:Y:S04]  /*16b00*/  LDL.LU R16, [R1+0x2c0] ;  /* 0x0002c00001107983 */ /* 0x000ea80000300800 */
[----:B------:R-:W2:Y:S04]  /*16b10*/  LDL.LU R17, [R1+0x2c4] ;  /* 0x0002c40001117983 */ /* 0x000ea80000300800 */
[----:B------:R-:W3:Y:S04]  /*16b20*/  LDL.LU.64 R44, [R1+0x60] ;  /* 0x00006000012c7983 */ /* 0x000ee80000300a00 */
[----:B------:R-:W-:Y:S04]  /*16b30*/  STL [R1+0xe0c], R0 ;  /* 0x000e0c0001007387 */ /* 0x000fe80000100800 */
[----:B------:R-:W-:Y:S04]  /*16b40*/  STL [R1+0xe08], R3 ;  /* 0x000e080301007387 */ /* 0x000fe80000100800 */
[----:B------:R-:W-:Y:S04]  /*16b50*/  STL [R1+0xdfc], R61 ;  /* 0x000dfc3d01007387 */ /* 0x000fe80000100800 */
[----:B------:R-:W-:Y:S04]  /*16b60*/  STL [R1+0xdf8], R2 ;  /* 0x000df80201007387 */ /* 0x000fe80000100800 */
[----:B------:R-:W2:Y:S04]  /*16b70*/  LDL.LU.64 R52, [R1+0xec8] ;  /* 0x000ec80001347983 */ /* 0x000ea80000300a00 */
[----:B------:R-:W-:Y:S04]  /*16b80*/  STL.64 [R1+0x210], R36 ;  /* 0x0002102401007387 */ /* 0x000fe80000100a00 */
[----:B------:R0:W-:Y:S04]  /*16b90*/  STL.64 [R1+0x218], R38 ;  /* 0x0002182601007387 */ /* 0x0001e80000100a00 */
[----:B0-----:R-:W2:Y:S04]  /*16ba0*/  LDL.LU.64 R38, [R1+0xec0] ;  /* 0x000ec00001267983 */ /* 0x001ea80000300a00 */
[----:B------:R-:W2:Y:S04]  /*16bb0*/  LDL.LU.64 R36, [R1+0xeb8] ;  /* 0x000eb80001247983 */ /* 0x000ea80000300a00 */
[----:B------:R-:W2:Y:S04]  /*16bc0*/  LDL.LU.64 R32, [R1+0xeb0] ;  /* 0x000eb00001207983 */ /* 0x000ea80000300a00 */
[----:B------:R-:W-:Y:S04]  /*16bd0*/  STL.64 [R1+0x200], R4 ;  /* 0x0002000401007387 */ /* 0x000fe80000100a00 */
[----:B------:R-:W-:Y:S04]  /*16be0*/  STL.64 [R1+0x208], R6 ;  /* 0x0002080601007387 */ /* 0x000fe80000100a00 */
[----:B------:R-:W0:Y:S04]  /*16bf0*/  LDSM.16.MT88.4 R4, [R23+UR6+0x1000] ;  /* 0x001000061704783b */ /* 0x000e280008004200 */
[----:B0-----:R-:W-:Y:S04]  /*16c00*/  STL.64 [R1+0xe38], R6 ;  /* 0x000e380601007387 */ /* 0x001fe80000100a00 */
[----:B------:R0:W-:Y:S04]  /*16c10*/  STL.64 [R1+0xe30], R4 ;  /* 0x000e300401007387 */ /* 0x0001e80000100a00 */
[----:B0-----:R-:W2:Y:S04]  /*16c20*/  LDL.LU R4, [R1+0x2d0] ;  /* 0x0002d00001047983 */ /* 0x001ea80000300800 */
[----:B------:R-:W2:Y:S04]  /*16c30*/  LDL.LU R5, [R1+0x2d4] ;  /* 0x0002d40001057983 */ /* 0x000ea80000300800 */
[----:B------:R-:W2:Y:S04]  /*16c40*/  LDL.LU R6, [R1+0x2d8] ;  /* 0x0002d80001067983 */ /* 0x000ea80000300800 */
[----:B------:R-:W2:Y:S04]  /*16c50*/  LDL.LU R7, [R1+0x2dc] ;  /* 0x0002dc0001077983 */ /* 0x000ea80000300800 */
[----:B------:R-:W-:Y:S04]  /*16c60*/  STL [R1+0xe14], R23 ;  /* 0x000e141701007387 */ /* 0x000fe80000100800 */
[----:B------:R-:W2:Y:S01]  /*16c70*/  LDL.LU.64 R20, [R1+0x50] ;  /* 0x0000500001147983 */ /* 0x000ea20000300a00 */
[C---:B----4-:R-:W-:Y:S06]  /*16c80*/  HMMA.16816.F32 R56, R24.reuse, R10, R56 ;  /* 0x0000000a1838723c */ /* 0x050fec0000001838 */
[----:B------:R-:W-:-:S15]  /*16c90*/  HMMA.16816.F32 R24, R24, R14, R28 ;  /* 0x0000000e1818723c */ /* 0x000fde000000181c */
[----:B------:R-:W-:-:S02]  /*16ca0*/  NOP ;  /* 0x0000000000007918 */ /* 0x000fc40000000000 */
[----:B------:R0:W-:Y:S04]  /*16cb0*/  STL.64 [R1+0x1f0], R56 ;  /* 0x0001f03801007387 */ /* 0x0001e80000100a00 */
[----:B------:R1:W-:Y:S03]  /*16cc0*/  STL.64 [R1+0x1f8], R58 ;  /* 0x0001f83a01007387 */ /* 0x0003e60000100a00 */
[----:B------:R-:W-:Y:S02]  /*16cd0*/  IMAD.MOV.U32 R34, RZ, RZ, R24 ;  /* 0x000000ffff227224 */ /* 0x000fe400078e0018 */
[----:B------:R-:W-:Y:S02]  /*16ce0*/  IMAD.MOV.U32 R35, RZ, RZ, R25 ;  /* 0x000000ffff237224 */ /* 0x000fe400078e0019 */
[----:B------:R-:W-:Y:S01]  /*16cf0*/  IMAD.MOV.U32 R61, RZ, RZ, R26 ;  /* 0x000000ffff3d7224 */ /* 0x000fe200078e001a */
[----:B0-----:R-:W4:Y:S04]  /*16d00*/  LDL.LU R56, [R1+0x2b0] ;  /* 0x0002b00001387983 */ /* 0x001f280000300800 */
[----:B------:R-:W4:Y:S04]  /*16d10*/  LDL.LU R57, [R1+0x2b4] ;  /* 0x0002b40001397983 */ /* 0x000f280000300800 */
[----:B-1----:R-:W4:Y:S01]  /*16d20*/  LDL.LU R58, [R1+0x2b8] ;  /* 0x0002b800013a7983 */ /* 0x002f220000300800 */
[----:B------:R-:W-:-:S03]  /*16d30*/  IMAD.MOV.U32 R59, RZ, RZ, R60 ;  /* 0x000000ffff3b7224 */ /* 0x000fc600078e003c */
[----:B------:R-:W4:Y:S04]  /*16d40*/  LDL.LU R60, [R1+0xea8] ;  /* 0x000ea800013c7983 */ /* 0x000f280000300800 */
[----:B------:R-:W-:Y:S04]  /*16d50*/  STL [R1+0xe40], R9 ;  /* 0x000e400901007387 */ /* 0x000fe80000100800 */
[----:B------:R-:W2:Y:S04]  /*16d60*/  LDL.LU.64 R30, [R1+0xea0] ;  /* 0x000ea000011e7983 */ /* 0x000ea80000300a00 */
[----:B------:R-:W2:Y:S04]  /*16d70*/  LDL.LU.64 R28, [R1+0xe98] ;  /* 0x000e9800011c7983 */ /* 0x000ea80000300a00 */
[----:B------:R-:W2:Y:S04]  /*16d80*/  LDL.LU R24, [R1+0x1e0] ;  /* 0x0001e00001187983 */ /* 0x000ea80000300800 */
[----:B------:R-:W2:Y:S01]  /*16d90*/  LDL.LU R25, [R1+0x1e4] ;  /* 0x0001e40001197983 */ /* 0x000ea20000300800 */
[----:B------:R-:W-:-:S03]  /*16da0*/  IMAD.MOV.U32 R2, RZ, RZ, R27 ;  /* 0x000000ffff027224 */ /* 0x000fc600078e001b */
[----:B------:R-:W2:Y:S04]  /*16db0*/  LDL.LU R26, [R1+0x1e8] ;  /* 0x0001e800011a7983 */ /* 0x000ea80000300800 */
[----:B------:R-:W2:Y:S04]  /*16dc0*/  LDL.LU R27, [R1+0x1ec] ;  /* 0x0001ec00011b7983 */ /* 0x000ea80000300800 */
[----:B------:R0:W-:Y:S01]  /*16dd0*/  STL.64 [R1+0xe58], R12 ;  /* 0x000e580c01007387 */ /* 0x0001e20000100a00 */
[----:B---3--:R-:W-:Y:S01]  /*16de0*/  IMAD.MOV.U32 R22, RZ, RZ, R45 ;  /* 0x000000ffff167224 */ /* 0x008fe200078e002d */
[----:B------:R-:W-:-:S02]  /*16df0*/  MOV R23, R44 ;  /* 0x0000002c00177202 */ /* 0x000fc40000000f00 */
[----:B0-----:R-:W3:Y:S04]  /*16e00*/  LDL.LU R12, [R1+0x1c0] ;  /* 0x0001c000010c7983 */ /* 0x001ee80000300800 */
[----:B------:R-:W3:Y:S04]  /*16e10*/  LDL.LU R13, [R1+0x1c4] ;  /* 0x0001c400010d7983 */ /* 0x000ee80000300800 */
[----:B------:R-:W3:Y:S04]  /*16e20*/  LDL.LU R14, [R1+0x1c8] ;  /* 0x0001c800010e7983 */ /* 0x000ee80000300800 */
[----:B------:R-:W3:Y:S01]  /*16e30*/  LDL.LU R15, [R1+0x1cc] ;  /* 0x0001cc00010f7983 */ /* 0x000ee20000300800 */
[----:B--2---:R-:W-:Y:S03]  /*16e40*/  HMMA.16816.F32 R24, R28, R44, R24 ;  /* 0x0000002c1c18723c */ /* 0x004fe60000001818 */
[----:B------:R-:W2:-:S15]  /*16e50*/  LDL.LU.64 R44, [R1+0xe90] ;  /* 0x000e9000012c7983 */ /* 0x000e9e0000300a00 */
[----:B------:R-:W-:-:S05]  /*16e60*/  NOP ;  /* 0x0000000000007918 */ /* 0x000fca0000000000 */
[----:B------:R0:W-:Y:S01]  /*16e70*/  STL.64 [R1+0x1e0], R24 ;  /* 0x0001e01801007387 */ /* 0x0001e20000100a00 */
[----:B------:R-:W-:-:S03]  /*16e80*/  IMAD.MOV.U32 R3, RZ, RZ, R27 ;  /* 0x000000ffff037224 */ /* 0x000fc600078e001b */
[----:B------:R-:W4:Y:S01]  /*16e90*/  LDL R27, [R1+0xbd4] ;  /* 0x000bd400011b7983 */ /* 0x000f220000100800 */
[----:B------:R-:W-:-:S03]  /*16ea0*/  IMAD.MOV.U32 R0, RZ, RZ, R26 ;  /* 0x000000ffff007224 */ /* 0x000fc600078e001a */
[----:B----4-:R1:W-:Y:S04]  /*16eb0*/  STL [R1+0xe60], R27 ;  /* 0x000e601b01007387 */ /* 0x0103e80000100800 */
[----:B0-----:R-:W4:Y:S04]  /*16ec0*/  LDL.LU R24, [R1+0x1d0] ;  /* 0x0001d00001187983 */ /* 0x001f280000300800 */
[----:B------:R-:W4:Y:S04]  /*16ed0*/  LDL.LU R25, [R1+0x1d4] ;  /* 0x0001d40001197983 */ /* 0x000f280000300800 */
[----:B------:R-:W4:Y:S01]  /*16ee0*/  LDL.LU R26, [R1+0x1d8] ;  /* 0x0001d800011a7983 */ /* 0x000f220000300800 */
[----:B---3--:R-:W-:Y:S01]  /*16ef0*/  HMMA.16816.F32 R12, R28, R32, R12 ;  /* 0x000000201c0c723c */ /* 0x008fe2000000180c */
[----:B-1----:R-:W-:-:S15]  /*16f00*/  IMAD.MOV.U32 R27, RZ, RZ, R60 ;  /* 0x000000ffff1b7224 */ /* 0x002fde00078e003c */
[----:B------:R-:W-:-:S07]  /*16f10*/  NOP ;  /* 0x0000000000007918 */ /* 0x000fce0000000000 */
[----:B------:R-:W-:Y:S01]  /*16f20*/  STL.64 [R1+0x1c0], R12 ;  /* 0x0001c00c01007387 */ /* 0x000fe20000100a00 */
[----:B------:R-:W-:Y:S02]  /*16f30*/  IMAD.MOV.U32 R60, RZ, RZ, R15 ;  /* 0x000000ffff3c7224 */ /* 0x000fe400078e000f */
[----:B------:R-:W-:Y:S02]  /*16f40*/  IMAD.MOV.U32 R10, RZ, RZ, R52 ;  /* 0x000000ffff0a7224 */ /* 0x000fe400078e0034 */
[----:B------:R-:W-:Y:S01]  /*16f50*/  IMAD.MOV.U32 R11, RZ, RZ, R53 ;  /* 0x000000ffff0b7224 */ /* 0x000fe200078e0035 */
[----:B----4-:R-:W-:-:S15]  /*16f60*/  HMMA.16816.F32 R24, R28, R20, R24 ;  /* 0x000000141c18723c */ /* 0x010fde0000001818 */
[----:B------:R-:W-:-:S08]  /*16f70*/  NOP ;  /* 0x0000000000007918 */ /* 0x000fd00000000000 */
[----:B------:R-:W-:Y:S04]  /*16f80*/  STL.64 [R1+0x1d0], R24 ;  /* 0x0001d01801007387 */ /* 0x000fe80000100a00 */
[----:B------:R-:W-:Y:S04]  /*16f90*/  STL.64 [R1+0x1d8], R26 ;  /* 0x0001d81a01007387 */ /* 0x000fe80000100a00 */
[----:B------:R0:W-:Y:S02]  /*16fa0*/  STL [R1+0x1c8], R14 ;  /* 0x0001c80e01007387 */ /* 0x0001e40000100800 */
[C---:B0-----:R-:W-:Y:S06]  /*16fb0*/  HMMA.16816.F32 R12, R28.reuse, R36, R4 ;  /* 0x000000241c0c723c */ /* 0x041fec0000001804 */
[----:B------:R-:W-:-:S15]  /*16fc0*/  HMMA.16816.F32 R4, R28, R40, R16 ;  /* 0x000000281c04723c */ /* 0x000fde0000001810 */
[----:B------:R-:W-:-:S09]  /*16fd0*/  NOP ;  /* 0x0000000000007918 */ /* 0x000fd20000000000 */
[----:B------:R-:W-:Y:S02]  /*16fe0*/  IMAD.MOV.U32 R46, RZ, RZ, R4 ;  /* 0x000000ffff2e7224 */ /* 0x000fe400078e0004 */
[----:B------:R-:W-:Y:S02]  /*16ff0*/  IMAD.MOV.U32 R47, RZ, RZ, R5 ;  /* 0x000000ffff2f7224 */ /* 0x000fe400078e0005 */
[----:B------:R-:W-:Y:S02]  /*17000*/  IMAD.MOV.U32 R51, RZ, RZ, R6 ;  /* 0x000000ffff337224 */ /* 0x000fe400078e0006 */
[----:B------:R-:W-:Y:S02]  /*17010*/  IMAD.MOV.U32 R55, RZ, RZ, R7 ;  /* 0x000000ffff377224 */ /* 0x000fe400078e0007 */
[----:B--2---:R-:W-:Y:S01]  /*17020*/  HMMA.16816.F32 R4, R28, R44, R56 ;  /* 0x0000002c1c04723c */ /* 0x004fe20000001838 */
[----:B------:R0:W-:Y:S04]  /*17030*/  STL.64 [R1+0x1b0], R12 ;  /* 0x0001b00c01007387 */ /* 0x0001e80000100a00 */
[----:B------:R1:W-:Y:S04]  /*17040*/  STL.64 [R1+0x1b8], R14 ;  /* 0x0001b80e01007387 */ /* 0x0003e80000100a00 */
[----:B------:R-:W2:Y:S04]  /*17050*/  LDL.LU R16, [R1+0x2a0] ;  /* 0x0002a00001107983 */ /* 0x000ea80000300800 */
[----:B------:R-:W2:Y:S04]  /*17060*/  LDL.LU R17, [R1+0x2a4] ;  /* 0x0002a40001117983 */ /* 0x000ea80000300800 */
[----:B------:R-:W2:Y:S04]  /*17070*/  LDL.LU R18, [R1+0x2a8] ;  /* 0x0002a80001127983 */ /* 0x000ea80000300800 */
[----:B------:R-:W2:Y:S04]  /*17080*/  LDL.LU R19, [R1+0x2ac] ;  /* 0x0002ac0001137983 */ /* 0x000ea80000300800 */
[----:B------:R-:W-:Y:S04]  /*17090*/  STL [R1+0xde4], R55 ;  /* 0x000de43701007387 */ /* 0x000fe80000100800 */
[----:B------:R-:W-:Y:S04]  /*170a0*/  STL [R1+0xde0], R51 ;  /* 0x000de03301007387 */ /* 0x000fe80000100800 */
[----:B------:R-:W-:Y:S04]  /*170b0*/  STL [R1+0xddc], R47 ;  /* 0x000ddc2f01007387 */ /* 0x000fe80000100800 */
[----:B------:R-:W-:Y:S04]  /*170c0*/  STL [R1+0xdd8], R46 ;  /* 0x000dd82e01007387 */ /* 0x000fe80000100800 */
[----:B------:R3:W-:Y:S04]  /*170d0*/  STL.64 [R1+0x190], R4 ;  /* 0x0001900401007387 */ /* 0x0007e80000100a00 */
        /* <DEDUP_REMOVED lines=11> */
[----:B------:R-:W4:Y:S01]  /*17190*/  LDL.LU R27, [R1+0x24c] ;  /* 0x00024c00011b7983 */ /* 0x000f220000300800 */
[----:B---3--:R-:W-:-:S02]  /*171a0*/  IMAD.MOV.U32 R4, RZ, RZ, R42 ;  /* 0x000000ffff047224 */ /* 0x008fc400078e002a */
[----:B------:R-:W-:Y:S01]  /*171b0*/  IMAD.MOV.U32 R54, RZ, RZ, R6 ;  /* 0x000000ffff367224 */ /* 0x000fe200078e0006 */
[----:B------:R-:W3:Y:S01]  /*171c0*/  LDL.LU R42, [R1+0xe8c] ;  /* 0x000e8c00012a7983 */ /* 0x000ee20000300800 */
[----:B------:R-:W-:Y:S01]  /*171d0*/  MOV R5, R43 ;  /* 0x0000002b00057202 */ /* 0x000fe20000000f00 */
[----:B------:R-:W-:Y:S02]  /*171e0*/  IMAD.MOV.U32 R50, RZ, RZ, R7 ;  /* 0x000000ffff327224 */ /* 0x000fe400078e0007 */
[----:B------:R-:W4:Y:S01]  /*171f0*/  LDL.LU R43, [R1+0xe88] ;  /* 0x000e8800012b7983 */ /* 0x000f220000300800 */
[----:B------:R-:W-:-:S03]  /*17200*/  IMAD.MOV.U32 R6, RZ, RZ, R48 ;  /* 0x000000ffff067224 */ /* 0x000fc600078e0030 */
[----:B------:R-:W2:Y:S01]  /*17210*/  LDL.LU R48, [R1+0xe84] ;  /* 0x000e840001307983 */ /* 0x000ea20000300800 */
[----:B------:R-:W-:-:S03]  /*17220*/  IMAD.MOV.U32 R7, RZ, RZ, R49 ;  /* 0x000000ffff077224 */ /* 0x000fc600078e0031 */
[----:B------:R-:W2:Y:S04]  /*17230*/  LDL.LU R49, [R1+0xe80] ;  /* 0x000e800001317983 */ /* 0x000ea80000300800 */
[----:B------:R0:W-:Y:S04]  /*17240*/  STL.64 [R1+0xe50], R6 ;  /* 0x000e500601007387 */ /* 0x0001e80000100a00 */
[----:B------:R3:W-:Y:S04]  /*17250*/  STL.64 [R1+0xe48], R4 ;  /* 0x000e480401007387 */ /* 0x0007e80000100a00 */
[----:B------:R-:W4:Y:S04]  /*17260*/  LDL.LU R9, [R1+0x284] ;  /* 0x0002840001097983 */ /* 0x000f280000300800 */
[----:B------:R-:W4:Y:S04]  /*17270*/  LDL.LU R52, [R1+0xe7c] ;  /* 0x000e7c0001347983 */ /* 0x000f280000300800 */
[----:B------:R-:W4:Y:S01]  /*17280*/  LDL.LU R53, [R1+0xe78] ;  /* 0x000e780001357983 */ /* 0x000f220000300800 */
[----:B0-----:R-:W-:-:S02]  /*17290*/  IMAD.MOV.U32 R7, RZ, RZ, R38 ;  /* 0x000000ffff077224 */ /* 0x001fc400078e0026 */
[----:B------:R-:W-:Y:S01]  /*172a0*/  IMAD.MOV.U32 R6, RZ, RZ, R39 ;  /* 0x000000ffff067224 */ /* 0x000fe200078e0027 */
[----:B--2---:R-:W-:Y:S01]  /*172b0*/  HMMA.16816.F32 R16, R28, R48, R16 ;  /* 0x000000301c10723c */ /* 0x004fe20000001810 */
[----:B---3--:R-:W-:Y:S02]  /*172c0*/  IMAD.MOV.U32 R5, RZ, RZ, R42 ;  /* 0x000000ffff057224 */ /* 0x008fe400078e002a */
[----:B----4-:R-:W-:-:S03]  /*172d0*/  IMAD.MOV.U32 R4, RZ, RZ, R43 ;  /* 0x000000ffff047224 */ /* 0x010fc600078e002b */
[----:B------:R-:W-:-:S15]  /*172e0*/  HMMA.16816.F32 R28, R28, R52, R56 ;  /* 0x000000341c1c723c */ /* 0x000fde0000001838 */
[----:B------:R-:W-:-:S03]  /*172f0*/  NOP ;  /* 0x0000000000007918 */ /* 0x000fc60000000000 */
[----:B------:R-:W-:Y:S02]  /*17300*/  IMAD.MOV.U32 R42, RZ, RZ, R16 ;  /* 0x000000ffff2a7224 */ /* 0x000fe400078e0010 */
[----:B------:R-:W-:Y:S01]  /*17310*/  IMAD.MOV.U32 R43, RZ, RZ, R17 ;  /* 0x000000ffff2b7224 */ /* 0x000fe200078e0011 */
[----:B------:R-:W2:Y:S01]  /*17320*/  LDL.LU R16, [R1+0x330] ;  /* 0x0003300001107983 */ /* 0x000ea20000300800 */
[----:B------:R-:W-:-:S03]  /*17330*/  IMAD.MOV.U32 R38, RZ, RZ, R18 ;  /* 0x000000ffff267224 */ /* 0x000fc600078e0012 */
[----:B------:R-:W2:Y:S01]  /*17340*/  LDL.LU R17, [R1+0x334] ;  /* 0x0003340001117983 */ /* 0x000ea20000300800 */
[----:B------:R-:W-:-:S03]  /*17350*/  IMAD.MOV.U32 R39, RZ, RZ, R19 ;  /* 0x000000ffff277224 */ /* 0x000fc600078e0013 */
[----:B------:R-:W2:Y:S04]  /*17360*/  LDL.LU R18, [R1+0x338] ;  /* 0x0003380001127983 */ /* 0x000ea80000300800 */
[----:B------:R-:W2:Y:S04]  /*17370*/  LDL.LU R19, [R1+0x33c] ;  /* 0x00033c0001137983 */ /* 0x000ea80000300800 */
[----:B------:R-:W3:Y:S04]  /*17380*/  LDL.LU.64 R58, [R1+0xe70] ;  /* 0x000e7000013a7983 */ /* 0x000ee80000300a00 */
[----:B------:R-:W3:Y:S01]  /*17390*/  LDL.LU.64 R56, [R1+0xe68] ;  /* 0x000e680001387983 */ /* 0x000ee20000300a00 */
[----:B------:R-:W-:Y:S01]  /*173a0*/  MOV R55, R28 ;  /* 0x0000001c00377202 */ /* 0x000fe20000000f00 */
[----:B------:R-:W-:-:S02]  /*173b0*/  IMAD.MOV.U32 R51, RZ, RZ, R29 ;  /* 0x000000ffff337224 */ /* 0x000fc400078e001d */
[----:B------:R-:W-:Y:S02]  /*173c0*/  IMAD.MOV.U32 R28, RZ, RZ, R23 ;  /* 0x000000ffff1c7224 */ /* 0x000fe400078e0017 */
[----:B------:R-:W-:Y:S02]  /*173d0*/  IMAD.MOV.U32 R29, RZ, RZ, R22 ;  /* 0x000000ffff1d7224 */ /* 0x000fe400078e0016 */
[----:B------:R-:W-:Y:S02]  /*173e0*/  IMAD.MOV.U32 R46, RZ, RZ, R31 ;  /* 0x000000ffff2e7224 */ /* 0x000fe400078e001f */
[----:B------:R-:W4:Y:S03]  /*173f0*/  LDL R31, [R1+0xbdc] ;  /* 0x000bdc00011f7983 */ /* 0x000f260000100800 */
[C---:B---3--:R-:W-:Y:S06]  /*17400*/  HMMA.16816.F32 R24, R56.reuse, R28, R24 ;  /* 0x0000001c3818723c */ /* 0x048fec0000001818 */
[----:B------:R-:W-:-:S15]  /*17410*/  HMMA.16816.F32 R12, R56, R20, R12 ;  /* 0x00000014380c723c */ /* 0x000fde000000180c */
[----:B------:R-:W-:-:S02]  /*17420*/  NOP ;  /* 0x0000000000007918 */ /* 0x000fc40000000000 */
[----:B------:R-:W-:Y:S04]  /*17430*/  STL.64 [R1+0x150], R24 ;  /* 0x0001501801007387 */ /* 0x000fe80000100a00 */
[----:B------:R0:W-:Y:S04]  /*17440*/  STL.64 [R1+0x158], R26 ;  /* 0x0001581a01007387 */ /* 0x0001e80000100a00 */
[----:B0-----:R-:W3:Y:S04]  /*17450*/  LDL.LU R27, [R1+0xe60] ;  /* 0x000e6000011b7983 */ /* 0x001ee80000300800 */
[----:B------:R0:W-:Y:S04]  /*17460*/  STL.64 [R1+0x140], R12 ;  /* 0x0001400c01007387 */ /* 0x0001e80000100a00 */
[----:B------:R-:W-:Y:S04]  /*17470*/  STL.64 [R1+0x148], R14 ;  /* 0x0001480e01007387 */ /* 0x000fe80000100a00 */
[----:B0-----:R-:W2:Y:S01]  /*17480*/  LDL.LU.64 R12, [R1+0xe58] ;  /* 0x000e5800010c7983 */ /* 0x001ea20000300a00 */
[C---:B------:R-:W-:Y:S06]  /*17490*/  HMMA.16816.F32 R4, R56.reuse, R32, R4 ;  /* 0x000000203804723c */ /* 0x040fec0000001804 */
[----:B------:R-:W-:Y:S01]  /*174a0*/  HMMA.16816.F32 R8, R56, R36, R8 ;  /* 0x000000243808723c */ /* 0x000fe20000001808 */
[----:B------:R0:W-:Y:S04]  /*174b0*/  STL.64 [R1+0xe18], R20 ;  /* 0x000e181401007387 */ /* 0x0001e80000100a00 */
[----:B0-----:R-:W4:Y:S04]  /*174c0*/  LDL.LU R20, [R1+0x310] ;  /* 0x0003100001147983 */ /* 0x001f280000300800 */
[----:B------:R-:W4:Y:S04]  /*174d0*/  LDL.LU R21, [R1+0x314] ;  /* 0x0003140001157983 */ /* 0x000f280000300800 */
[----:B---3--:R-:W-:Y:S04]  /*174e0*/  STL [R1+0xe10], R27 ;  /* 0x000e101b01007387 */ /* 0x008fe80000100800 */
[----:B------:R-:W3:Y:S04]  /*174f0*/  LDL.LU R24, [R1+0x320] ;  /* 0x0003200001187983 */ /* 0x000ee80000300800 */
[----:B------:R-:W3:Y:S04]  /*17500*/  LDL.LU R25, [R1+0x324] ;  /* 0x0003240001197983 */ /* 0x000ee80000300800 */
[----:B------:R-:W3:Y:S01]  /*17510*/  LDL.LU R26, [R1+0x328] ;  /* 0x00032800011a7983 */ /* 0x000ee20000300800 */
[----:B--2---:R-:W-:-:S02]  /*17520*/  IMAD.MOV.U32 R22, RZ, RZ, R13 ;  /* 0x000000ffff167224 */ /* 0x004fc400078e000d */
[----:B------:R-:W-:Y:S02]  /*17530*/  IMAD.MOV.U32 R23, RZ, RZ, R12 ;  /* 0x000000ffff177224 */ /* 0x000fe400078e000c */
[----:B------:R0:W-:Y:S04]  /*17540*/  LDSM.16.MT88.4 R12, [R27+UR6+0x1000] ;  /* 0x001000061b0c783b */ /* 0x0001e80008004200 */
[----:B0-----:R-:W3:Y:S04]  /*17550*/  LDL.LU R27, [R1+0x32c] ;  /* 0x00032c00011b7983 */ /* 0x001ee80000300800 */
[----:B------:R-:W-:Y:S04]  /*17560*/  STL.64 [R1+0x130], R4 ;  /* 0x0001300401007387 */ /* 0x000fe80000100a00 */
[----:B------:R0:W-:Y:S04]  /*17570*/  STL.64 [R1+0x138], R6 ;  /* 0x0001380601007387 */ /* 0x0001e80000100a00 */
[----:B0-----:R-:W2:Y:S04]  /*17580*/  LDL.LU.64 R6, [R1+0xe50] ;  /* 0x000e500001067983 */ /* 0x001ea80000300a00 */
[----:B------:R-:W2:Y:S04]  /*17590*/  LDL.LU.64 R4, [R1+0xe48] ;  /* 0x000e480001047983 */ /* 0x000ea80000300a00 */
[----:B------:R0:W-:Y:S04]  /*175a0*/  STL.64 [R1+0x120], R8 ;  /* 0x0001200801007387 */ /* 0x0001e80000100a00 */
[----:B------:R-:W-:Y:S04]  /*175b0*/  STL.64 [R1+0x128], R10 ;  /* 0x0001280a01007387 */ /* 0x000fe80000100a00 */
[----:B0-----:R-:W4:Y:S01]  /*175c0*/  LDL.LU R9, [R1+0xe40] ;  /* 0x000e400001097983 */ /* 0x001f220000300800 */
[C---:B------:R-:W-:Y:S06]  /*175d0*/  HMMA.16816.F32 R16, R56.reuse, R44, R16 ;  /* 0x0000002c3810723c */ /* 0x040fec0000001810 */
[----:B--2---:R-:W-:Y:S01]  /*175e0*/  HMMA.16816.F32 R4, R56, R40, R4 ;  /* 0x000000283804723c */ /* 0x004fe20000001804 */
[----:B----4-:R-:W0:-:S15]  /*175f0*/  LDSM.16.MT88.4 R8, [R9+UR6+0x1800] ;  /* 0x001800060908783b */ /* 0x010e1e0008004200 */
[----:B------:R-:W-:-:S07]  /*17600*/  NOP ;  /* 0x0000000000007918 */ /* 0x000fce0000000000 */
[----:B------:R-:W-:Y:S04]  /*17610*/  STL.64 [R1+0x110], R4 ;  /* 0x0001100401007387 */ /* 0x000fe80000100a00 */
[----:B------:R1:W-:Y:S04]  /*17620*/  STL.64 [R1+0x118], R6 ;  /* 0x0001180601007387 */ /* 0x0003e80000100a00 */
[----:B-1----:R-:W2:Y:S04]  /*17630*/  LDL.LU.64 R6, [R1+0xe38] ;  /* 0x000e380001067983 */ /* 0x002ea80000300a00 */
[----:B------:R-:W2:Y:S04]  /*17640*/  LDL.LU.64 R4, [R1+0xe30] ;  /* 0x000e300001047983 */ /* 0x000ea80000300a00 */
[----:B0-----:R-:W-:Y:S04]  /*17650*/  STL.64 [R1+0xdf0], R10 ;  /* 0x000df00a01007387 */ /* 0x001fe80000100a00 */
[----:B------:R0:W-:Y:S04]  /*17660*/  STL.64 [R1+0xde8], R8 ;  /* 0x000de80801007387 */ /* 0x0001e80000100a00 */
[----:B0-----:R-:W4:Y:S04]  /*17670*/  LDL.LU R8, [R1+0x370] ;  /* 0x0003700001087983 */ /* 0x001f280000300800 */
[----:B------:R-:W4:Y:S04]  /*17680*/  LDL.LU R9, [R1+0x374] ;  /* 0x0003740001097983 */ /* 0x000f280000300800 */
[----:B------:R-:W4:Y:S04]  /*17690*/  LDL.LU R10, [R1+0x378] ;  /* 0x00037800010a7983 */ /* 0x000f280000300800 */
[----:B------:R-:W4:Y:S04]  /*176a0*/  LDL.LU R11, [R1+0x37c] ;  /* 0x00037c00010b7983 */ /* 0x000f280000300800 */
[----:B------:R-:W-:Y:S04]  /*176b0*/  STL.64 [R1+0x100], R16 ;  /* 0x0001001001007387 */ /* 0x000fe80000100a00 */
[----:B------:R0:W-:Y:S04]  /*176c0*/  STL.64 [R1+0x108], R18 ;  /* 0x0001081201007387 */ /* 0x0001e80000100a00 */
[----:B0-----:R-:W2:Y:S04]  /*176d0*/  LDL.LU.64 R18, [R1+0xe28] ;  /* 0x000e280001127983 */ /* 0x001ea80000300a00 */
[----:B------:R-:W2:Y:S01]  /*176e0*/  LDL.LU.64 R16, [R1+0xe20] ;  /* 0x000e200001107983 */ /* 0x000ea20000300a00 */
[C---:B---3--:R-:W-:Y:S06]  /*176f0*/  HMMA.16816.F32 R24, R56.reuse, R48, R24 ;  /* 0x000000303818723c */ /* 0x048fec0000001818 */
[----:B--2---:R-:W-:Y:S01]  /*17700*/  HMMA.16816.F32 R16, R56, R52, R16 ;  /* 0x000000343810723c */ /* 0x004fe20000001810 */
[----:B------:R-:W2:-:S15]  /*17710*/  LDL.LU R56, [R1+0x360] ;  /* 0x0003600001387983 */ /* 0x000e9e0000300800 */
[----:B------:R-:W-:-:S01]  /*17720*/  NOP ;  /* 0x0000000000007918 */ /* 0x000fc20000000000 */
[----:B------:R0:W-:Y:S04]  /*17730*/  STL.64 [R1+0xf0], R24 ;  /* 0x0000f01801007387 */ /* 0x0001e80000100a00 */
[----:B------:R1:W-:Y:S04]  /*17740*/  STL.64 [R1+0xf8], R26 ;  /* 0x0000f81a01007387 */ /* 0x0003e80000100a00 */
[----:B------:R-:W-:Y:S04]  /*17750*/  STL.64 [R1+0xe0], R16 ;  /* 0x0000e01001007387 */ /* 0x000fe80000100a00 */
[----:B------:R-:W-:Y:S04]  /*17760*/  STL.64 [R1+0xe8], R18 ;  /* 0x0000e81201007387 */ /* 0x000fe80000100a00 */
[----:B------:R-:W3:Y:S01]  /*17770*/  LDSM.16.MT88.4 R16, [R31+UR6+0x1800] ;  /* 0x001800061f10783b */ /* 0x000ee20008004200 */
[C---:B------:R-:W-:Y:S03]  /*17780*/  HMMA.16816.F32 R20, R4.reuse, R28, R20 ;  /* 0x0000001c0414723c */ /* 0x040fe60000001814 */
[----:B------:R-:W2:Y:S04]  /*17790*/  LDL.LU R57, [R1+0x364] ;  /* 0x0003640001397983 */ /* 0x000ea80000300800 */
[----:B------:R-:W2:Y:S04]  /*177a0*/  LDL.LU R58, [R1+0x368] ;  /* 0x00036800013a7983 */ /* 0x000ea80000300800 */
[----:B------:R-:W2:Y:S04]  /*177b0*/  LDL.LU R59, [R1+0x36c] ;  /* 0x00036c00013b7983 */ /* 0x000ea80000300800 */
[----:B0-----:R-:W2:Y:S04]  /*177c0*/  LDL.LU R24, [R1+0x350] ;  /* 0x0003500001187983 */ /* 0x001ea80000300800 */
[----:B------:R-:W2:Y:S04]  /*177d0*/  LDL.LU R25, [R1+0x354] ;  /* 0x0003540001197983 */ /* 0x000ea80000300800 */
[----:B-1----:R-:W2:Y:S04]  /*177e0*/  LDL.LU R26, [R1+0x358] ;  /* 0x00035800011a7983 */ /* 0x002ea80000300800 */
[----:B------:R-:W2:Y:S04]  /*177f0*/  LDL.LU R27, [R1+0x35c] ;  /* 0x00035c00011b7983 */ /* 0x000ea80000300800 */
[----:B---3--:R0:W-:Y:S04]  /*17800*/  STL [R1+0xd64], R16 ;  /* 0x000d641001007387 */ /* 0x0081e80000100800 */
[----:B------:R1:W-:Y:S04]  /*17810*/  STL [R1+0xd60], R17 ;  /* 0x000d601101007387 */ /* 0x0003e80000100800 */
[----:B------:R3:W-:Y:S04]  /*17820*/  STL [R1+0xd5c], R18 ;  /* 0x000d5c1201007387 */ /* 0x0007e80000100800 */
[----:B------:R4:W-:Y:S04]  /*17830*/  STL [R1+0xd58], R19 ;  /* 0x000d581301007387 */ /* 0x0009e80000100800 */
[----:B0-----:R-:W2:Y:S04]  /*17840*/  LDL.LU R16, [R1+0x300] ;  /* 0x0003000001107983 */ /* 0x001ea80000300800 */
[----:B-1----:R-:W2:Y:S04]  /*17850*/  LDL.LU R17, [R1+0x304] ;  /* 0x0003040001117983 */ /* 0x002ea80000300800 */
[----:B---3--:R-:W2:Y:S04]  /*17860*/  LDL.LU R18, [R1+0x308] ;  /* 0x0003080001127983 */ /* 0x008ea80000300800 */
[----:B----4-:R-:W2:Y:S04]  /*17870*/  LDL.LU R19, [R1+0x30c] ;  /* 0x00030c0001137983 */ /* 0x010ea80000300800 */
[----:B------:R0:W-:Y:S04]  /*17880*/  STL.64 [R1+0xd0], R20 ;  /* 0x0000d01401007387 */ /* 0x0001e80000100a00 */
[----:B------:R1:W-:Y:S04]  /*17890*/  STL.64 [R1+0xd8], R22 ;  /* 0x0000d81601007387 */ /* 0x0003e80000100a00 */
[----:B0-----:R-:W2:Y:S02]  /*178a0*/  LDL.LU.64 R20, [R1+0xe18] ;  /* 0x000e180001147983 */ /* 0x001ea40000300a00 */
[----:B--2---:R-:W-:-:S15]  /*178b0*/  HMMA.16816.F32 R16, R4, R20, R16 ;  /* 0x000000140410723c */ /* 0x004fde0000001810 */
[----:B------:R-:W-:-:S08]  /*178c0*/  NOP ;  /* 0x0000000000007918 */ /* 0x000fd00000000000 */
[----:B------:R0:W-:Y:S04]  /*178d0*/  STL.64 [R1+0xc0], R16 ;  /* 0x0000c01001007387 */ /* 0x0001e80000100a00 */
[----:B------:R-:W-:Y:S04]  /*178e0*/  STL.64 [R1+0xc8], R18 ;  /* 0x0000c81201007387 */ /* 0x000fe80000100a00 */
[----:B-1----:R-:W2:Y:S01]  /*178f0*/  LDL.LU R23, [R1+0xe14] ;  /* 0x000e140001177983 */ /* 0x002ea20000300800 */
[----:B0-----:R-:W-:Y:S02]  /*17900*/  IMAD.MOV.U32 R17, RZ, RZ, R20 ;  /* 0x000000ffff117224 */ /* 0x001fe400078e0014 */
[----:B------:R-:W-:Y:S01]  /*17910*/  IMAD.MOV.U32 R16, RZ, RZ, R21 ;  /* 0x000000ffff107224 */ /* 0x000fe200078e0015 */
[C---:B------:R-:W-:Y:S06]  /*17920*/  HMMA.16816.F32 R8, R4.reuse, R32, R8 ;  /* 0x000000200408723c */ /* 0x040fec0000001808 */
[----:B------:R-:W-:Y:S01]  /*17930*/  HMMA.16816.F32 R24, R4, R40, R24 ;  /* 0x000000280418723c */ /* 0x000fe20000001818 */
[----:B--2---:R-:W0:Y:S04]  /*17940*/  LDSM.16.MT88.4 R20, [R23+UR6+0x1800] ;  /* 0x001800061714783b */ /* 0x004e280008004200 */
[----:B0-----:R0:W-:Y:S04]  /*17950*/  STL.64 [R1+0xcf8], R22 ;  /* 0x000cf81601007387 */ /* 0x0011e80000100a00 */
[----:B------:R1:W-:Y:S09]  /*17960*/  STL.64 [R1+0xcf0], R20 ;  /* 0x000cf01401007387 */ /* 0x0003f20000100a00 */
[----:B0-----:R-:W-:Y:S01]  /*17970*/  IMAD.MOV.U32 R23, RZ, RZ, R8 ;  /* 0x000000ffff177224 */ /* 0x001fe200078e0008 */
[----:B-1----:R-:W-:Y:S01]  /*17980*/  MOV R20, R11 ;  /* 0x0000000b00147202 */ /* 0x002fe20000000f00 */
[----:B------:R-:W-:-:S02]  /*17990*/  IMAD.MOV.U32 R22, RZ, RZ, R9 ;  /* 0x000000ffff167224 */ /* 0x000fc400078e0009 */
[----:B------:R-:W-:Y:S01]  /*179a0*/  IMAD.MOV.U32 R21, RZ, RZ, R10 ;  /* 0x000000ffff157224 */ /* 0x000fe200078e000a */
[----:B------:R-:W2:Y:S04]  /*179b0*/  LDL.LU R8, [R1+0x340] ;  /* 0x0003400001087983 */ /* 0x000ea80000300800 */
[----:B------:R-:W2:Y:S04]  /*179c0*/  LDL.LU R9, [R1+0x344] ;  /* 0x0003440001097983 */ /* 0x000ea80000300800 */
[----:B------:R-:W2:Y:S04]  /*179d0*/  LDL.LU R10, [R1+0x348] ;  /* 0x00034800010a7983 */ /* 0x000ea80000300800 */
[----:B------:R-:W2:Y:S04]  /*179e0*/  LDL.LU R11, [R1+0x34c] ;  /* 0x00034c00010b7983 */ /* 0x000ea80000300800 */
[----:B------:R-:W-:Y:S04]  /*179f0*/  STL [R1+0xd74], R20 ;  /* 0x000d741401007387 */ /* 0x000fe80000100800 */
[----:B------:R-:W-:Y:S04]  /*17a00*/  STL [R1+0xd70], R21 ;  /* 0x000d701501007387 */ /* 0x000fe80000100800 */
[----:B------:R-:W-:Y:S04]  /*17a10*/  STL [R1+0xd6c], R22 ;  /* 0x000d6c1601007387 */ /* 0x000fe80000100800 */
[----:B------:R0:W-:Y:S02]  /*17a20*/  STL [R1+0xd68], R23 ;  /* 0x000d681701007387 */ /* 0x0001e40000100800 */
[----:B0-----:R-:W-:Y:S02]  /*17a30*/  HMMA.16816.F32 R20, R4, R36, R56 ;  /* 0x000000240414723c */ /* 0x001fe40000001838 */
[----:B------:R-:W3:-:S15]  /*17a40*/  LDL.LU R56, [R1+0x2f0] ;  /* 0x0002f00001387983 */ /* 0x000ede0000300800 */
[----:B------:R-:W-:-:S06]  /*17a50*/  NOP ;  /* 0x0000000000007918 */ /* 0x000fcc0000000000 */
[----:B------:R-:W-:Y:S04]  /*17a60*/  STL.64 [R1+0xa0], R20 ;  /* 0x0000a01401007387 */ /* 0x000fe80000100a00 */
[----:B------:R0:W-:Y:S04]  /*17a70*/  STL.64 [R1+0xa8], R22 ;  /* 0x0000a81601007387 */ /* 0x0001e80000100a00 */
[----:B------:R-:W3:Y:S04]  /*17a80*/  LDL.LU R57, [R1+0x2f4] ;  /* 0x0002f40001397983 */ /* 0x000ee80000300800 */
[----:B------:R-:W3:Y:S04]  /*17a90*/  LDL.LU R58, [R1+0x2f8] ;  /* 0x0002f800013a7983 */ /* 0x000ee80000300800 */
[----:B------:R-:W3:Y:S01]  /*17aa0*/  LDL.LU R59, [R1+0x2fc] ;  /* 0x0002fc00013b7983 */ /* 0x000ee20000300800 */
[----:B0-----:R-:W-:-:S03]  /*17ab0*/  IMAD.MOV.U32 R23, RZ, RZ, R27 ;  /* 0x000000ffff177224 */ /* 0x001fc600078e001b */
[----:B------:R-:W4:Y:S01]  /*17ac0*/  LDL.LU R27, [R1+0xe10] ;  /* 0x000e1000011b7983 */ /* 0x000f220000300800 */
[----:B------:R-:W-:Y:S02]  /*17ad0*/  IMAD.MOV.U32 R20, RZ, RZ, R24 ;  /* 0x000000ffff147224 */ /* 0x000fe400078e0018 */
[----:B------:R-:W-:Y:S02]  /*17ae0*/  IMAD.MOV.U32 R21, RZ, RZ, R25 ;  /* 0x000000ffff157224 */ /* 0x000fe400078e0019 */
[----:B------:R-:W-:Y:S01]  /*17af0*/  IMAD.MOV.U32 R22, RZ, RZ, R26 ;  /* 0x000000ffff167224 */ /* 0x000fe200078e001a */
[----:B------:R-:W-:Y:S04]  /*17b00*/  STL [R1+0xd84], R23 ;  /* 0x000d841701007387 */ /* 0x000fe80000100800 */
[----:B------:R-:W-:Y:S04]  /*17b10*/  STL [R1+0xd80], R22 ;  /* 0x000d801601007387 */ /* 0x000fe80000100800 */
[----:B------:R-:W-:Y:S04]  /*17b20*/  STL [R1+0xd7c], R21 ;  /* 0x000d7c1501007387 */ /* 0x000fe80000100800 */
[----:B------:R0:W-:Y:S04]  /*17b30*/  STL [R1+0xd78], R20 ;  /* 0x000d781401007387 */ /* 0x0001e80000100800 */
[----:B0-----:R-:W2:Y:S04]  /*17b40*/  LDL.LU R20, [R1+0x380] ;  /* 0x0003800001147983 */ /* 0x001ea80000300800 */
[----:B------:R-:W2:Y:S04]  /*17b50*/  LDL.LU R21, [R1+0x384] ;  /* 0x0003840001157983 */ /* 0x000ea80000300800 */
[----:B------:R-:W2:Y:S04]  /*17b60*/  LDL.LU R22, [R1+0x388] ;  /* 0x0003880001167983 */ /* 0x000ea80000300800 */
[----:B------:R-:W2:Y:S04]  /*17b70*/  LDL.LU R23, [R1+0x38c] ;  /* 0x00038c0001177983 */ /* 0x000ea80000300800 */
[----:B----4-:R-:W0:Y:S04]  /*17b80*/  LDSM.16.MT88.4 R24, [R27+UR6+0x1800] ;  /* 0x001800061b18783b */ /* 0x010e280008004200 */
[----:B0-----:R-:W-:Y:S04]  /*17b90*/  STL.64 [R1+0xc78], R26 ;  /* 0x000c781a01007387 */ /* 0x001fe80000100a00 */
[----:B------:R0:W-:Y:S04]  /*17ba0*/  STL.64 [R1+0xc70], R24 ;  /* 0x000c701801007387 */ /* 0x0001e80000100a00 */
[----:B0-----:R-:W4:Y:S04]  /*17bb0*/  LDL.LU R24, [R1+0x390] ;  /* 0x0003900001187983 */ /* 0x001f280000300800 */
[----:B------:R-:W4:Y:S04]  /*17bc0*/  LDL.LU R25, [R1+0x394] ;  /* 0x0003940001197983 */ /* 0x000f280000300800 */
[----:B------:R-:W4:Y:S04]  /*17bd0*/  LDL.LU R26, [R1+0x398] ;  /* 0x00039800011a7983 */ /* 0x000f280000300800 */
[----:B------:R-:W4:Y:S02]  /*17be0*/  LDL.LU R27, [R1+0x39c] ;  /* 0x00039c00011b7983 */ /* 0x000f240000300800 */
[----:B----4-:R-:W-:-:S15]  /*17bf0*/  HMMA.16816.F32 R24, R4, R44, R24 ;  /* 0x0000002c0418723c */ /* 0x010fde0000001818 */
[----:B------:R-:W-:-:S08]  /*17c00*/  NOP ;  /* 0x0000000000007918 */ /* 0x000fd00000000000 */
[----:B------:R-:W-:Y:S04]  /*17c10*/  STL.64 [R1+0x80], R24 ;  /* 0x0000801801007387 */ /* 0x000fe80000100a00 */
[----:B------:R2:W-:Y:S02]  /*17c20*/  STL.64 [R1+0x88], R26 ;  /* 0x0000881a01007387 */ /* 0x0005e40000100a00 */
[----:B--2---:R-:W-:-:S15]  /*17c30*/  HMMA.16816.F32 R24, R4, R48, R20 ;  /* 0x000000300418723c */ /* 0x004fde0000001814 */
[----:B------:R-:W-:-:S09]  /*17c40*/  NOP ;  /* 0x0000000000007918 */ /* 0x000fd20000000000 */
[----:B------:R-:W-:Y:S02]  /*17c50*/  IMAD.MOV.U32 R23, RZ, RZ, R24 ;  /* 0x000000ffff177224 */ /* 0x000fe400078e0018 */
[----:B------:R-:W-:Y:S02]  /*17c60*/  IMAD.MOV.U32 R22, RZ, RZ, R25 ;  /* 0x000000ffff167224 */ /* 0x000fe400078e0019 */
[----:B------:R-:W-:Y:S02]  /*17c70*/  IMAD.MOV.U32 R21, RZ, RZ, R26 ;  /* 0x000000ffff157224 */ /* 0x000fe400078e001a */
[----:B------:R-:W-:Y:S02]  /*17c80*/  IMAD.MOV.U32 R20, RZ, RZ, R27 ;  /* 0x000000ffff147224 */ /* 0x000fe400078e001b */
[----:B------:R-:W-:Y:S01]  /*17c90*/  HMMA.16816.F32 R24, R4, R52, R8 ;  /* 0x000000340418723c */ /* 0x000fe20000001808 */
[----:B------:R-:W-:Y:S04]  /*17ca0*/  STL.64 [R1+0xda0], R22 ;  /* 0x000da01601007387 */ /* 0x000fe80000100a00 */
[----:B------:R-:W-:Y:S04]  /*17cb0*/  STL.64 [R1+0xd98], R20 ;  /* 0x000d981401007387 */ /* 0x000fe80000100a00 */
[----:B------:R-:W2:Y:S04]  /*17cc0*/  LDL.LU R8, [R1+0x230] ;  /* 0x0002300001087983 */ /* 0x000ea80000300800 */
[----:B------:R-:W2:Y:S04]  /*17cd0*/  LDL.LU R9, [R1+0x234] ;  /* 0x0002340001097983 */ /* 0x000ea80000300800 */
[----:B------:R-:W2:Y:S04]  /*17ce0*/  LDL.LU R10, [R1+0x238] ;  /* 0x00023800010a7983 */ /* 0x000ea80000300800 */
[----:B------:R-:W2:Y:S04]  /*17cf0*/  LDL.LU R11, [R1+0x23c] ;  /* 0x00023c00010b7983 */ /* 0x000ea80000300800 */
[----:B------:R-:W-:Y:S04]  /*17d00*/  STL.64 [R1+0xc88], R26 ;  /* 0x000c881a01007387 */ /* 0x000fe80000100a00 */
[----:B------:R0:W-:Y:S04]  /*17d10*/  STL.64 [R1+0xc80], R24 ;  /* 0x000c801801007387 */ /* 0x0001e80000100a00 */
[----:B0-----:R-:W4:Y:S04]  /*17d20*/  LDL.LU R24, [R1+0x260] ;  /* 0x0002600001187983 */ /* 0x001f280000300800 */
[----:B------:R-:W4:Y:S04]  /*17d30*/  LDL.LU R25, [R1+0x264] ;  /* 0x0002640001197983 */ /* 0x000f280000300800 */
[----:B------:R-:W4:Y:S04]  /*17d40*/  LDL.LU R26, [R1+0x268] ;  /* 0x00026800011a7983 */ /* 0x000f280000300800 */
[----:B------:R-:W4:Y:S01]  /*17d50*/  LDL.LU R27, [R1+0x26c] ;  /* 0x00026c00011b7983 */ /* 0x000f220000300800 */
[----:B---3--:R-:W-:Y:S01]  /*17d60*/  HMMA.16816.F32 R4, R12, R28, R56 ;  /* 0x0000001c0c04723c */ /* 0x008fe20000001838 */
[----:B------:R-:W-:-:S02]  /*17d70*/  IMAD.MOV.U32 R20, RZ, RZ, R17 ;  /* 0x000000ffff147224 */ /* 0x000fc400078e0011 */
[----:B------:R-:W-:Y:S02]  /*17d80*/  IMAD.MOV.U32 R21, RZ, RZ, R16 ;  /* 0x000000ffff157224 */ /* 0x000fe400078e0010 */
[----:B------:R-:W-:-:S15]  /*17d90*/  IMAD.MOV.U32 R47, RZ, RZ, R30 ;  /* 0x000000ffff2f7224 */ /* 0x000fde00078e001e */
[----:B------:R-:W-:-:S03]  /*17da0*/  NOP ;  /* 0x0000000000007918 */ /* 0x000fc60000000000 */
[----:B------:R0:W-:Y:S04]  /*17db0*/  STL.64 [R1+0x38], R6 ;  /* 0x0000380601007387 */ /* 0x0001e80000100a00 */
[----:B------:R-:W3:Y:S04]  /*17dc0*/  LDL.LU R56, [R1+0x210] ;  /* 0x0002100001387983 */ /* 0x000ee80000300800 */
[----:B------:R-:W3:Y:S04]  /*17dd0*/  LDL.LU R57, [R1+0x214] ;  /* 0x0002140001397983 */ /* 0x000ee80000300800 */
[----:B------:R-:W3:Y:S04]  /*17de0*/  LDL.LU R58, [R1+0x218] ;  /* 0x00021800013a7983 */ /* 0x000ee80000300800 */
[----:B------:R-:W3:Y:S04]  /*17df0*/  LDL.LU R59, [R1+0x21c] ;  /* 0x00021c00013b7983 */ /* 0x000ee80000300800 */
[----:B------:R-:W3:Y:S04]  /*17e00*/  LDL.LU R28, [R1+0x200] ;  /* 0x00020000011c7983 */ /* 0x000ee80000300800 */
[----:B------:R-:W3:Y:S04]  /*17e10*/  LDL.LU R29, [R1+0x204] ;  /* 0x00020400011d7983 */ /* 0x000ee80000300800 */
[----:B------:R-:W3:Y:S01]  /*17e20*/  LDL.LU R30, [R1+0x208] ;  /* 0x00020800011e7983 */ /* 0x000ee20000300800 */
[----:B------:R-:W-:-:S03]  /*17e30*/  IMAD.MOV.U32 R18, RZ, RZ, R4 ;  /* 0x000000ffff127224 */ /* 0x000fc600078e0004 */
[----:B------:R-:W3:Y:S01]  /*17e40*/  LDL.LU R31, [R1+0x20c] ;  /* 0x00020c00011f7983 */ /* 0x000ee20000300800 */
[----:B------:R-:W-:-:S03]  /*17e50*/  IMAD.MOV.U32 R19, RZ, RZ, R5 ;  /* 0x000000ffff137224 */ /* 0x000fc600078e0005 */
[----:B------:R-:W3:Y:S04]  /*17e60*/  LDL.LU R4, [R1+0x1f0] ;  /* 0x0001f00001047983 */ /* 0x000ee80000300800 */
[----:B------:R-:W3:Y:S04]  /*17e70*/  LDL.LU R5, [R1+0x1f4] ;  /* 0x0001f40001057983 */ /* 0x000ee80000300800 */
[----:B0-----:R-:W3:Y:S04]  /*17e80*/  LDL.LU R6, [R1+0x1f8] ;  /* 0x0001f80001067983 */ /* 0x001ee80000300800 */
[----:B------:R-:W3:Y:S01]  /*17e90*/  LDL.LU R7, [R1+0x1fc] ;  /* 0x0001fc0001077983 */ /* 0x000ee20000300800 */
[----:B----4-:R-:W-:-:S15]  /*17ea0*/  HMMA.16816.F32 R20, R12, R20, R24 ;  /* 0x000000140c14723c */ /* 0x010fde0000001818 */
[----:B------:R-:W-:-:S08]  /*17eb0*/  NOP ;  /* 0x0000000000007918 */ /* 0x000fd00000000000 */
[----:B------:R0:W-:Y:S01]  /*17ec0*/  STL.64 [R1+0x20], R20 ;  /* 0x0000201401007387 */ /* 0x0001e20000100a00 */
[----:B------:R-:W-:Y:S01]  /*17ed0*/  MOV R16, R22 ;  /* 0x0000001600107202 */ /* 0x000fe20000000f00 */
[----:B------:R-:W-:Y:S02]  /*17ee0*/  IMAD.MOV.U32 R17, RZ, RZ, R23 ;  /* 0x000000ffff117224 */ /* 0x000fe400078e0017 */
[----:B------:R-:W-:Y:S02]  /*17ef0*/  IMAD.MOV.U32 R22, RZ, RZ, R0 ;  /* 0x000000ffff167224 */ /* 0x000fe400078e0000 */
[----:B------:R-:W-:Y:S01]  /*17f00*/  IMAD.MOV.U32 R23, RZ, RZ, R3 ;  /* 0x000000ffff177224 */ /* 0x000fe200078e0003 */
[----:B0-----:R-:W4:Y:S04]  /*17f10*/  LDL.LU R20, [R1+0x1e0] ;  /* 0x0001e00001147983 */ /* 0x001f280000300800 */
[----:B------:R-:W4:Y:S04]  /*17f20*/  LDL.LU R21, [R1+0x1e4] ;  /* 0x0001e40001157983 */ /* 0x000f280000300800 */
[----:B------:R-:W4:Y:S04]  /*17f30*/  LDL.LU R0, [R1+0xe0c] ;  /* 0x000e0c0001007983 */ /* 0x000f280000300800 */
[----:B------:R-:W4:Y:S04]  /*17f40*/  LDL.LU R3, [R1+0xe08] ;  /* 0x000e080001037983 */ /* 0x000f280000300800 */
[----:B------:R-:W-:Y:S04]  /*17f50*/  STL.64 [R1+0xdb0], R18 ;  /* 0x000db01201007387 */ /* 0x000fe80000100a00 */
[----:B------:R0:W-:Y:S02]  /*17f60*/  STL.64 [R1+0xda8], R16 ;  /* 0x000da81001007387 */ /* 0x0001e40000100a00 */
[----:B0-----:R-:W-:-:S02]  /*17f70*/  IMAD.MOV.U32 R16, RZ, RZ, R34 ;  /* 0x000000ffff107224 */ /* 0x001fc400078e0022 */
[----:B------:R-:W-:Y:S01]  /*17f80*/  IMAD.MOV.U32 R17, RZ, RZ, R35 ;  /* 0x000000ffff117224 */ /* 0x000fe200078e0023 */
[----:B------:R-:W4:Y:S04]  /*17f90*/  LDL.LU R34, [R1+0xe04] ;  /* 0x000e040001227983 */ /* 0x000f280000300800 */
[----:B------:R-:W4:Y:S01]  /*17fa0*/  LDL.LU R35, [R1+0xe00] ;  /* 0x000e000001237983 */ /* 0x000f220000300800 */
[----:B------:R-:W-:Y:S02]  /*17fb0*/  IMAD.MOV.U32 R18, RZ, RZ, R61 ;  /* 0x000000ffff127224 */ /* 0x000fe400078e003d */
[----:B------:R-:W-:Y:S01]  /*17fc0*/  IMAD.MOV.U32 R19, RZ, RZ, R2 ;  /* 0x000000ffff137224 */ /* 0x000fe200078e0002 */
[----:B------:R-:W4:Y:S04]  /*17fd0*/  LDL.LU R61, [R1+0xdfc] ;  /* 0x000dfc00013d7983 */ /* 0x000f280000300800 */
[----:B------:R-:W4:Y:S01]  /*17fe0*/  LDL.LU R2, [R1+0xdf8] ;  /* 0x000df80001027983 */ /* 0x000f220000300800 */
[C---:B--2---:R-:W-:Y:S06]  /*17ff0*/  HMMA.16816.F32 R8, R12.reuse, R32, R8 ;  /* 0x000000200c08723c */ /* 0x044fec0000001808 */
[C---:B---3--:R-:W-:Y:S06]  /*18000*/  HMMA.16816.F32 R56, R12.reuse, R40, R56 ;  /* 0x000000280c38723c */ /* 0x048fec0000001838 */
[C---:B------:R-:W-:Y:S06]  /*18010*/  HMMA.16816.F32 R28, R12.reuse, R44, R28 ;  /* 0x0000002c0c1c723c */ /* 0x040fec000000181c */
[----:B------:R-:W-:Y:S06]  /*18020*/  HMMA.16816.F32 R4, R12, R48, R4 ;  /* 0x000000300c04723c */ /* 0x000fec0000001804 */
[----:B------:R-:W-:-:S02]  /*18030*/  IMAD.MOV.U32 R25, RZ, RZ, R10 ;  /* 0x000000ffff197224 */ /* 0x000fc400078e000a */
[----:B------:R-:W-:Y:S02]  /*18040*/  IMAD.MOV.U32 R24, RZ, RZ, R11 ;  /* 0x000000ffff187224 */ /* 0x000fe400078e000b */
[----:B------:R-:W-:Y:S02]  /*18050*/  IMAD.MOV.U32 R27, RZ, RZ, R8 ;  /* 0x000000ffff1b7224 */ /* 0x000fe400078e0008 */
[----:B------:R-:W-:Y:S01]  /*18060*/  IMAD.MOV.U32 R26, RZ, RZ, R9 ;  /* 0x000000ffff1a7224 */ /* 0x000fe200078e0009 */
[----:B------:R-:W2:Y:S04]  /*18070*/  LDL.LU.64 R10, [R1+0xdf0] ;  /* 0x000df000010a7983 */ /* 0x000ea80000300a00 */
[----:B------:R-:W2:Y:S01]  /*18080*/  LDL.LU.64 R8, [R1+0xde8] ;  /* 0x000de80001087983 */ /* 0x000ea20000300a00 */
[----:B----4-:R-:W-:-:S03]  /*18090*/  MOV R33, R3 ;  /* 0x0000000300217202 */ /* 0x010fc60000000f00 */
[----:B------:R0:W-:Y:S01]  /*180a0*/  STL.64 [R1+0xdb8], R34 ;  /* 0x000db82201007387 */ /* 0x0001e20000100a00 */
[----:B------:R-:W-:Y:S02]  /*180b0*/  IMAD.MOV.U32 R32, RZ, RZ, R61 ;  /* 0x000000ffff207224 */ /* 0x000fe400078e003d */
[----:B0-----:R-:W-:Y:S02]  /*180c0*/  IMAD.MOV.U32 R34, RZ, RZ, R2 ;  /* 0x000000ffff227224 */ /* 0x001fe400078e0002 */
[----:B------:R-:W-:Y:S01]  /*180d0*/  IMAD.MOV.U32 R35, RZ, RZ, R0 ;  /* 0x000000ffff237224 */ /* 0x000fe200078e0000 */
[----:B------:R0:W-:Y:S06]  /*180e0*/  STL.64 [R1+0xc18], R58 ;  /* 0x000c183a01007387 */ /* 0x0001ec0000100a00 */
[----:B------:R-:W-:Y:S01]  /*180f0*/  HMMA.16816.F32 R32, R12, R36, R32 ;  /* 0x000000240c20723c */ /* 0x000fe20000001820 */
[----:B------:R-:W-:Y:S04]  /*18100*/  STL.64 [R1+0xc10], R56 ;  /* 0x000c103801007387 */ /* 0x000fe80000100a00 */
[----:B0-----:R-:W2:Y:S04]  /*18110*/  LDL.LU.64 R58, [R1+0x68] ;  /* 0x00006800013a7983 */ /* 0x001ea80000300a00 */
[----:B------:R-:W-:Y:S04]  /*18120*/  STL.64 [R1+0xc28], R30 ;  /* 0x000c281e01007387 */ /* 0x000fe80000100a00 */
[----:B------:R-:W-:Y:S04]  /*18130*/  STL.64 [R1+0xc20], R28 ;  /* 0x000c201c01007387 */ /* 0x000fe80000100a00 */
[----:B------:R0:W-:Y:S04]  /*18140*/  STL.64 [R1+0xc38], R6 ;  /* 0x000c380601007387 */ /* 0x0001e80000100a00 */
[----:B------:R-:W-:Y:S04]  /*18150*/  STL.64 [R1+0xc30], R4 ;  /* 0x000c300401007387 */ /* 0x000fe80000100a00 */
[----:B0-----:R-:W3:Y:S04]  /*18160*/  LDL.LU R6, [R1+0x58] ;  /* 0x0000580001067983 */ /* 0x001ee80000300800 */
[----:B------:R-:W3:Y:S01]  /*18170*/  LDL.LU R7, [R1+0x5c] ;  /* 0x00005c0001077983 */ /* 0x000ee20000300800 */
[----:B------:R-:W-:-:S02]  /*18180*/  IMAD.MOV.U32 R0, RZ, RZ, R32 ;  /* 0x000000ffff007224 */ /* 0x000fc400078e0020 */
[----:B------:R-:W-:Y:S01]  /*18190*/  IMAD.MOV.U32 R2, RZ, RZ, R33 ;  /* 0x000000ffff027224 */ /* 0x000fe200078e0021 */
[----:B------:R-:W3:Y:S01]  /*181a0*/  LDL.LU R32, [R1+0x1d0] ;  /* 0x0001d00001207983 */ /* 0x000ee20000300800 */
[----:B------:R-:W-:-:S03]  /*181b0*/  IMAD.MOV.U32 R61, RZ, RZ, R34 ;  /* 0x000000ffff3d7224 */ /* 0x000fc600078e0022 */
[----:B------:R-:W3:Y:S01]  /*181c0*/  LDL.LU R33, [R1+0x1d4] ;  /* 0x0001d40001217983 */ /* 0x000ee20000300800 */
[----:B------:R-:W-:-:S03]  /*181d0*/  IMAD.MOV.U32 R3, RZ, RZ, R35 ;  /* 0x000000ffff037224 */ /* 0x000fc600078e0023 */
[----:B------:R-:W3:Y:S04]  /*181e0*/  LDL.LU R34, [R1+0x1d8] ;  /* 0x0001d80001227983 */ /* 0x000ee80000300800 */
[----:B------:R-:W3:Y:S01]  /*181f0*/  LDL.LU R35, [R1+0x1dc] ;  /* 0x0001dc0001237983 */ /* 0x000ee20000300800 */
[----:B------:R-:W-:Y:S03]  /*18200*/  HMMA.16816.F32 R12, R12, R52, R16 ;  /* 0x000000340c0c723c */ /* 0x000fe60000001810 */
[----:B------:R-:W4:Y:S04]  /*18210*/  LDL.LU R16, [R1+0x1c0] ;  /* 0x0001c00001107983 */ /* 0x000f280000300800 */
[----:B------:R-:W4:Y:S04]  /*18220*/  LDL.LU R17, [R1+0x1c4] ;  /* 0x0001c40001117983 */ /* 0x000f280000300800 */
[----:B------:R-:W4:Y:S01]  /*18230*/  LDL.LU R18, [R1+0x1c8] ;  /* 0x0001c80001127983 */ /* 0x000f220000300800 */
[----:B------:R-:W-:Y:S01]  /*18240*/  IMAD.MOV.U32 R19, RZ, RZ, R60 ;  /* 0x000000ffff137224 */ /* 0x000fe200078e003c */
[----:B------:R-:W-:Y:S01]  /*18250*/  MOV R56, R55 ;  /* 0x0000003700387202 */ /* 0x000fe20000000f00 */
[----:B------:R-:W-:-:S09]  /*18260*/  IMAD.MOV.U32 R57, RZ, RZ, R51 ;  /* 0x000000ffff397224 */ /* 0x000fd200078e0033 */
[----:B------:R0:W-:Y:S04]  /*18270*/  STL.64 [R1+0xc48], R14 ;  /* 0x000c480e01007387 */ /* 0x0001e80000100a00 */
[----:B------:R-:W-:Y:S01]  /*18280*/  STL.64 [R1+0xc40], R12 ;  /* 0x000c400c01007387 */ /* 0x000fe20000100a00 */
[----:B------:R-:W-:Y:S02]  /*18290*/  IMAD.MOV.U32 R28, RZ, RZ, R42 ;  /* 0x000000ffff1c7224 */ /* 0x000fe400078e002a */
[----:B------:R-:W-:Y:S02]  /*182a0*/  IMAD.MOV.U32 R29, RZ, RZ, R43 ;  /* 0x000000ffff1d7224 */ /* 0x000fe400078e002b */
[----:B------:R-:W-:Y:S02]  /*182b0*/  IMAD.MOV.U32 R30, RZ, RZ, R38 ;  /* 0x000000ffff1e7224 */ /* 0x000fe400078e0026 */
[----:B------:R-:W-:-:S02]  /*182c0*/  IMAD.MOV.U32 R31, RZ, RZ, R39 ;  /* 0x000000ffff1f7224 */ /* 0x000fc400078e0027 */
[----:B0-----:R-:W-:Y:S02]  /*182d0*/  IMAD.MOV.U32 R14, RZ, RZ, R54 ;  /* 0x000000ffff0e7224 */ /* 0x001fe400078e0036 */
[----:B------:R-:W-:Y:S01]  /*182e0*/  IMAD.MOV.U32 R15, RZ, RZ, R50 ;  /* 0x000000ffff0f7224 */ /* 0x000fe200078e0032 */
[----:B--2---:R-:W-:Y:S06]  /*182f0*/  HMMA.16816.F32 R20, R8, R58, R20 ;  /* 0x0000003a0814723c */ /* 0x004fec0000001814 */
[----:B------:R-:W-:Y:S02]  /*18300*/  IMAD.MOV.U32 R5, RZ, RZ, R58 ;  /* 0x000000ffff057224 */ /* 0x000fe400078e003a */
[----:B------:R-:W-:-:S02]  /*18310*/  IMAD.MOV.U32 R4, RZ, RZ, R59 ;  /* 0x000000ffff047224 */ /* 0x000fc400078e003b */
[----:B------:R-:W-:Y:S02]  /*18320*/  IMAD.MOV.U32 R58, RZ, RZ, R47 ;  /* 0x000000ffff3a7224 */ /* 0x000fe400078e002f */
[----:B------:R-:W-:Y:S01]  /*18330*/  IMAD.MOV.U32 R59, RZ, RZ, R46 ;  /* 0x000000ffff3b7224 */ /* 0x000fe200078e002e */
[----:B---3--:R-:W-:Y:S10]  /*18340*/  HMMA.16816.F32 R32, R8, R6, R32 ;  /* 0x000000060820723c */ /* 0x008ff40000001820 */
[----:B------:R0:W-:Y:S04]  /*18350*/  STL.64 [R1+0x280], R20 ;  /* 0x0002801401007387 */ /* 0x0001e80000100a00 */
[----:B------:R1:W-:Y:S01]  /*18360*/  STL.64 [R1+0x288], R22 ;  /* 0x0002881601007387 */ /* 0x0003e20000100a00 */
[----:B------:R-:W-:-:S02]  /*18370*/  IMAD.MOV.U32 R60, RZ, RZ, R20 ;  /* 0x000000ffff3c7224 */ /* 0x000fc400078e0014 */
[----:B------:R-:W-:Y:S02]  /*18380*/  IMAD.MOV.U32 R52, RZ, RZ, R21 ;  /* 0x000000ffff347224 */ /* 0x000fe400078e0015 */
[----:B------:R-:W-:Y:S01]  /*18390*/  IMAD.MOV.U32 R53, RZ, RZ, R23 ;  /* 0x000000ffff357224 */ /* 0x000fe200078e0017 */
[----:B0-----:R-:W2:Y:S04]  /*183a0*/  LDL.LU R20, [R1+0x1b0] ;  /* 0x0001b00001147983 */ /* 0x001ea80000300800 */
[----:B------:R-:W2:Y:S04]  /*183b0*/  LDL.LU R21, [R1+0x1b4] ;  /* 0x0001b40001157983 */ /* 0x000ea80000300800 */
[----:B-1----:R-:W2:Y:S04]  /*183c0*/  LDL.LU R22, [R1+0x1b8] ;  /* 0x0001b80001167983 */ /* 0x002ea80000300800 */
[----:B------:R-:W2:Y:S04]  /*183d0*/  LDL.LU R23, [R1+0x1bc] ;  /* 0x0001bc0001177983 */ /* 0x000ea80000300800 */
        /* <DEDUP_REMOVED lines=10> */
[----:B------:R-:W2:Y:S04]  /*18480*/  LDL.LU R38, [R1+0xdc4] ;  /* 0x000dc40001267983 */ /* 0x000ea80000300800 */
[----:B------:R-:W2:Y:S04]  /*18490*/  LDL.LU R39, [R1+0xdc0] ;  /* 0x000dc00001277983 */ /* 0x000ea80000300800 */
[----:B------:R-:W-:Y:S04]  /*184a0*/  STL [R1+0xbec], R60 ;  /* 0x000bec3c01007387 */ /* 0x000fe80000100800 */
[----:B------:R-:W-:Y:S04]  /*184b0*/  STL [R1+0xbe8], R52 ;  /* 0x000be83401007387 */ /* 0x000fe80000100800 */
[----:B------:R-:W-:Y:S04]  /*184c0*/  STL [R1+0xbe4], R53 ;  /* 0x000be43501007387 */ /* 0x000fe80000100800 */
[----:B------:R-:W-:Y:S01]  /*184d0*/  STL.64 [R1+0x260], R32 ;  /* 0x0002602001007387 */ /* 0x000fe20000100a00 */
[----:B------:R-:W-:-:S02]  /*184e0*/  IMAD.MOV.U32 R45, RZ, RZ, R35 ;  /* 0x000000ffff2d7224 */ /* 0x000fc400078e0023 */
[----:B------:R-:W-:Y:S01]  /*184f0*/  IMAD.MOV.U32 R49, RZ, RZ, R34 ;  /* 0x000000ffff317224 */ /* 0x000fe200078e0022 */
[----:B------:R0:W-:Y:S04]  /*18500*/  STL.64 [R1+0x268], R34 ;  /* 0x0002682201007387 */ /* 0x0001e80000100a00 */
[----:B0-----:R-:W4:Y:S01]  /*18510*/  LDL.LU.64 R34, [R1+0xdb8] ;  /* 0x000db80001227983 */ /* 0x001f220000300a00 */
[----:B------:R-:W-:Y:S01]  /*18520*/  MOV R48, R32 ;  /* 0x0000002000307202 */ /* 0x000fe20000000f00 */
[----:B------:R-:W-:Y:S02]  /*18530*/  IMAD.MOV.U32 R44, RZ, RZ, R33 ;  /* 0x000000ffff2c7224 */ /* 0x000fe400078e0021 */
[----:B------:R-:W-:Y:S04]  /*18540*/  STL.64 [R1+0xd48], R6 ;  /* 0x000d480601007387 */ /* 0x000fe80000100a00 */
[----:B------:R-:W-:Y:S04]  /*18550*/  STL [R1+0xbfc], R48 ;  /* 0x000bfc3001007387 */ /* 0x000fe80000100800 */
[----:B------:R-:W-:Y:S04]  /*18560*/  STL [R1+0xbf8], R49 ;  /* 0x000bf83101007387 */ /* 0x000fe80000100800 */
[----:B------:R-:W-:Y:S04]  /*18570*/  STL [R1+0xbf4], R44 ;  /* 0x000bf42c01007387 */ /* 0x000fe80000100800 */
[----:B------:R-:W-:Y:S01]  /*18580*/  STL [R1+0xbf0], R45 ;  /* 0x000bf02d01007387 */ /* 0x000fe20000100800 */
[C---:B--2---:R-:W-:Y:S06]  /*18590*/  HMMA.16816.F32 R20, R8.reuse, R38, R20 ;  /* 0x000000260814723c */ /* 0x044fec0000001814 */
[----:B----4-:R-:W-:-:S15]  /*185a0*/  HMMA.16816.F32 R16, R8, R34, R16 ;  /* 0x000000220810723c */ /* 0x010fde0000001810 */
[----:B------:R-:W-:-:S03]  /*185b0*/  NOP ;  /* 0x0000000000007918 */ /* 0x000fc60000000000 */
[----:B------:R-:W-:Y:S02]  /*185c0*/  IMAD.MOV.U32 R33, RZ, RZ, R22 ;  /* 0x000000ffff217224 */ /* 0x000fe400078e0016 */
[----:B------:R-:W-:-:S03]  /*185d0*/  IMAD.MOV.U32 R32, RZ, RZ, R20 ;  /* 0x000000ffff207224 */ /* 0x000fc600078e0014 */
[----:B------:R-:W-:Y:S01]  /*185e0*/  STL.64 [R1+0x230], R16 ;  /* 0x0002301001007387 */ /* 0x000fe20000100a00 */
[----:B------:R-:W-:Y:S02]  /*185f0*/  IMAD.MOV.U32 R37, RZ, RZ, R19 ;  /* 0x000000ffff257224 */ /* 0x000fe400078e0013 */
[----:B------:R-:W-:Y:S01]  /*18600*/  IMAD.MOV.U32 R41, RZ, RZ, R18 ;  /* 0x000000ffff297224 */ /* 0x000fe200078e0012 */
[----:B------:R0:W-:Y:S01]  /*18610*/  STL.64 [R1+0x238], R18 ;  /* 0x0002381201007387 */ /* 0x0001e20000100a00 */
[----:B------:R-:W-:Y:S02]  /*18620*/  IMAD.MOV.U32 R36, RZ, RZ, R17 ;  /* 0x000000ffff247224 */ /* 0x000fe400078e0011 */
[----:B------:R-:W-:Y:S01]  /*18630*/  IMAD.MOV.U32 R40, RZ, RZ, R16 ;  /* 0x000000ffff287224 */ /* 0x000fe200078e0010 */
[----:B0-----:R-:W2:Y:S04]  /*18640*/  LDL.LU.64 R18, [R1+0xdb0] ;  /* 0x000db00001127983 */ /* 0x001ea80000300a00 */
[----:B------:R-:W4:Y:S04]  /*18650*/  LDL.LU.64 R16, [R1+0xda8] ;  /* 0x000da80001107983 */ /* 0x000f280000300a00 */
[----:B------:R-:W-:Y:S04]  /*18660*/  STL [R1+0xc00], R37 ;  /* 0x000c002501007387 */ /* 0x000fe80000100800 */
[----:B------:R-:W-:Y:S04]  /*18670*/  STL.64 [R1+0x1b0], R20 ;  /* 0x0001b01401007387 */ /* 0x000fe80000100a00 */
[----:B------:R0:W-:Y:S04]  /*18680*/  STL.64 [R1+0x1b8], R22 ;  /* 0x0001b81601007387 */ /* 0x0001e80000100a00 */
[----:B0-----:R-:W2:Y:S04]  /*18690*/  LDL.LU.64 R22, [R1+0xda0] ;  /* 0x000da00001167983 */ /* 0x001ea80000300a00 */
[----:B------:R-:W4:Y:S04]  /*186a0*/  LDL.LU.64 R20, [R1+0xd98] ;  /* 0x000d980001147983 */ /* 0x000f280000300a00 */
[----:B------:R-:W-:Y:S04]  /*186b0*/  STL.64 [R1+0xd40], R34 ;  /* 0x000d402201007387 */ /* 0x000fe80000100a00 */
[----:B------:R3:W-:Y:S02]  /*186c0*/  STL.64 [R1+0xd38], R32 ;  /* 0x000d382001007387 */ /* 0x0007e40000100a00 */
[----:B---3--:R-:W-:-:S02]  /*186d0*/  IMAD.MOV.U32 R32, RZ, RZ, R46 ;  /* 0x000000ffff207224 */ /* 0x008fc400078e002e */
[----:B------:R-:W-:Y:S01]  /*186e0*/  IMAD.MOV.U32 R33, RZ, RZ, R47 ;  /* 0x000000ffff217224 */ /* 0x000fe200078e002f */
[----:B------:R-:W3:Y:S04]  /*186f0*/  LDL.LU R46, [R1+0xd94] ;  /* 0x000d9400012e7983 */ /* 0x000ee80000300800 */
[----:B------:R-:W3:Y:S01]  /*18700*/  LDL.LU R47, [R1+0xd90] ;  /* 0x000d9000012f7983 */ /* 0x000ee20000300800 */
[----:B------:R-:W-:-:S03]  /*18710*/  IMAD.MOV.U32 R34, RZ, RZ, R51 ;  /* 0x000000ffff227224 */ /* 0x000fc600078e0033 */
[----:B------:R-:W2:Y:S01]  /*18720*/  LDL.LU R51, [R1+0xd8c] ;  /* 0x000d8c0001337983 */ /* 0x000ea20000300800 */
[----:B------:R-:W-:-:S03]  /*18730*/  IMAD.MOV.U32 R35, RZ, RZ, R55 ;  /* 0x000000ffff237224 */ /* 0x000fc600078e0037 */
[----:B------:R-:W4:Y:S04]  /*18740*/  LDL.LU R55, [R1+0xd88] ;  /* 0x000d880001377983 */ /* 0x000f280000300800 */
[C---:B------:R-:W-:Y:S01]  /*18750*/  HMMA.16816.F32 R32, R8.reuse, R42, R32 ;  /* 0x0000002a0820723c */ /* 0x040fe20000001820 */
[----:B------:R-:W-:Y:S04]  /*18760*/  STL.64 [R1+0xd30], R38 ;  /* 0x000d302601007387 */ /* 0x000fe80000100a00 */
[----:B------:R-:W-:Y:S04]  /*18770*/  STL [R1+0xd28], R36 ;  /* 0x000d282401007387 */ /* 0x000fe80000100800 */
[----:B------:R-:W-:Y:S04]  /*18780*/  STL.64 [R1+0xd20], R42 ;  /* 0x000d202a01007387 */ /* 0x000fe80000100a00 */
[----:B------:R-:W-:Y:S10]  /*18790*/  STL.64 [R1+0xd18], R40 ;  /* 0x000d182801007387 */ /* 0x000ff40000100a00 */
[----:B------:R-:W-:Y:S04]  /*187a0*/  STL.64 [R1+0x1a0], R32 ;  /* 0x0001a02001007387 */ /* 0x000fe80000100a00 */
[----:B------:R-:W-:Y:S01]  /*187b0*/  STL.64 [R1+0x1a8], R34 ;  /* 0x0001a82201007387 */ /* 0x000fe20000100a00 */
[C---:B---3--:R-:W-:Y:S06]  /*187c0*/  HMMA.16816.F32 R12, R8.reuse, R46, R12 ;  /* 0x0000002e080c723c */ /* 0x048fec000000180c */
[----:B--2---:R-:W-:Y:S01]  /*187d0*/  HMMA.16816.F32 R28, R8, R50, R28 ;  /* 0x00000032081c723c */ /* 0x004fe2000000181c */
[----:B------:R-:W-:-:S15]  /*187e0*/  STL.64 [R1+0xd10], R46 ;  /* 0x000d102e01007387 */ /* 0x000fde0000100a00 */
[----:B------:R-:W-:-:S01]  /*187f0*/  NOP ;  /* 0x0000000000007918 */ /* 0x000fc20000000000 */
[----:B------:R-:W-:Y:S04]  /*18800*/  STL.64 [R1+0x190], R12 ;  /* 0x0001900c01007387 */ /* 0x000fe80000100a00 */
[----:B------:R4:W-:Y:S02]  /*18810*/  STL.64 [R1+0x198], R14 ;  /* 0x0001980e01007387 */ /* 0x0009e40000100a00 */
[----:B----4-:R-:W-:Y:S02]  /*18820*/  HMMA.16816.F32 R12, R8, R54, R56 ;  /* 0x00000036080c723c */ /* 0x010fe40000001838 */
[----:B------:R-:W-:Y:S04]  /*18830*/  STL.64 [R1+0xd08], R50 ;  /* 0x000d083201007387 */ /* 0x000fe80000100a00 */
[----:B------:R0:W-:Y:S04]  /*18840*/  STL.64 [R1+0x170], R28 ;  /* 0x0001701c01007387 */ /* 0x0001e80000100a00 */
[----:B------:R1:W-:Y:S01]  /*18850*/  STL.64 [R1+0x178], R30 ;  /* 0x0001781e01007387 */ /* 0x0003e20000100a00 */
[----:B0-----:R-:W-:-:S02]  /*18860*/  IMAD.MOV.U32 R28, RZ, RZ, R27 ;  /* 0x000000ffff1c7224 */ /* 0x001fc400078e001b */
[----:B-1----:R-:W-:Y:S02]  /*18870*/  IMAD.MOV.U32 R30, RZ, RZ, R25 ;  /* 0x000000ffff1e7224 */ /* 0x002fe400078e0019 */
[----:B------:R-:W-:Y:S01]  /*18880*/  IMAD.MOV.U32 R31, RZ, RZ, R24 ;  /* 0x000000ffff1f7224 */ /* 0x000fe200078e0018 */
[----:B------:R-:W-:Y:S01]  /*18890*/  MOV R29, R26 ;  /* 0x0000001a001d7202 */ /* 0x000fe20000000f00 */
[----:B------:R-:W-:Y:S02]  /*188a0*/  IMAD.MOV.U32 R24, RZ, RZ, R23 ;  /* 0x000000ffff187224 */ /* 0x000fe400078e0017 */
[----:B------:R-:W-:-:S04]  /*188b0*/  IMAD.MOV.U32 R26, RZ, RZ, R21 ;  /* 0x000000ffff1a7224 */ /* 0x000fc800078e0015 */
[----:B------:R-:W-:Y:S04]  /*188c0*/  STL.64 [R1+0x160], R12 ;  /* 0x0001600c01007387 */ /* 0x000fe80000100a00 */
[----:B------:R-:W-:Y:S04]  /*188d0*/  STL.64 [R1+0x168], R14 ;  /* 0x0001680e01007387 */ /* 0x000fe80000100a00 */
[----:B------:R-:W-:Y:S04]  /*188e0*/  STL.64 [R1+0xd00], R54 ;  /* 0x000d003601007387 */ /* 0x000fe80000100a00 */
[----:B------:R-:W-:Y:S04]  /*188f0*/  STL.64 [R1+0xc58], R30 ;  /* 0x000c581e01007387 */ /* 0x000fe80000100a00 */
[----:B------:R-:W-:Y:S01]  /*18900*/  STL.64 [R1+0xc50], R28 ;  /* 0x000c501c01007387 */ /* 0x000fe20000100a00 */
[----:B------:R-:W-:-:S03]  /*18910*/  IMAD.MOV.U32 R27, RZ, RZ, R20 ;  /* 0x000000ffff1b7224 */ /* 0x000fc600078e0014 */
[----:B------:R-:W2:Y:S01]  /*18920*/  LDL.LU R23, [R1+0xd84] ;  /* 0x000d840001177983 */ /* 0x000ea20000300800 */
[----:B------:R-:W-:-:S03]  /*18930*/  IMAD.MOV.U32 R25, RZ, RZ, R22 ;  /* 0x000000ffff197224 */ /* 0x000fc600078e0016 */
[----:B------:R-:W3:Y:S04]  /*18940*/  LDL.LU R22, [R1+0xd80] ;  /* 0x000d800001167983 */ /* 0x000ee80000300800 */
[----:B------:R-:W4:Y:S04]  /*18950*/  LDL.LU R21, [R1+0xd7c] ;  /* 0x000d7c0001157983 */ /* 0x000f280000300800 */
[----:B------:R-:W2:Y:S04]  /*18960*/  LDL.LU R20, [R1+0xd78] ;  /* 0x000d780001147983 */ /* 0x000ea80000300800 */
[----:B------:R-:W-:Y:S04]  /*18970*/  STL.64 [R1+0xc98], R26 ;  /* 0x000c981a01007387 */ /* 0x000fe80000100a00 */
[----:B------:R0:W-:Y:S04]  /*18980*/  STL.64 [R1+0xc90], R24 ;  /* 0x000c901801007387 */ /* 0x0001e80000100a00 */
[----:B0-----:R-:W3:Y:S04]  /*18990*/  LDL.LU R24, [R1+0x80] ;  /* 0x0000800001187983 */ /* 0x001ee80000300800 */
[----:B------:R-:W3:Y:S04]  /*189a0*/  LDL.LU R25, [R1+0x84] ;  /* 0x0000840001197983 */ /* 0x000ee80000300800 */
[----:B------:R-:W4:Y:S04]  /*189b0*/  LDL.LU R26, [R1+0x88] ;  /* 0x00008800011a7983 */ /* 0x000f280000300800 */
[----:B------:R-:W4:Y:S04]  /*189c0*/  LDL.LU R27, [R1+0x8c] ;  /* 0x00008c00011b7983 */ /* 0x000f280000300800 */
[----:B----4-:R0:W-:Y:S04]  /*189d0*/  STL.64 [R1+0xca8], R26 ;  /* 0x000ca81a01007387 */ /* 0x0101e80000100a00 */
[----:B---3--:R2:W-:Y:S01]  /*189e0*/  STL.64 [R1+0xca0], R24 ;  /* 0x000ca01801007387 */ /* 0x0085e20000100a00 */
[----:B0-----:R-:W-:-:S02]  /*189f0*/  IMAD.MOV.U32 R26, RZ, RZ, R22 ;  /* 0x000000ffff1a7224 */ /* 0x001fc400078e0016 */
[----:B--2---:R-:W-:Y:S02]  /*18a00*/  IMAD.MOV.U32 R24, RZ, RZ, R20 ;  /* 0x000000ffff187224 */ /* 0x004fe400078e0014 */
[----:B------:R-:W-:Y:S01]  /*18a10*/  IMAD.MOV.U32 R27, RZ, RZ, R23 ;  /* 0x000000ffff1b7224 */ /* 0x000fe200078e0017 */
[----:B------:R-:W2:Y:S01]  /*18a20*/  LDL.LU R20, [R1+0xd74] ;  /* 0x000d740001147983 */ /* 0x000ea20000300800 */
[----:B------:R-:W-:-:S03]  /*18a30*/  IMAD.MOV.U32 R25, RZ, RZ, R21 ;  /* 0x000000ffff197224 */ /* 0x000fc600078e0015 */
[----:B------:R-:W3:Y:S04]  /*18a40*/  LDL.LU R21, [R1+0xd70] ;  /* 0x000d700001157983 */ /* 0x000ee80000300800 */
[----:B------:R-:W4:Y:S04]  /*18a50*/  LDL.LU R22, [R1+0xd6c] ;  /* 0x000d6c0001167983 */ /* 0x000f280000300800 */
[----:B------:R-:W4:Y:S04]  /*18a60*/  LDL.LU R23, [R1+0xd68] ;  /* 0x000d680001177983 */ /* 0x000f280000300800 */
[----:B------:R-:W-:Y:S04]  /*18a70*/  STL.64 [R1+0xcb8], R26 ;  /* 0x000cb81a01007387 */ /* 0x000fe80000100a00 */
[----:B------:R0:W-:Y:S04]  /*18a80*/  STL.64 [R1+0xcb0], R24 ;  /* 0x000cb01801007387 */ /* 0x0001e80000100a00 */
[----:B0-----:R-:W2:Y:S04]  /*18a90*/  LDL.LU R24, [R1+0xa0] ;  /* 0x0000a00001187983 */ /* 0x001ea80000300800 */
[----:B------:R-:W2:Y:S04]  /*18aa0*/  LDL.LU R25, [R1+0xa4] ;  /* 0x0000a40001197983 */ /* 0x000ea80000300800 */
[----:B------:R-:W3:Y:S04]  /*18ab0*/  LDL.LU R26, [R1+0xa8] ;  /* 0x0000a800011a7983 */ /* 0x000ee80000300800 */
[----:B------:R-:W3:Y:S01]  /*18ac0*/  LDL.LU R27, [R1+0xac] ;  /* 0x0000ac00011b7983 */ /* 0x000ee20000300800 */
[----:B------:R-:W-:-:S02]  /*18ad0*/  IMAD.MOV.U32 R31, RZ, RZ, R4 ;  /* 0x000000ffff1f7224 */ /* 0x000fc400078e0004 */
[----:B------:R-:W-:Y:S01]  /*18ae0*/  IMAD.MOV.U32 R30, RZ, RZ, R5 ;  /* 0x000000ffff1e7224 */ /* 0x000fe200078e0005 */
[----:B---3--:R0:W-:Y:S04]  /*18af0*/  STL.64 [R1+0xcc8], R26 ;  /* 0x000cc81a01007387 */ /* 0x0081e80000100a00 */
[----:B--2---:R4:W-:Y:S01]  /*18b00*/  STL.64 [R1+0xcc0], R24 ;  /* 0x000cc01801007387 */ /* 0x0049e20000100a00 */
[----:B0-----:R-:W-:Y:S02]  /*18b10*/  IMAD.MOV.U32 R27, RZ, RZ, R20 ;  /* 0x000000ffff1b7224 */ /* 0x001fe400078e0014 */
[----:B------:R-:W-:Y:S01]  /*18b20*/  IMAD.MOV.U32 R26, RZ, RZ, R21 ;  /* 0x000000ffff1a7224 */ /* 0x000fe200078e0015 */
[----:B------:R-:W2:Y:S01]  /*18b30*/  LDL.LU R20, [R1+0xe0] ;  /* 0x0000e00001147983 */ /* 0x000ea20000300800 */
[----:B----4-:R-:W-:-:S03]  /*18b40*/  IMAD.MOV.U32 R25, RZ, RZ, R22 ;  /* 0x000000ffff197224 */ /* 0x010fc600078e0016 */
[----:B------:R-:W2:Y:S01]  /*18b50*/  LDL.LU R21, [R1+0xe4] ;  /* 0x0000e40001157983 */ /* 0x000ea20000300800 */
[----:B------:R-:W-:-:S03]  /*18b60*/  MOV R24, R23 ;  /* 0x0000001700187202 */ /* 0x000fc60000000f00 */
[----:B------:R-:W2:Y:S04]  /*18b70*/  LDL.LU R22, [R1+0xe8] ;  /* 0x0000e80001167983 */ /* 0x000ea80000300800 */
[----:B------:R-:W2:Y:S04]  /*18b80*/  LDL.LU R23, [R1+0xec] ;  /* 0x0000ec0001177983 */ /* 0x000ea80000300800 */
[----:B------:R-:W3:Y:S04]  /*18b90*/  LDL.LU R52, [R1+0xf0] ;  /* 0x0000f00001347983 */ /* 0x000ee80000300800 */
[----:B------:R-:W3:Y:S04]  /*18ba0*/  LDL.LU R53, [R1+0xf4] ;  /* 0x0000f40001357983 */ /* 0x000ee80000300800 */
[----:B------:R-:W3:Y:S04]  /*18bb0*/  LDL.LU R54, [R1+0xf8] ;  /* 0x0000f80001367983 */ /* 0x000ee80000300800 */
[----:B------:R-:W3:Y:S04]  /*18bc0*/  LDL.LU R55, [R1+0xfc] ;  /* 0x0000fc0001377983 */ /* 0x000ee80000300800 */
[----:B------:R-:W4:Y:S04]  /*18bd0*/  LDL.LU R48, [R1+0x100] ;  /* 0x0001000001307983 */ /* 0x000f280000300800 */
[----:B------:R-:W4:Y:S04]  /*18be0*/  LDL.LU R49, [R1+0x104] ;  /* 0x0001040001317983 */ /* 0x000f280000300800 */
[----:B------:R-:W4:Y:S04]  /*18bf0*/  LDL.LU R50, [R1+0x108] ;  /* 0x0001080001327983 */ /* 0x000f280000300800 */
[----:B------:R-:W4:Y:S04]  /*18c00*/  LDL.LU R51, [R1+0x10c] ;  /* 0x00010c0001337983 */ /* 0x000f280000300800 */
[----:B------:R-:W2:Y:S04]  /*18c10*/  LDL.LU R40, [R1+0x120] ;  /* 0x0001200001287983 */ /* 0x000ea80000300800 */
[----:B------:R-:W2:Y:S04]  /*18c20*/  LDL.LU R41, [R1+0x124] ;  /* 0x0001240001297983 */ /* 0x000ea80000300800 */
        /* <DEDUP_REMOVED lines=18> */
[----:B------:R-:W-:Y:S04]  /*18d50*/  STL.64 [R1+0xcd8], R26 ;  /* 0x000cd81a01007387 */ /* 0x000fe80000100a00 */
[----:B------:R0:W-:Y:S04]  /*18d60*/  STL.64 [R1+0xcd0], R24 ;  /* 0x000cd01801007387 */ /* 0x0001e80000100a00 */
[----:B0-----:R-:W4:Y:S04]  /*18d70*/  LDL.LU R24, [R1+0xc0] ;  /* 0x0000c00001187983 */ /* 0x001f280000300800 */
[----:B------:R-:W4:Y:S04]  /*18d80*/  LDL.LU R25, [R1+0xc4] ;  /* 0x0000c40001197983 */ /* 0x000f280000300800 */
[----:B------:R-:W2:Y:S04]  /*18d90*/  LDL.LU R26, [R1+0xc8] ;  /* 0x0000c800011a7983 */ /* 0x000ea80000300800 */
[----:B------:R-:W2:Y:S01]  /*18da0*/  LDL.LU R27, [R1+0xcc] ;  /* 0x0000cc00011b7983 */ /* 0x000ea20000300800 */
[----:B------:R-:W-:-:S03]  /*18db0*/  IMAD.MOV.U32 R8, RZ, RZ, R12 ;  /* 0x000000ffff087224 */ /* 0x000fc600078e000c */
[----:B--2---:R-:W-:Y:S04]  /*18dc0*/  STL.64 [R1+0xce8], R26 ;  /* 0x000ce81a01007387 */ /* 0x004fe80000100a00 */
[----:B----4-:R0:W-:Y:S04]  /*18dd0*/  STL.64 [R1+0xce0], R24 ;  /* 0x000ce01801007387 */ /* 0x0101e80000100a00 */
[----:B0-----:R-:W2:Y:S04]  /*18de0*/  LDL.LU R24, [R1+0xd0] ;  /* 0x0000d00001187983 */ /* 0x001ea80000300800 */
[----:B------:R-:W2:Y:S04]  /*18df0*/  LDL.LU R25, [R1+0xd4] ;  /* 0x0000d40001197983 */ /* 0x000ea80000300800 */
[----:B------:R-:W2:Y:S04]  /*18e00*/  LDL.LU R26, [R1+0xd8] ;  /* 0x0000d800011a7983 */ /* 0x000ea80000300800 */
[----:B------:R-:W2:Y:S04]  /*18e10*/  LDL.LU R27, [R1+0xdc] ;  /* 0x0000dc00011b7983 */ /* 0x000ea80000300800 */
[----:B------:R-:W4:Y:S04]  /*18e20*/  LDL.LU R12, [R1+0x20] ;  /* 0x00002000010c7983 */ /* 0x000f280000300800 */
[----:B------:R-:W4:Y:S01]  /*18e30*/  LDL.LU R13, [R1+0x24] ;  /* 0x00002400010d7983 */ /* 0x000f220000300800 */
[----:B------:R-:W-:-:S02]  /*18e40*/  IMAD.MOV.U32 R14, RZ, RZ, R16 ;  /* 0x000000ffff0e7224 */ /* 0x000fc400078e0010 */
[----:B------:R-:W-:Y:S01]  /*18e50*/  IMAD.MOV.U32 R15, RZ, RZ, R17 ;  /* 0x000000ffff0f7224 */ /* 0x000fe200078e0011 */
[----:B------:R-:W3:Y:S04]  /*18e60*/  LDL.LU R16, [R1+0xd64] ;  /* 0x000d640001107983 */ /* 0x000ee80000300800 */
[----:B------:R-:W3:Y:S04]  /*18e70*/  LDL.LU R17, [R1+0xd60] ;  /* 0x000d600001117983 */ /* 0x000ee80000300800 */
[----:B------:R-:W-:Y:S04]  /*18e80*/  STL.64 [R1+0xc68], R14 ;  /* 0x000c680e01007387 */ /* 0x000fe80000100a00 */
[----:B----4-:R0:W-:Y:S02]  /*18e90*/  STL.64 [R1+0xc60], R12 ;  /* 0x000c600c01007387 */ /* 0x0101e40000100a00 */
[----:B0-----:R-:W-:-:S02]  /*18ea0*/  IMAD.MOV.U32 R12, RZ, RZ, R18 ;  /* 0x000000ffff0c7224 */ /* 0x001fc400078e0012 */
[----:B------:R-:W-:Y:S01]  /*18eb0*/  IMAD.MOV.U32 R13, RZ, RZ, R19 ;  /* 0x000000ffff0d7224 */ /* 0x000fe200078e0013 */
[----:B------:R-:W3:Y:S04]  /*18ec0*/  LDL.LU R18, [R1+0xd5c] ;  /* 0x000d5c0001127983 */ /* 0x000ee80000300800 */
[----:B------:R-:W3:Y:S04]  /*18ed0*/  LDL.LU R19, [R1+0xd58] ;  /* 0x000d580001137983 */ /* 0x000ee80000300800 */
[----:B------:R-:W4:Y:S04]  /*18ee0*/  LDL.LU R14, [R1+0x38] ;  /* 0x00003800010e7983 */ /* 0x000f280000300800 */
[----:B------:R-:W4:Y:S01]  /*18ef0*/  LDL.LU R15, [R1+0x3c] ;  /* 0x00003c00010f7983 */ /* 0x000f220000300800 */
[----:B------:R-:W-:-:S02]  /*18f00*/  IMAD.MOV.U32 R56, RZ, RZ, R0 ;  /* 0x000000ffff387224 */ /* 0x000fc400078e0000 */
[----:B------:R-:W-:Y:S01]  /*18f10*/  IMAD.MOV.U32 R57, RZ, RZ, R2 ;  /* 0x000000ffff397224 */ /* 0x000fe200078e0002 */
[----:B------:R-:W4:Y:S04]  /*18f20*/  LDL.LU R0, [R1+0xd54] ;  /* 0x000d540001007983 */ /* 0x000f280000300800 */
[----:B------:R-:W4:Y:S01]  /*18f30*/  LDL.LU R2, [R1+0xd50] ;  /* 0x000d500001027983 */ /* 0x000f220000300800 */
[----:B---3--:R-:W-:-:S15]  /*18f40*/  HMMA.16816.F32 R4, R16, R30, R4 ;  /* 0x0000001e1004723c */ /* 0x008fde0000001804 */
[----:B------:R-:W-:-:S08]  /*18f50*/  NOP ;  /* 0x0000000000007918 */ /* 0x000fd00000000000 */
[----:B------:R-:W-:Y:S04]  /*18f60*/  STL.64 [R1+0x150], R4 ;  /* 0x0001500401007387 */ /* 0x000fe80000100a00 */
[----:B------:R0:W-:Y:S04]  /*18f70*/  STL.64 [R1+0x158], R6 ;  /* 0x0001580601007387 */ /* 0x0001e80000100a00 */
[----:B0-----:R-:W3:Y:S02]  /*18f80*/  LDL.LU.64 R6, [R1+0xd48] ;  /* 0x000d480001067983 */ /* 0x001ee40000300a00 */
[----:B---3--:R-:W-:-:S15]  /*18f90*/  HMMA.16816.F32 R32, R16, R6, R32 ;  /* 0x000000061020723c */ /* 0x008fde0000001820 */
[----:B------:R-:W-:-:S08]  /*18fa0*/  NOP ;  /* 0x0000000000007918 */ /* 0x000fd00000000000 */
[----:B------:R-:W-:Y:S04]  /*18fb0*/  STL.64 [R1+0x140], R32 ;  /* 0x0001402001007387 */ /* 0x000fe80000100a00 */
[----:B------:R0:W-:Y:S04]  /*18fc0*/  STL.64 [R1+0x148], R34 ;  /* 0x0001482201007387 */ /* 0x0001e80000100a00 */
[----:B0-----:R-:W3:Y:S04]  /*18fd0*/  LDL.LU.64 R34, [R1+0xd40] ;  /* 0x000d400001227983 */ /* 0x001ee80000300a00 */
[----:B------:R0:W5:Y:S01]  /*18fe0*/  LDL.LU.64 R32, [R1+0xd38] ;  /* 0x000d380001207983 */ /* 0x0001620000300a00 */
[----:B---3--:R-:W-:-:S15]  /*18ff0*/  HMMA.16816.F32 R36, R16, R34, R36 ;  /* 0x000000221024723c */ /* 0x008fde0000001824 */
[----:B------:R-:W-:-:S08]  /*19000*/  NOP ;  /* 0x0000000000007918 */ /* 0x000fd00000000000 */
[----:B------:R-:W-:Y:S04]  /*19010*/  STL.64 [R1+0x130], R36 ;  /* 0x0001302401007387 */ /* 0x000fe80000100a00 */
[----:B------:R1:W-:Y:S04]  /*19020*/  STL.64 [R1+0x138], R38 ;  /* 0x0001382601007387 */ /* 0x0003e80000100a00 */
[----:B-1----:R-:W3:Y:S04]  /*19030*/  LDL.LU.64 R38, [R1+0xd30] ;  /* 0x000d300001267983 */ /* 0x002ee80000300a00 */
[----:B------:R0:W5:Y:S01]  /*19040*/  LDL.LU R36, [R1+0xd28] ;  /* 0x000d280001247983 */ /* 0x0001620000300800 */
[----:B---3--:R-:W-:-:S15]  /*19050*/  HMMA.16816.F32 R40, R16, R38, R40 ;  /* 0x000000261028723c */ /* 0x008fde0000001828 */
[----:B------:R-:W-:-:S08]  /*19060*/  NOP ;  /* 0x0000000000007918 */ /* 0x000fd00000000000 */
[----:B------:R-:W-:Y:S04]  /*19070*/  STL.64 [R1+0x120], R40 ;  /* 0x0001202801007387 */ /* 0x000fe80000100a00 */
[----:B------:R1:W-:Y:S04]  /*19080*/  STL.64 [R1+0x128], R42 ;  /* 0x0001282a01007387 */ /* 0x0003e80000100a00 */
[----:B-1----:R-:W3:Y:S04]  /*19090*/  LDL.LU.64 R42, [R1+0xd20] ;  /* 0x000d2000012a7983 */ /* 0x002ee80000300a00 */
[----:B------:R0:W5:Y:S01]  /*190a0*/  LDL.LU.64 R40, [R1+0xd18] ;  /* 0x000d180001287983 */ /* 0x0001620000300a00 */
[----:B---3--:R-:W-:-:S15]  /*190b0*/  HMMA.16816.F32 R44, R16, R42, R44 ;  /* 0x0000002a102c723c */ /* 0x008fde000000182c */
[----:B------:R-:W-:-:S08]  /*190c0*/  NOP ;  /* 0x0000000000007918 */ /* 0x000fd00000000000 */
[----:B------:R-:W-:Y:S04]  /*190d0*/  STL.64 [R1+0x110], R44 ;  /* 0x0001102c01007387 */ /* 0x000fe80000100a00 */
[----:B------:R1:W-:Y:S04]  /*190e0*/  STL.64 [R1+0x118], R46 ;  /* 0x0001182e01007387 */ /* 0x0003e80000100a00 */
[----:B-1----:R-:W3:Y:S02]  /*190f0*/  LDL.LU.64 R46, [R1+0xd10] ;  /* 0x000d1000012e7983 */ /* 0x002ee40000300a00 */
[----:B---3--:R-:W-:-:S15]  /*19100*/  HMMA.16816.F32 R48, R16, R46, R48 ;  /* 0x0000002e1030723c */ /* 0x008fde0000001830 */
[----:B------:R-:W-:-:S08]  /*19110*/  NOP ;  /* 0x0000000000007918 */ /* 0x000fd00000000000 */
[----:B------:R-:W-:Y:S01]  /*19120*/  STL.64 [R1+0x100], R48 ;  /* 0x0001003001007387 */ /* 0x000fe20000100a00 */
[----:B------:R-:W-:-:S03]  /*19130*/  IMAD.MOV.U32 R11, RZ, RZ, R51 ;  /* 0x000000ffff0b7224 */ /* 0x000fc600078e0033 */
[----:B------:R1:W-:Y:S04]  /*19140*/  STL.64 [R1+0x108], R50 ;  /* 0x0001083201007387 */ /* 0x0003e80000100a00 */
[----:B-1----:R-:W3:Y:S02]  /*19150*/  LDL.LU.64 R50, [R1+0xd08] ;  /* 0x000d080001327983 */ /* 0x002ee40000300a00 */
        /* <DEDUP_REMOVED lines=9> */
[----:B------:R1:W-:Y:S01]  /*191f0*/  STL.64 [R1+0xe8], R22 ;  /* 0x0000e81601007387 */ /* 0x0003e20000100a00 */
[----:B------:R-:W-:-:S03]  /*19200*/  IMAD.MOV.U32 R17, RZ, RZ, R20 ;  /* 0x000000ffff117224 */ /* 0x000fc600078e0014 */
[----:B-1----:R-:W2:Y:S04]  /*19210*/  LDL.LU.64 R22, [R1+0xcf8] ;  /* 0x000cf80001167983 */ /* 0x002ea80000300a00 */
[----:B------:R-:W2:Y:S01]  /*19220*/  LDL.LU.64 R20, [R1+0xcf0] ;  /* 0x000cf00001147983 */ /* 0x000ea20000300a00 */
[----:B------:R-:W-:Y:S01]  /*19230*/  IMAD.MOV.U32 R58, RZ, RZ, R61 ;  /* 0x000000ffff3a7224 */ /* 0x000fe200078e003d */
[----:B--2---:R-:W-:-:S15]  /*19240*/  HMMA.16816.F32 R24, R20, R30, R24 ;  /* 0x0000001e1418723c */ /* 0x004fde0000001818 */
[----:B------:R-:W-:-:S08]  /*19250*/  NOP ;  /* 0x0000000000007918 */ /* 0x000fd00000000000 */
[----:B------:R-:W-:Y:S04]  /*19260*/  STL.64 [R1+0x270], R24 ;  /* 0x0002701801007387 */ /* 0x000fe80000100a00 */
[----:B------:R1:W-:Y:S01]  /*19270*/  STL.64 [R1+0x278], R26 ;  /* 0x0002781a01007387 */ /* 0x0003e20000100a00 */
[----:B------:R-:W-:-:S03]  /*19280*/  IMAD.MOV.U32 R61, RZ, RZ, R24 ;  /* 0x000000ffff3d7224 */ /* 0x000fc600078e0018 */
[----:B-1----:R-:W2:Y:S04]  /*19290*/  LDL.LU.64 R26, [R1+0xce8] ;  /* 0x000ce800011a7983 */ /* 0x002ea80000300a00 */
[----:B------:R-:W2:Y:S02]  /*192a0*/  LDL.LU.64 R24, [R1+0xce0] ;  /* 0x000ce00001187983 */ /* 0x000ea40000300a00 */
[----:B--2---:R-:W-:-:S15]  /*192b0*/  HMMA.16816.F32 R24, R20, R6, R24 ;  /* 0x000000061418723c */ /* 0x004fde0000001818 */
[----:B------:R-:W-:-:S08]  /*192c0*/  NOP ;  /* 0x0000000000007918 */ /* 0x000fd00000000000 */
[----:B------:R-:W-:Y:S04]  /*192d0*/  STL.64 [R1+0x250], R24 ;  /* 0x0002501801007387 */ /* 0x000fe80000100a00 */
[----:B------:R1:W-:Y:S04]  /*192e0*/  STL.64 [R1+0x258], R26 ;  /* 0x0002581a01007387 */ /* 0x0003e80000100a00 */
        /* <DEDUP_REMOVED lines=31> */
[----:B------:R-:W2:Y:S04]  /*194e0*/  LDL.LU.64 R24, [R1+0xc80] ;  /* 0x000c800001187983 */ /* 0x000ea80000300a00 */
[----:B------:R-:W3:Y:S01]  /*194f0*/  LDL.LU.64 R52, [R1+0x3a8] ;  /* 0x0003a80001347983 */ /* 0x000ee20000300a00 */
[----:B--2---:R-:W-:-:S15]  /*19500*/  HMMA.16816.F32 R24, R20, R54, R24 ;  /* 0x000000361418723c */ /* 0x004fde0000001818 */
[----:B------:R-:W-:-:S08]  /*19510*/  NOP ;  /* 0x0000000000007918 */ /* 0x000fd00000000000 */
[----:B------:R-:W-:Y:S01]  /*19520*/  STL.64 [R1+0xa0], R24 ;  /* 0x0000a01801007387 */ /* 0x000fe20000100a00 */
[----:B------:R-:W-:Y:S02]  /*19530*/  IMAD.MOV.U32 R21, RZ, RZ, R27 ;  /* 0x000000ffff157224 */ /* 0x000fe400078e001b */
[----:B------:R-:W-:Y:S01]  /*19540*/  IMAD.MOV.U32 R16, RZ, RZ, R26 ;  /* 0x000000ffff107224 */ /* 0x000fe200078e001a */
[----:B------:R1:W-:Y:S01]  /*19550*/  STL.64 [R1+0xa8], R26 ;  /* 0x0000a81a01007387 */ /* 0x0003e20000100a00 */
[----:B------:R-:W-:Y:S02]  /*19560*/  IMAD.MOV.U32 R20, RZ, RZ, R25 ;  /* 0x000000ffff147224 */ /* 0x000fe400078e0019 */
[----:B------:R-:W-:Y:S01]  /*19570*/  IMAD.MOV.U32 R9, RZ, RZ, R24 ;  /* 0x000000ffff097224 */ /* 0x000fe200078e0018 */
[----:B-1----:R-:W4:Y:S04]  /*19580*/  LDL.LU.64 R26, [R1+0xc78] ;  /* 0x000c7800011a7983 */ /* 0x002f280000300a00 */
[----:B------:R-:W4:Y:S02]  /*19590*/  LDL.LU.64 R24, [R1+0xc70] ;  /* 0x000c700001187983 */ /* 0x000f240000300a00 */
[----:B----4-:R-:W-:Y:S02]  /*195a0*/  HMMA.16816.F32 R28, R24, R30, R12 ;  /* 0x0000001e181c723c */ /* 0x010fe4000000180c */
[----:B------:R-:W2:Y:S04]  /*195b0*/  LDL.LU.64 R14, [R1+0xc68] ;  /* 0x000c6800010e7983 */ /* 0x000ea80000300a00 */
[----:B------:R-:W2:-:S15]  /*195c0*/  LDL.LU.64 R12, [R1+0xc60] ;  /* 0x000c6000010c7983 */ /* 0x000e9e0000300a00 */
[----:B------:R-:W-:-:S02]  /*195d0*/  NOP ;  /* 0x0000000000007918 */ /* 0x000fc40000000000 */
[----:B------:R-:W-:Y:S04]  /*195e0*/  STL.64 [R1+0x240], R28 ;  /* 0x0002401c01007387 */ /* 0x000fe80000100a00 */
[----:B------:R1:W-:Y:S04]  /*195f0*/  STL.64 [R1+0x248], R30 ;  /* 0x0002481e01007387 */ /* 0x0003e80000100a00 */
[----:B-1----:R-:W4:Y:S04]  /*19600*/  LDL.LU.64 R30, [R1+0xc58] ;  /* 0x000c5800011e7983 */ /* 0x002f280000300a00 */
[----:B------:R-:W4:Y:S01]  /*19610*/  LDL.LU.64 R28, [R1+0xc50] ;  /* 0x000c5000011c7983 */ /* 0x000f220000300a00 */
[----:B------:R-:W-:-:S07]  /*19620*/  IMAD.MOV.U32 R59, RZ, RZ, R3 ;  /* 0x000000ffff3b7224 */ /* 0x000fce00078e0003 */
[C---:B------:R-:W-:Y:S01]  /*19630*/  HMMA.16816.F32 R56, R24.reuse, R38, R56 ;  /* 0x000000261838723c */ /* 0x040fe20000001838 */
[----:B------:R-:W-:Y:S01]  /*19640*/  MOV R10, R49 ;  /* 0x00000031000a7202 */ /* 0x000fe20000000f00 */
[----:B------:R-:W1:Y:S04]  /*19650*/  LDC R38, c[0x0][0x230] ;  /* 0x00008c00ff267b82 */ /* 0x000e680000000800 */
[C---:B--2---:R-:W-:Y:S01]  /*19660*/  HMMA.16816.F32 R4, R24.reuse, R6, R12 ;  /* 0x000000061804723c */ /* 0x044fe2000000180c */
[----:B------:R-:W2:Y:S04]  /*19670*/  LDL.LU.64 R14, [R1+0xc48] ;  /* 0x000c4800010e7983 */ /* 0x000ea80000300a00 */
[----:B------:R-:W2:Y:S01]  /*19680*/  LDL.LU.64 R12, [R1+0xc40] ;  /* 0x000c4000010c7983 */ /* 0x000ea20000300a00 */
[----:B----4-:R-:W-:-:S15]  /*19690*/  HMMA.16816.F32 R28, R24, R34, R28 ;  /* 0x00000022181c723c */ /* 0x010fde000000181c */
[----:B------:R-:W-:-:S02]  /*196a0*/  NOP ;  /* 0x0000000000007918 */ /* 0x000fc40000000000 */
[----:B------:R-:W-:Y:S04]  /*196b0*/  STL.64 [R1+0x200], R4 ;  /* 0x0002000401007387 */ /* 0x000fe80000100a00 */
[----:B------:R4:W-:Y:S01]  /*196c0*/  STL.64 [R1+0x208], R6 ;  /* 0x0002080601007387 */ /* 0x0009e20000100a00 */
[----:B------:R-:W0:Y:S03]  /*196d0*/  LDC R34, c[0x0][0x238] ;  /* 0x00008e00ff227b82 */ /* 0x000e260000000800 */
[----:B----4-:R-:W4:Y:S04]  /*196e0*/  LDL.LU.64 R6, [R1+0xc38] ;  /* 0x000c380001067983 */ /* 0x010f280000300a00 */
[----:B------:R-:W4:Y:S04]  /*196f0*/  LDL.LU.64 R4, [R1+0xc30] ;  /* 0x000c300001047983 */ /* 0x000f280000300a00 */
[----:B------:R-:W-:Y:S04]  /*19700*/  STL.64 [R1+0x1f0], R28 ;  /* 0x0001f01c01007387 */ /* 0x000fe80000100a00 */
[----:B------:R3:W-:Y:S04]  /*19710*/  STL.64 [R1+0x1f8], R30 ;  /* 0x0001f81e01007387 */ /* 0x0007e80000100a00 */
[----:B---3--:R-:W3:Y:S04]  /*19720*/  LDL.LU.64 R30, [R1+0xc28] ;  /* 0x000c2800011e7983 */ /* 0x008ee80000300a00 */
[----:B------:R-:W3:Y:S04]  /*19730*/  LDL.LU.64 R28, [R1+0xc20] ;  /* 0x000c2000011c7983 */ /* 0x000ee80000300a00 */
[----:B------:R-:W2:Y:S04]  /*19740*/  LDL.LU R35, [R1+0x3c4] ;  /* 0x0003c40001237983 */ /* 0x000ea80000300800 */
[----:B------:R-:W-:Y:S04]  /*19750*/  STL.64 [R1+0x1e0], R56 ;  /* 0x0001e03801007387 */ /* 0x000fe80000100a00 */
[----:B------:R1:W-:Y:S04]  /*19760*/  STL.64 [R1+0x1e8], R58 ;  /* 0x0001e83a01007387 */ /* 0x0003e80000100a00 */
[----:B-1----:R-:W4:Y:S04]  /*19770*/  LDL.LU.64 R58, [R1+0xc18] ;  /* 0x000c1800013a7983 */ /* 0x002f280000300a00 */
[----:B------:R-:W4:Y:S04]  /*19780*/  LDL.LU.64 R56, [R1+0xc10] ;  /* 0x000c100001387983 */ /* 0x000f280000300a00 */
[----:B------:R-:W2:Y:S01]  /*19790*/  LDL.LU R60, [R1+0xafc] ;  /* 0x000afc00013c7983 */ /* 0x000ea20000300800 */
[----:B0-----:R-:W-:-:S04]  /*197a0*/  IMAD.SHL.U32 R34, R34, 0x40, RZ ;  /* 0x0000004022227824 */ /* 0x001fc800078e00ff */
[----:B------:R-:W-:Y:S01]  /*197b0*/  IMAD.SHL.U32 R34, R34, 0x2, RZ ;  /* 0x0000000222227824 */ /* 0x000fe200078e00ff */
[C---:B---3--:R-:W-:Y:S06]  /*197c0*/  HMMA.16816.F32 R28, R24.reuse, R46, R28 ;  /* 0x0000002e181c723c */ /* 0x048fec000000181c */
[----:B----4-:R-:W-:-:S15]  /*197d0*/  HMMA.16816.F32 R56, R24, R42, R56 ;  /* 0x0000002a1838723c */ /* 0x010fde0000001838 */
[----:B------:R-:W-:-:S03]  /*197e0*/  NOP ;  /* 0x0000000000007918 */ /* 0x000fc60000000000 */
[----:B------:R-:W-:Y:S01]  /*197f0*/  IMAD.MOV.U32 R47, RZ, RZ, R30 ;  /* 0x000000ffff2f7224 */ /* 0x000fe200078e001e */
[----:B------:R-:W-:-:S04]  /*19800*/  MOV R46, R28 ;  /* 0x0000001c002e7202 */ /* 0x000fc80000000f00 */
[----:B------:R-:W-:Y:S01]  /*19810*/  STL.64 [R1+0x90], R56 ;  /* 0x0000903801007387 */ /* 0x000fe20000100a00 */
[----:B------:R-:W-:-:S03]  /*19820*/  IMAD.MOV.U32 R43, RZ, RZ, R58 ;  /* 0x000000ffff2b7224 */ /* 0x000fc600078e003a */
[----:B------:R0:W-:Y:S04]  /*19830*/  STL.64 [R1+0x98], R58 ;  /* 0x0000983a01007387 */ /* 0x0001e80000100a00 */
[----:B0-----:R-:W3:Y:S04]  /*19840*/  LDL.LU.64 R58, [R1+0x3a0] ;  /* 0x0003a000013a7983 */ /* 0x001ee80000300a00 */
        /* <DEDUP_REMOVED lines=8> */
[----:B------:R-:W-:Y:S04]  /*198d0*/  STL.64 [R1+0x80], R28 ;  /* 0x0000801c01007387 */ /* 0x000fe80000100a00 */
[----:B------:R0:W-:Y:S02]  /*198e0*/  STL.64 [R1+0x88], R30 ;  /* 0x0000881e01007387 */ /* 0x0001e40000100a00 */
[----:B0-----:R-:W-:Y:S07]  /*198f0*/  HMMA.16816.F32 R28, R24, R50, R4 ;  /* 0x00000032181c723c */ /* 0x001fee0000001804 */
[----:B------:R-:W-:-:S05]  /*19900*/  IADD3 R4, P0, R52, R34, RZ ;  /* 0x0000002234047210 */ /* 0x000fca0007f1e0ff */
[----:B------:R-:W-:-:S11]  /*19910*/  IMAD.X R6, R53, 0x1, R2, P0 ;  /* 0x0000000135067824 */ /* 0x000fd600000e0602 */
[----:B------:R-:W-:Y:S04]  /*19920*/  STL.64 [R1+0x1d0], R28 ;  /* 0x0001d01c01007387 */ /* 0x000fe80000100a00 */
[----:B------:R-:W-:Y:S04]  /*19930*/  STL.64 [R1+0x1d8], R30 ;  /* 0x0001d81e01007387 */ /* 0x000fe80000100a00 */
[----:B------:R-:W4:Y:S01]  /*19940*/  LDL.LU R53, [R1+0xac4] ;  /* 0x000ac40001357983 */ /* 0x000f220000300800 */
[----:B--2---:R-:W-:Y:S01]  /*19950*/  HMMA.16816.F32 R24, R24, R54, R12 ;  /* 0x000000361818723c */ /* 0x004fe2000000180c */
[----:B------:R-:W-:-:S05]  /*19960*/  VIADD R35, R35, 0x1 ;  /* 0x0000000123237836 */ /* 0x000fca0000000000 */
[----:B------:R-:W-:Y:S04]  /*19970*/  STL [R1+0x3c4], R35 ;  /* 0x0003c42301007387 */ /* 0x000fe80000100800 */
[----:B------:R-:W2:Y:S04]  /*19980*/  LDL.LU R49, [R1+0xae8] ;  /* 0x000ae80001317983 */ /* 0x000ea80000300800 */
[----:B------:R-:W2:Y:S01]  /*19990*/  LDL.LU R52, [R1+0xabc] ;  /* 0x000abc0001347983 */ /* 0x000ea20000300800 */
[----:B------:R-:W-:-:S08]  /*199a0*/  IADD3 R60, P3, R60, R34, RZ ;  /* 0x000000223c3c7210 */ /* 0x000fd00007f7e0ff */
[----:B------:R-:W-:Y:S04]  /*199b0*/  STL.64 [R1+0x1c0], R24 ;  /* 0x0001c01801007387 */ /* 0x000fe80000100a00 */
[----:B------:R-:W-:Y:S04]  /*199c0*/  STL.64 [R1+0x1c8], R26 ;  /* 0x0001c81a01007387 */ /* 0x000fe80000100a00 */
[----:B------:R0:W-:Y:S04]  /*199d0*/  STL [R1+0xafc], R60 ;  /* 0x000afc3c01007387 */ /* 0x0001e80000100800 */
[----:B0-----:R-:W2:Y:S01]  /*199e0*/  LDL.LU R60, [R1+0xae0] ;  /* 0x000ae000013c7983 */ /* 0x001ea20000300800 */
[----:B------:R-:W-:Y:S01]  /*199f0*/  IMAD.MOV.U32 R42, RZ, RZ, R56 ;  /* 0x000000ffff2a7224 */ /* 0x000fe200078e0038 */
[----:B---3--:R-:W-:-:S02]  /*19a00*/  IADD3 R5, P1, R58, R34, RZ ;  /* 0x000000223a057210 */ /* 0x008fc40007f3e0ff */
[-C--:B----4-:R-:W-:Y:S02]  /*19a10*/  IADD3 R22, P4, R22, R34.reuse, RZ ;  /* 0x0000002216167210 */ /* 0x090fe40007f9e0ff */
[-C--:B------:R-:W-:Y:S02]  /*19a20*/  IADD3 R23, P5, R23, R34.reuse, RZ ;  /* 0x0000002217177210 */ /* 0x080fe40007fbe0ff */
[-C--:B------:R-:W-:Y:S01]  /*19a30*/  IADD3 R19, P6, R19, R34.reuse, RZ ;  /* 0x0000002213137210 */ /* 0x080fe20007fde0ff */
[--C-:B------:R-:W-:Y:S01]  /*19a40*/  IMAD.X R7, R59, 0x1, R2.reuse, P1 ;  /* 0x000000013b077824 */ /* 0x100fe200008e0602 */
[-C--:B------:R-:W-:Y:S02]  /*19a50*/  IADD3 R37, P1, R37, R34.reuse, RZ ;  /* 0x0000002225257210 */ /* 0x080fe40007f3e0ff */
[----:B------:R-:W-:Y:S01]  /*19a60*/  IADD3 R45, P2, R45, R34, RZ ;  /* 0x000000222d2d7210 */ /* 0x000fe20007f5e0ff */
[----:B------:R-:W-:Y:S04]  /*19a70*/  STL [R1+0xaf4], R22 ;  /* 0x000af41601007387 */ /* 0x000fe80000100800 */
[----:B------:R-:W-:Y:S01]  /*19a80*/  STL [R1+0xaec], R23 ;  /* 0x000aec1701007387 */ /* 0x000fe20000100800 */
[----:B------:R-:W-:-:S03]  /*19a90*/  IMAD.X R44, R44, 0x1, R2, P3 ;  /* 0x000000012c2c7824 */ /* 0x000fc600018e0602 */
[----:B------:R-:W-:Y:S01]  /*19aa0*/  STL [R1+0xae4], R19 ;  /* 0x000ae41301007387 */ /* 0x000fe20000100800 */
[----:B------:R-:W-:-:S03]  /*19ab0*/  IADD3 R48, P3, R48, R34, RZ ;  /* 0x0000002230307210 */ /* 0x000fc60007f7e0ff */
[----:B------:R-:W-:Y:S04]  /*19ac0*/  STL [R1+0xadc], R37 ;  /* 0x000adc2501007387 */ /* 0x000fe80000100800 */
[----:B------:R-:W-:Y:S01]  /*19ad0*/  STL [R1+0xad4], R45 ;  /* 0x000ad42d01007387 */ /* 0x000fe20000100800 */
[----:B------:R-:W-:-:S03]  /*19ae0*/  IMAD.X R3, R3, 0x1, R2, P4 ;  /* 0x0000000103037824 */ /* 0x000fc600020e0602 */
[----:B------:R-:W3:Y:S04]  /*19af0*/  LDL.LU R54, [R1+0xab4] ;  /* 0x000ab40001367983 */ /* 0x000ee80000300800 */
[----:B------:R-:W-:Y:S04]  /*19b00*/  STL [R1+0xaf8], R44 ;  /* 0x000af82c01007387 */ /* 0x000fe80000100800 */
[----:B------:R-:W4:Y:S04]  /*19b10*/  LDL.LU R55, [R1+0xad8] ;  /* 0x000ad80001377983 */ /* 0x000f280000300800 */
[----:B------:R-:W-:Y:S04]  /*19b20*/  STL [R1+0xacc], R48 ;  /* 0x000acc3001007387 */ /* 0x000fe80000100800 */
[----:B------:R-:W4:Y:S04]  /*19b30*/  LDL.LU R50, [R1+0xaac] ;  /* 0x000aac0001327983 */ /* 0x000f280000300800 */
[----:B------:R0:W-:Y:S04]  /*19b40*/  STL [R1+0xaf0], R3 ;  /* 0x000af00301007387 */ /* 0x0001e80000100800 */
        /* <DEDUP_REMOVED lines=8> */
[----:B------:R-:W4:Y:S01]  /*19bd0*/  LDL.LU R48, [R1+0xab0] ;  /* 0x000ab00001307983 */ /* 0x000f220000300800 */
[----:B------:R-:W-:-:S05]  /*19be0*/  IADD3 R53, P4, R53, R34, RZ ;  /* 0x0000002235357210 */ /* 0x000fca0007f9e0ff */
[----:B------:R0:W-:Y:S04]  /*19bf0*/  STL [R1+0xac4], R53 ;  /* 0x000ac43501007387 */ /* 0x0001e80000100800 */
[----:B0-----:R-:W4:Y:S01]  /*19c00*/  LDL.LU R53, [R1+0xa84] ;  /* 0x000a840001357983 */ /* 0x001f220000300800 */
[----:B------:R-:W-:Y:S02]  /*19c10*/  VIADD R38, R38, 0x3f ;  /* 0x0000003f26267836 */ /* 0x000fe40000000000 */
[----:B--2---:R-:W-:Y:S01]  /*19c20*/  IMAD.X R49, R49, 0x1, R2, P5 ;  /* 0x0000000131317824 */ /* 0x004fe200028e0602 */
[----:B------:R-:W2:Y:S02]  /*19c30*/  LDL.LU R58, [R1+0xaa8] ;  /* 0x000aa800013a7983 */ /* 0x000ea40000300800 */
[----:B------:R-:W-:-:S02]  /*19c40*/  SHF.R.S32.HI R39, RZ, 0x1f, R38 ;  /* 0x0000001fff277819 */ /* 0x000fc40000011426 */
[----:B------:R-:W-:Y:S01]  /*19c50*/  IADD3 R52, P5, R52, R34, RZ ;  /* 0x0000002234347210 */ /* 0x000fe20007fbe0ff */
[----:B------:R-:W2:Y:S01]  /*19c60*/  LDL.LU R59, [R1+0xa7c] ;  /* 0x000a7c00013b7983 */ /* 0x000ea20000300800 */
[----:B------:R-:W-:-:S04]  /*19c70*/  LEA.HI R38, R39, R38, RZ, 0x6 ;  /* 0x0000002627267211 */ /* 0x000fc800078f30ff */
[----:B------:R-:W-:Y:S01]  /*19c80*/  SHF.R.S32.HI R38, RZ, 0x6, R38 ;  /* 0x00000006ff267819 */ /* 0x000fe20000011426 */
[----:B------:R-:W-:Y:S03]  /*19c90*/  STL [R1+0xae8], R49 ;  /* 0x000ae83101007387 */ /* 0x000fe60000100800 */
[----:B------:R-:W-:Y:S02]  /*19ca0*/  ISETP.NE.U32.AND P0, PT, R35, R38, PT ;  /* 0x000000262300720c */ /* 0x000fe40003f05070 */
[----:B------:R-:W2:Y:S04]  /*19cb0*/  LDL.LU R38, [R1+0xaa0] ;  /* 0x000aa00001267983 */ /* 0x000ea80000300800 */
[----:B------:R0:W-:Y:S04]  /*19cc0*/  STL [R1+0xabc], R52 ;  /* 0x000abc3401007387 */ /* 0x0001e80000100800 */
[----:B------:R-:W2:Y:S04]  /*19cd0*/  LDL.LU R39, [R1+0xa74] ;  /* 0x000a740001277983 */ /* 0x000ea80000300800 */
[----:B------:R-:W2:Y:S01]  /*19ce0*/  LDL.LU R35, [R1+0xa98] ;  /* 0x000a980001237983 */ /* 0x000ea20000300800 */
[----:B------:R-:W-:-:S03]  /*19cf0*/  IMAD.X R60, R60, 0x1, R2, P6 ;  /* 0x000000013c3c7824 */ /* 0x000fc600030e0602 */
[----:B0-----:R-:W2:Y:S04]  /*19d00*/  LDL.LU R52, [R1+0xa6c] ;  /* 0x000a6c0001347983 */ /* 0x001ea80000300800 */
[----:B------:R-:W2:Y:S04]  /*19d10*/  LDL.LU R22, [R1+0xa90] ;  /* 0x000a900001167983 */ /* 0x000ea80000300800 */
[----:B------:R-:W2:Y:S04]  /*19d20*/  LDL.LU R23, [R1+0xa64] ;  /* 0x000a640001177983 */ /* 0x000ea80000300800 */
[----:B------:R-:W2:Y:S04]  /*19d30*/  LDL.LU R19, [R1+0xa88] ;  /* 0x000a880001137983 */ /* 0x000ea80000300800 */
[----:B------:R0:W-:Y:S04]  /*19d40*/  STL [R1+0xae0], R60 ;  /* 0x000ae03c01007387 */ /* 0x0001e80000100800 */
[----:B------:R-:W2:Y:S04]  /*19d50*/  LDL.LU R37, [R1+0xa5c] ;  /* 0x000a5c0001257983 */ /* 0x000ea80000300800 */
[----:B------:R-:W2:Y:S04]  /*19d60*/  LDL.LU R45, [R1+0xa80] ;  /* 0x000a8000012d7983 */ /* 0x000ea80000300800 */
[----:B------:R-:W2:Y:S04]  /*19d70*/  LDL.LU R44, [R1+0xa54] ;  /* 0x000a5400012c7983 */ /* 0x000ea80000300800 */
[----:B------:R-:W2:Y:S04]  /*19d80*/  LDL.LU R49, [R1+0xa78] ;  /* 0x000a780001317983 */ /* 0x000ea80000300800 */
[----:B0-----:R-:W2:Y:S01]  /*19d90*/  LDL.LU R60, [R1+0xa4c] ;  /* 0x000a4c00013c7983 */ /* 0x001ea20000300800 */
[----:B---3--:R-:W-:-:S02]  /*19da0*/  IADD3 R54, P6, R54, R34, RZ ;  /* 0x0000002236367210 */ /* 0x008fc40007fde0ff */
[----:B----4-:R-:W-:Y:S02]  /*19db0*/  IADD3.X R55, R55, R2, RZ, P1, !PT ;  /* 0x0000000237377210 */ /* 0x010fe40000ffe4ff */
[-C--:B------:R-:W-:Y:S01]  /*19dc0*/  IADD3 R50, P1, R50, R34.reuse, RZ ;  /* 0x0000002232327210 */ /* 0x080fe20007f3e0ff */
[--C-:B------:R-:W-:Y:S01]  /*19dd0*/  IMAD.X R51, R51, 0x1, R2.reuse, P2 ;  /* 0x0000000133337824 */ /* 0x100fe200010e0602 */
[----:B------:R-:W-:Y:S01]  /*19de0*/  IADD3 R28, P2, R28, R34, RZ ;  /* 0x000000221c1c7210 */ /* 0x000fe20007f5e0ff */
[----:B------:R-:W-:Y:S01]  /*19df0*/  STL [R1+0xab4], R54 ;  /* 0x000ab43601007387 */ /* 0x000fe20000100800 */
[----:B------:R-:W-:-:S03]  /*19e00*/  IMAD.X R29, R29, 0x1, R2, P3 ;  /* 0x000000011d1d7824 */ /* 0x000fc600018e0602 */
[----:B------:R-:W-:Y:S01]  /*19e10*/  STL [R1+0xad8], R55 ;  /* 0x000ad83701007387 */ /* 0x000fe20000100800 */
[----:B------:R-:W-:-:S03]  /*19e20*/  IADD3 R30, P3, R30, R34, RZ ;  /* 0x000000221e1e7210 */ /* 0x000fc60007f7e0ff */
[----:B------:R-:W-:Y:S01]  /*19e30*/  STL [R1+0xaac], R50 ;  /* 0x000aac3201007387 */ /* 0x000fe20000100800 */
[--C-:B------:R-:W-:Y:S02]  /*19e40*/  IMAD.X R31, R31, 0x1, R2.reuse, P4 ;  /* 0x000000011f1f7824 */ /* 0x100fe400020e0602 */
[----:B------:R-:W-:Y:S01]  /*19e50*/  IMAD.X R57, R57, 0x1, R2, P5 ;  /* 0x0000000139397824 */ /* 0x000fe200028e0602 */
[----:B------:R-:W-:Y:S01]  /*19e60*/  STL [R1+0xad0], R51 ;  /* 0x000ad03301007387 */ /* 0x000fe20000100800 */
[----:B------:R-:W-:-:S03]  /*19e70*/  IADD3 R3, P5, R3, R34, RZ ;  /* 0x0000002203037210 */ /* 0x000fc60007fbe0ff */
[----:B------:R-:W-:Y:S01]  /*19e80*/  STL [R1+0xaa4], R28 ;  /* 0x000aa41c01007387 */ /* 0x000fe20000100800 */
[----:B------:R-:W-:-:S03]  /*19e90*/  IADD3 R56, P4, R56, R34, RZ ;  /* 0x0000002238387210 */ /* 0x000fc60007f9e0ff */
[----:B------:R-:W-:Y:S04]  /*19ea0*/  STL [R1+0xac8], R29 ;  /* 0x000ac81d01007387 */ /* 0x000fe80000100800 */
[----:B------:R-:W-:Y:S04]  /*19eb0*/  STL [R1+0xa9c], R30 ;  /* 0x000a9c1e01007387 */ /* 0x000fe80000100800 */
[----:B------:R-:W-:Y:S04]  /*19ec0*/  STL [R1+0xac0], R31 ;  /* 0x000ac01f01007387 */ /* 0x000fe80000100800 */
[----:B------:R0:W-:Y:S01]  /*19ed0*/  STL [R1+0xa8c], R3 ;  /* 0x000a8c0301007387 */ /* 0x0001e20000100800 */
[----:B------:R-:W-:-:S03]  /*19ee0*/  IMAD.X R48, R48, 0x1, R2, P6 ;  /* 0x0000000130307824 */ /* 0x000fc600030e0602 */
[----:B------:R-:W-:Y:S04]  /*19ef0*/  STL [R1+0xa94], R56 ;  /* 0x000a943801007387 */ /* 0x000fe80000100800 */
[----:B0-----:R-:W3:Y:S04]  /*19f00*/  LDL.LU R3, [R1+0xa70] ;  /* 0x000a700001037983 */ /* 0x001ee80000300800 */
[----:B------:R-:W-:Y:S04]  /*19f10*/  STL [R1+0xab8], R57 ;  /* 0x000ab83901007387 */ /* 0x000fe80000100800 */
[----:B------:R0:W-:Y:S04]  /*19f20*/  STL [R1+0xab0], R48 ;  /* 0x000ab03001007387 */ /* 0x0001e80000100800 */
[----:B0-----:R-:W4:Y:S01]  /*19f30*/  LDL.LU R48, [R1+0xa44] ;  /* 0x000a440001307983 */ /* 0x001f220000300800 */
[----:B------:R-:W-:-:S05]  /*19f40*/  IADD3 R53, P6, R53, R34, RZ ;  /* 0x0000002235357210 */ /* 0x000fca0007fde0ff */
[----:B------:R0:W-:Y:S04]  /*19f50*/  STL [R1+0xa84], R53 ;  /* 0x000a843501007387 */ /* 0x0001e80000100800 */
[----:B0-----:R-:W4:Y:S01]  /*19f60*/  LDL.LU R53, [R1+0xa68] ;  /* 0x000a680001357983 */ /* 0x001f220000300800 */
[--C-:B--2---:R-:W-:Y:S01]  /*19f70*/  IMAD.X R58, R58, 0x1, R2.reuse, P1 ;  /* 0x000000013a3a7824 */ /* 0x104fe200008e0602 */
[-C--:B------:R-:W-:Y:S01]  /*19f80*/  IADD3 R59, P1, R59, R34.reuse, RZ ;  /* 0x000000223b3b7210 */ /* 0x080fe20007f3e0ff */
[--C-:B------:R-:W-:Y:S02]  /*19f90*/  IMAD.X R38, R38, 0x1, R2.reuse, P2 ;  /* 0x0000000126267824 */ /* 0x100fe400010e0602 */
[--C-:B------:R-:W-:Y:S01]  /*19fa0*/  IMAD.X R35, R35, 0x1, R2.reuse, P3 ;  /* 0x0000000123237824 */ /* 0x100fe200018e0602 */
[-C--:B------:R-:W-:Y:S01]  /*19fb0*/  IADD3 R39, P2, R39, R34.reuse, RZ ;  /* 0x0000002227277210 */ /* 0x080fe20007f5e0ff */
[----:B------:R-:W-:Y:S04]  /*19fc0*/  STL [R1+0xaa8], R58 ;  /* 0x000aa83a01007387 */ /* 0x000fe80000100800 */
[----:B------:R-:W-:Y:S04]  /*19fd0*/  STL [R1+0xa7c], R59 ;  /* 0x000a7c3b01007387 */ /* 0x000fe80000100800 */
[----:B------:R-:W-:Y:S01]  /*19fe0*/  STL [R1+0xaa0], R38 ;  /* 0x000aa02601007387 */ /* 0x000fe20000100800 */
[-C--:B------:R-:W-:Y:S01]  /*19ff0*/  IADD3 R52, P3, R52, R34.reuse, RZ ;  /* 0x0000002234347210 */ /* 0x080fe20007f7e0ff */
[--C-:B------:R-:W-:Y:S01]  /*1a000*/  IMAD.X R22, R22, 0x1, R2.reuse, P4 ;  /* 0x0000000116167824 */ /* 0x100fe200020e0602 */
[----:B------:R-:W-:Y:S01]  /*1a010*/  IADD3 R23, P4, R23, R34, RZ ;  /* 0x0000002217177210 */ /* 0x000fe20007f9e0ff */
[----:B------:R-:W-:-:S02]  /*1a020*/  IMAD.X R19, R19, 0x1, R2, P5 ;  /* 0x0000000113137824 */ /* 0x000fc400028e0602 */
[----:B------:R0:W-:Y:S04]  /*1a030*/  STL [R1+0xa6c], R52 ;  /* 0x000a6c3401007387 */ /* 0x0001e80000100800 */
[----:B------:R-:W-:Y:S01]  /*1a040*/  STL [R1+0xa74], R39 ;  /* 0x000a742701007387 */ /* 0x000fe20000100800 */
[-C--:B------:R-:W-:Y:S01]  /*1a050*/  IADD3 R37, P5, R37, R34.reuse, RZ ;  /* 0x0000002225257210 */ /* 0x080fe20007fbe0ff */
[--C-:B------:R-:W-:Y:S01]  /*1a060*/  IMAD.X R45, R45, 0x1, R2.reuse, P6 ;  /* 0x000000012d2d7824 */ /* 0x100fe200030e0602 */
[-C--:B------:R-:W-:Y:S01]  /*1a070*/  IADD3 R44, P6, R44, R34.reuse, RZ ;  /* 0x000000222c2c7210 */ /* 0x080fe20007fde0ff */
[----:B------:R-:W-:Y:S01]  /*1a080*/  IMAD.X R49, R49, 0x1, R2, P1 ;  /* 0x0000000131317824 */ /* 0x000fe200008e0602 */
[----:B0-----:R-:W2:Y:S04]  /*1a090*/  LDL.LU R52, [R1+0xa3c] ;  /* 0x000a3c0001347983 */ /* 0x001ea80000300800 */
[----:B------:R-:W-:Y:S04]  /*1a0a0*/  STL [R1+0xa98], R35 ;  /* 0x000a982301007387 */ /* 0x000fe80000100800 */
[----:B------:R-:W-:Y:S04]  /*1a0b0*/  STL [R1+0xa90], R22 ;  /* 0x000a901601007387 */ /* 0x000fe80000100800 */
[----:B------:R-:W-:Y:S04]  /*1a0c0*/  STL [R1+0xa64], R23 ;  /* 0x000a641701007387 */ /* 0x000fe80000100800 */
[----:B------:R-:W-:Y:S04]  /*1a0d0*/  STL [R1+0xa88], R19 ;  /* 0x000a881301007387 */ /* 0x000fe80000100800 */
[----:B------:R-:W-:Y:S04]  /*1a0e0*/  STL [R1+0xa5c], R37 ;  /* 0x000a5c2501007387 */ /* 0x000fe80000100800 */
[----:B------:R-:W-:Y:S01]  /*1a0f0*/  STL [R1+0xa80], R45 ;  /* 0x000a802d01007387 */ /* 0x000fe20000100800 */
[----:B------:R-:W-:-:S03]  /*1a100*/  IADD3 R60, P1, R60, R34, RZ ;  /* 0x000000223c3c7210 */ /* 0x000fc60007f3e0ff */
[----:B------:R-:W2:Y:S04]  /*1a110*/  LDL.LU R54, [R1+0xa60] ;  /* 0x000a600001367983 */ /* 0x000ea80000300800 */
[----:B------:R-:W-:Y:S04]  /*1a120*/  STL [R1+0xa54], R44 ;  /* 0x000a542c01007387 */ /* 0x000fe80000100800 */
[----:B------:R-:W2:Y:S04]  /*1a130*/  LDL.LU R55, [R1+0xa34] ;  /* 0x000a340001377983 */ /* 0x000ea80000300800 */
[----:B------:R-:W-:Y:S04]  /*1a140*/  STL [R1+0xa78], R49 ;  /* 0x000a783101007387 */ /* 0x000fe80000100800 */
[----:B------:R-:W2:Y:S04]  /*1a150*/  LDL.LU R50, [R1+0xa58] ;  /* 0x000a580001327983 */ /* 0x000ea80000300800 */
[----:B------:R0:W-:Y:S04]  /*1a160*/  STL [R1+0xa4c], R60 ;  /* 0x000a4c3c01007387 */ /* 0x0001e80000100800 */
[----:B------:R-:W2:Y:S04]  /*1a170*/  LDL.LU R51, [R1+0xa2c] ;  /* 0x000a2c0001337983 */ /* 0x000ea80000300800 */
[----:B------:R-:W2:Y:S04]  /*1a180*/  LDL.LU R28, [R1+0xa50] ;  /* 0x000a5000011c7983 */ /* 0x000ea80000300800 */
[----:B------:R-:W2:Y:S04]  /*1a190*/  LDL.LU R29, [R1+0xa24] ;  /* 0x000a2400011d7983 */ /* 0x000ea80000300800 */
[----:B------:R-:W2:Y:S04]  /*1a1a0*/  LDL.LU R30, [R1+0xa48] ;  /* 0x000a4800011e7983 */ /* 0x000ea80000300800 */
[----:B------:R-:W2:Y:S04]  /*1a1b0*/  LDL.LU R31, [R1+0xa1c] ;  /* 0x000a1c00011f7983 */ /* 0x000ea80000300800 */
[----:B------:R-:W2:Y:S04]  /*1a1c0*/  LDL.LU R56, [R1+0xa40] ;  /* 0x000a400001387983 */ /* 0x000ea80000300800 */
[----:B------:R-:W2:Y:S04]  /*1a1d0*/  LDL.LU R57, [R1+0xa14] ;  /* 0x000a140001397983 */ /* 0x000ea80000300800 */
[----:B0-----:R-:W2:Y:S04]  /*1a1e0*/  LDL.LU R60, [R1+0xa38] ;  /* 0x000a3800013c7983 */ /* 0x001ea80000300800 */
[----:B------:R-:W2:Y:S01]  /*1a1f0*/  LDL.LU R49, [R1+0xa0c] ;  /* 0x000a0c0001317983 */ /* 0x000ea20000300800 */
[----:B---3--:R-:W-:-:S05]  /*1a200*/  IADD3.X R3, R3, R2, RZ, P2, !PT ;  /* 0x0000000203037210 */ /* 0x008fca00017fe4ff */
[----:B------:R0:W-:Y:S01]  /*1a210*/  STL [R1+0xa70], R3 ;  /* 0x000a700301007387 */ /* 0x0001e20000100800 */
[----:B----4-:R-:W-:-:S03]  /*1a220*/  IADD3 R48, P2, R48, R34, RZ ;  /* 0x0000002230307210 */ /* 0x010fc60007f5e0ff */
[----:B0-----:R-:W3:Y:S04]  /*1a230*/  LDL.LU R3, [R1+0xa30] ;  /* 0x000a300001037983 */ /* 0x001ee80000300800 */
[----:B------:R-:W4:Y:S04]  /*1a240*/  LDL.LU R58, [R1+0xa04] ;  /* 0x000a0400013a7983 */ /* 0x000f280000300800 */
[----:B------:R-:W4:Y:S04]  /*1a250*/  LDL.LU R59, [R1+0xa28] ;  /* 0x000a2800013b7983 */ /* 0x000f280000300800 */
[----:B------:R-:W-:Y:S04]  /*1a260*/  STL [R1+0xa44], R48 ;  /* 0x000a443001007387 */ /* 0x000fe80000100800 */
[----:B------:R-:W4:Y:S01]  /*1a270*/  LDL.LU R38, [R1+0x9fc] ;  /* 0x0009fc0001267983 */ /* 0x000f220000300800 */
[----:B------:R-:W-:-:S05]  /*1a280*/  IMAD.X R53, R53, 0x1, R2, P3 ;  /* 0x0000000135357824 */ /* 0x000fca00018e0602 */
[----:B------:R0:W-:Y:S04]  /*1a290*/  STL [R1+0xa68], R53 ;  /* 0x000a683501007387 */ /* 0x0001e80000100800 */
[----:B------:R-:W4:Y:S04]  /*1a2a0*/  LDL.LU R39, [R1+0xa20] ;  /* 0x000a200001277983 */ /* 0x000f280000300800 */
[----:B------:R-:W4:Y:S04]  /*1a2b0*/  LDL.LU R35, [R1+0x9f4] ;  /* 0x0009f40001237983 */ /* 0x000f280000300800 */
[----:B0-----:R-:W4:Y:S04]  /*1a2c0*/  LDL.LU R53, [R1+0xa18] ;  /* 0x000a180001357983 */ /* 0x001f280000300800 */
[----:B------:R-:W4:Y:S04]  /*1a2d0*/  LDL.LU R22, [R1+0x9ec] ;  /* 0x0009ec0001167983 */ /* 0x000f280000300800 */
[----:B------:R-:W4:Y:S04]  /*1a2e0*/  LDL.LU R23, [R1+0xa10] ;  /* 0x000a100001177983 */ /* 0x000f280000300800 */
[----:B------:R-:W4:Y:S01]  /*1a2f0*/  LDL.LU R19, [R1+0x9e4] ;  /* 0x0009e40001137983 */ /* 0x000f220000300800 */
[----:B--2---:R-:W-:-:S05]  /*1a300*/  IADD3 R52, P3, R52, R34, RZ ;  /* 0x0000002234347210 */ /* 0x004fca0007f7e0ff */
[----:B------:R0:W-:Y:S04]  /*1a310*/  STL [R1+0xa3c], R52 ;  /* 0x000a3c3401007387 */ /* 0x0001e80000100800 */
[----:B------:R-:W2:Y:S04]  /*1a320*/  LDL.LU R37, [R1+0xa08] ;  /* 0x000a080001257983 */ /* 0x000ea80000300800 */
[----:B------:R-:W2:Y:S04]  /*1a330*/  LDL.LU R45, [R1+0x9dc] ;  /* 0x0009dc00012d7983 */ /* 0x000ea80000300800 */
[----:B------:R-:W2:Y:S04]  /*1a340*/  LDL.LU R44, [R1+0xa00] ;  /* 0x000a0000012c7983 */ /* 0x000ea80000300800 */
[----:B------:R-:W2:Y:S01]  /*1a350*/  LDL.LU R48, [R1+0x9d4] ;  /* 0x0009d40001307983 */ /* 0x000ea20000300800 */
[--C-:B------:R-:W-:Y:S01]  /*1a360*/  IMAD.X R54, R54, 0x1, R2.reuse, P4 ;  /* 0x0000000136367824 */ /* 0x100fe200020e0602 */
[-C--:B------:R-:W-:Y:S01]  /*1a370*/  IADD3 R55, P4, R55, R34.reuse, RZ ;  /* 0x0000002237377210 */ /* 0x080fe20007f9e0ff */
[--C-:B------:R-:W-:Y:S01]  /*1a380*/  IMAD.X R50, R50, 0x1, R2.reuse, P5 ;  /* 0x0000000132327824 */ /* 0x100fe200028e0602 */
[----:B0-----:R-:W2:Y:S01]  /*1a390*/  LDL.LU R52, [R1+0x9f8] ;  /* 0x0009f80001347983 */ /* 0x001ea20000300800 */
[----:B------:R-:W-:Y:S01]  /*1a3a0*/  IADD3 R51, P5, R51, R34, RZ ;  /* 0x0000002233337210 */ /* 0x000fe20007fbe0ff */
[----:B------:R-:W-:-:S02]  /*1a3b0*/  IMAD.X R28, R28, 0x1, R2, P6 ;  /* 0x000000011c1c7824 */ /* 0x000fc400030e0602 */
[----:B------:R-:W-:Y:S01]  /*1a3c0*/  STL [R1+0xa60], R54 ;  /* 0x000a603601007387 */ /* 0x000fe20000100800 */
[----:B------:R-:W-:-:S03]  /*1a3d0*/  IADD3 R29, P6, R29, R34, RZ ;  /* 0x000000221d1d7210 */ /* 0x000fc60007fde0ff */
[----:B------:R-:W-:Y:S01]  /*1a3e0*/  STL [R1+0xa34], R55 ;  /* 0x000a343701007387 */ /* 0x000fe20000100800 */
[----:B------:R-:W-:-:S03]  /*1a3f0*/  IMAD.X R30, R30, 0x1, R2, P1 ;  /* 0x000000011e1e7824 */ /* 0x000fc600008e0602 */
[----:B------:R-:W-:Y:S01]  /*1a400*/  STL [R1+0xa58], R50 ;  /* 0x000a583201007387 */ /* 0x000fe20000100800 */
[----:B------:R-:W-:-:S03]  /*1a410*/  IADD3 R31, P1, R31, R34, RZ ;  /* 0x000000221f1f7210 */ /* 0x000fc60007f3e0ff */
[----:B------:R-:W-:Y:S01]  /*1a420*/  STL [R1+0xa2c], R51 ;  /* 0x000a2c3301007387 */ /* 0x000fe20000100800 */
[----:B------:R-:W-:-:S03]  /*1a430*/  IMAD.X R60, R60, 0x1, R2, P3 ;  /* 0x000000013c3c7824 */ /* 0x000fc600018e0602 */
[----:B------:R-:W-:Y:S01]  /*1a440*/  STL [R1+0xa50], R28 ;  /* 0x000a501c01007387 */ /* 0x000fe20000100800 */
[----:B------:R-:W-:-:S03]  /*1a450*/  IMAD.X R56, R56, 0x1, R2, P2 ;  /* 0x0000000138387824 */ /* 0x000fc600010e0602 */
[----:B------:R-:W-:Y:S04]  /*1a460*/  STL [R1+0xa24], R29 ;  /* 0x000a241d01007387 */ /* 0x000fe80000100800 */
[----:B------:R-:W-:Y:S01]  /*1a470*/  STL [R1+0xa48], R30 ;  /* 0x000a481e01007387 */ /* 0x000fe20000100800 */
[----:B------:R-:W-:-:S03]  /*1a480*/  IADD3 R57, P2, R57, R34, RZ ;  /* 0x0000002239397210 */ /* 0x000fc60007f5e0ff */
[----:B------:R-:W-:Y:S04]  /*1a490*/  STL [R1+0xa1c], R31 ;  /* 0x000a1c1f01007387 */ /* 0x000fe80000100800 */
[----:B------:R0:W-:Y:S01]  /*1a4a0*/  STL [R1+0xa38], R60 ;  /* 0x000a383c01007387 */ /* 0x0001e20000100800 */
[----:B------:R-:W-:-:S03]  /*1a4b0*/  IADD3 R49, P3, R49, R34, RZ ;  /* 0x0000002231317210 */ /* 0x000fc60007f7e0ff */
[----:B------:R-:W-:Y:S04]  /*1a4c0*/  STL [R1+0xa40], R56 ;  /* 0x000a403801007387 */ /* 0x000fe80000100800 */
[----:B0-----:R-:W2:Y:S04]  /*1a4d0*/  LDL.LU R60, [R1+0x9cc] ;  /* 0x0009cc00013c7983 */ /* 0x001ea80000300800 */
[----:B------:R-:W-:Y:S04]  /*1a4e0*/  STL [R1+0xa14], R57 ;  /* 0x000a143901007387 */ /* 0x000fe80000100800 */
[----:B------:R0:W-:Y:S04]  /*1a4f0*/  STL [R1+0xa0c], R49 ;  /* 0x000a0c3101007387 */ /* 0x0001e80000100800 */
[----:B0-----:R-:W2:Y:S01]  /*1a500*/  LDL.LU R49, [R1+0x9f0] ;  /* 0x0009f00001317983 */ /* 0x001ea20000300800 */
[--C-:B---3--:R-:W-:Y:S01]  /*1a510*/  IMAD.X R3, R3, 0x1, R2.reuse, P4 ;  /* 0x0000000103037824 */ /* 0x108fe200020e0602 */
[----:B----4-:R-:W-:Y:S01]  /*1a520*/  IADD3 R58, P4, R58, R34, RZ ;  /* 0x000000223a3a7210 */ /* 0x010fe20007f9e0ff */
[----:B------:R-:W-:-:S03]  /*1a530*/  IMAD.X R59, R59, 0x1, R2, P5 ;  /* 0x000000013b3b7824 */ /* 0x000fc600028e0602 */
[----:B------:R0:W-:Y:S01]  /*1a540*/  STL [R1+0xa30], R3 ;  /* 0x000a300301007387 */ /* 0x0001e20000100800 */
[----:B------:R-:W-:-:S03]  /*1a550*/  IADD3 R38, P5, R38, R34, RZ ;  /* 0x0000002226267210 */ /* 0x000fc60007fbe0ff */
[----:B0-----:R-:W3:Y:S04]  /*1a560*/  LDL.LU R3, [R1+0x9c4] ;  /* 0x0009c40001037983 */ /* 0x001ee80000300800 */
[----:B------:R-:W-:Y:S04]  /*1a570*/  STL [R1+0xa04], R58 ;  /* 0x000a043a01007387 */ /* 0x000fe80000100800 */
[----:B------:R-:W-:Y:S01]  /*1a580*/  STL [R1+0xa28], R59 ;  /* 0x000a283b01007387 */ /* 0x000fe20000100800 */
[----:B------:R-:W-:-:S03]  /*1a590*/  IMAD.X R39, R39, 0x1, R2, P6 ;  /* 0x0000000127277824 */ /* 0x000fc600030e0602 */
[----:B------:R-:W-:Y:S01]  /*1a5a0*/  STL [R1+0x9fc], R38 ;  /* 0x0009fc2601007387 */ /* 0x000fe20000100800 */
[----:B------:R-:W-:-:S05]  /*1a5b0*/  IMAD.X R53, R53, 0x1, R2, P1 ;  /* 0x0000000135357824 */ /* 0x000fca00008e0602 */
[----:B------:R0:W-:Y:S04]  /*1a5c0*/  STL [R1+0xa18], R53 ;  /* 0x000a183501007387 */ /* 0x0001e80000100800 */
[----:B------:R-:W-:Y:S04]  /*1a5d0*/  STL [R1+0xa20], R39 ;  /* 0x000a202701007387 */ /* 0x000fe80000100800 */
[----:B0-----:R-:W4:Y:S01]  /*1a5e0*/  LDL.LU R53, [R1+0x9e8] ;  /* 0x0009e80001357983 */ /* 0x001f220000300800 */
[-C--:B------:R-:W-:Y:S02]  /*1a5f0*/  IADD3 R35, P6, R35, R34.reuse, RZ ;  /* 0x0000002223237210 */ /* 0x080fe40007fde0ff */
[-C--:B------:R-:W-:Y:S01]  /*1a600*/  IADD3 R22, P1, R22, R34.reuse, RZ ;  /* 0x0000002216167210 */ /* 0x080fe20007f3e0ff */
[----:B------:R-:W-:Y:S01]  /*1a610*/  IMAD.X R23, R23, 0x1, R2, P2 ;  /* 0x0000000117177824 */ /* 0x000fe200010e0602 */
[----:B------:R-:W-:Y:S01]  /*1a620*/  IADD3 R19, P2, R19, R34, RZ ;  /* 0x0000002213137210 */ /* 0x000fe20007f5e0ff */
[----:B------:R-:W-:Y:S01]  /*1a630*/  STL [R1+0x9f4], R35 ;  /* 0x0009f42301007387 */ /* 0x000fe20000100800 */
[----:B--2---:R-:W-:-:S02]  /*1a640*/  IADD3.X R37, R37, R2, RZ, P3, !PT ;  /* 0x0000000225257210 */ /* 0x004fc40001ffe4ff */
        /* <DEDUP_REMOVED lines=24> */
[----:B------:R-:W-:-:S05]  /*1a7d0*/  IADD3 R60, P5, R60, R34, RZ ;  /* 0x000000223c3c7210 */ /* 0x000fca0007fbe0ff */
[----:B------:R0:W-:Y:S01]  /*1a7e0*/  STL [R1+0x9cc], R60 ;  /* 0x0009cc3c01007387 */ /* 0x0001e20000100800 */
[----:B------:R-:W-:-:S03]  /*1a7f0*/  IMAD.X R49, R49, 0x1, R2, P6 ;  /* 0x0000000131317824 */ /* 0x000fc600030e0602 */
[----:B0-----:R-:W2:Y:S04]  /*1a800*/  LDL.LU R60, [R1+0x98c] ;  /* 0x00098c00013c7983 */ /* 0x001ea80000300800 */
[----:B------:R-:W2:Y:S04]  /*1a810*/  LDL.LU R58, [R1+0x9b0] ;  /* 0x0009b000013a7983 */ /* 0x000ea80000300800 */
[----:B------:R-:W2:Y:S04]  /*1a820*/  LDL.LU R59, [R1+0x984] ;  /* 0x00098400013b7983 */ /* 0x000ea80000300800 */
[----:B------:R-:W-:Y:S04]  /*1a830*/  STL [R1+0x9f0], R49 ;  /* 0x0009f03101007387 */ /* 0x000fe80000100800 */
[----:B------:R-:W2:Y:S01]  /*1a840*/  LDL.LU R38, [R1+0x9a8] ;  /* 0x0009a80001267983 */ /* 0x000ea20000300800 */
[----:B---3--:R-:W-:-:S05]  /*1a850*/  IADD3 R3, P6, R3, R34, RZ ;  /* 0x0000002203037210 */ /* 0x008fca0007fde0ff */
[----:B------:R0:W-:Y:S04]  /*1a860*/  STL [R1+0x9c4], R3 ;  /* 0x0009c40301007387 */ /* 0x0001e80000100800 */
[----:B------:R-:W3:Y:S04]  /*1a870*/  LDL.LU R39, [R1+0x97c] ;  /* 0x00097c0001277983 */ /* 0x000ee80000300800 */
[----:B------:R-:W3:Y:S04]  /*1a880*/  LDL.LU R35, [R1+0x9a0] ;  /* 0x0009a00001237983 */ /* 0x000ee80000300800 */
[----:B0-----:R-:W3:Y:S04]  /*1a890*/  LDL.LU R3, [R1+0x974] ;  /* 0x0009740001037983 */ /* 0x001ee80000300800 */
[----:B------:R-:W3:Y:S04]  /*1a8a0*/  LDL.LU R22, [R1+0x998] ;  /* 0x0009980001167983 */ /* 0x000ee80000300800 */
[----:B------:R-:W3:Y:S04]  /*1a8b0*/  LDL.LU R23, [R1+0x96c] ;  /* 0x00096c0001177983 */ /* 0x000ee80000300800 */
[----:B------:R-:W3:Y:S01]  /*1a8c0*/  LDL.LU R19, [R1+0x990] ;  /* 0x0009900001137983 */ /* 0x000ee20000300800 */
[----:B----4-:R-:W-:-:S05]  /*1a8d0*/  IMAD.X R53, R53, 0x1, R2, P1 ;  /* 0x0000000135357824 */ /* 0x010fca00008e0602 */
[----:B------:R0:W-:Y:S04]  /*1a8e0*/  STL [R1+0x9e8], R53 ;  /* 0x0009e83501007387 */ /* 0x0001e80000100800 */
[----:B------:R-:W4:Y:S04]  /*1a8f0*/  LDL.LU R37, [R1+0x964] ;  /* 0x0009640001257983 */ /* 0x000f280000300800 */
[----:B------:R-:W4:Y:S04]  /*1a900*/  LDL.LU R45, [R1+0x988] ;  /* 0x00098800012d7983 */ /* 0x000f280000300800 */
[----:B------:R-:W4:Y:S04]  /*1a910*/  LDL.LU R44, [R1+0x95c] ;  /* 0x00095c00012c7983 */ /* 0x000f280000300800 */
[----:B------:R-:W4:Y:S04]  /*1a920*/  LDL.LU R49, [R1+0x980] ;  /* 0x0009800001317983 */ /* 0x000f280000300800 */
[----:B0-----:R-:W4:Y:S01]  /*1a930*/  LDL.LU R53, [R1+0x954] ;  /* 0x0009540001357983 */ /* 0x001f220000300800 */
[-C--:B--2---:R-:W-:Y:S01]  /*1a940*/  IADD3 R54, P1, R54, R34.reuse, RZ ;  /* 0x0000002236367210 */ /* 0x084fe20007f3e0ff */
[--C-:B------:R-:W-:Y:S01]  /*1a950*/  IMAD.X R55, R55, 0x1, R2.reuse, P2 ;  /* 0x0000000137377824 */ /* 0x100fe200010e0602 */
        /* <DEDUP_REMOVED lines=20> */
[----:B0-----:R-:W2:Y:S04]  /*1aaa0*/  LDL.LU R52, [R1+0x978] ;  /* 0x0009780001347983 */ /* 0x001ea80000300800 */
[----:B------:R-:W-:Y:S04]  /*1aab0*/  STL [R1+0x9c0], R57 ;  /* 0x0009c03901007387 */ /* 0x000fe80000100800 */
[----:B------:R0:W-:Y:S01]  /*1aac0*/  STL [R1+0x9b8], R48 ;  /* 0x0009b83001007387 */ /* 0x0001e20000100800 */
[----:B------:R-:W-:Y:S01]  /*1aad0*/  IADD3 R60, P1, R60, R34, RZ ;  /* 0x000000223c3c7210 */ /* 0x000fe20007f3e0ff */
[----:B------:R-:W-:-:S02]  /*1aae0*/  IMAD.X R58, R58, 0x1, R2, P2 ;  /* 0x000000013a3a7824 */ /* 0x000fc400010e0602 */
[----:B0-----:R-:W2:Y:S04]  /*1aaf0*/  LDL.LU R48, [R1+0x94c] ;  /* 0x00094c0001307983 */ /* 0x001ea80000300800 */
[----:B------:R0:W-:Y:S01]  /*1ab00*/  STL [R1+0x98c], R60 ;  /* 0x00098c3c01007387 */ /* 0x0001e20000100800 */
[----:B------:R-:W-:Y:S01]  /*1ab10*/  IADD3 R59, P2, R59, R34, RZ ;  /* 0x000000223b3b7210 */ /* 0x000fe20007f5e0ff */
[----:B------:R-:W-:Y:S02]  /*1ab20*/  IMAD.X R38, R38, 0x1, R2, P3 ;  /* 0x0000000126267824 */ /* 0x000fe400018e0602 */
[----:B0-----:R-:W2:Y:S04]  /*1ab30*/  LDL.LU R60, [R1+0x970] ;  /* 0x00097000013c7983 */ /* 0x001ea80000300800 */
[----:B------:R-:W-:Y:S04]  /*1ab40*/  STL [R1+0x9b0], R58 ;  /* 0x0009b03a01007387 */ /* 0x000fe80000100800 */
[----:B------:R-:W-:Y:S04]  /*1ab50*/  STL [R1+0x984], R59 ;  /* 0x0009843b01007387 */ /* 0x000fe80000100800 */
[----:B------:R-:W-:Y:S01]  /*1ab60*/  STL [R1+0x9a8], R38 ;  /* 0x0009a82601007387 */ /* 0x000fe20000100800 */
[----:B---3--:R-:W-:-:S02]  /*1ab70*/  IADD3.X R35, R35, R2, RZ, P4, !PT ;  /* 0x0000000223237210 */ /* 0x008fc400027fe4ff */
[-C--:B------:R-:W-:Y:S02]  /*1ab80*/  IADD3 R39, P3, R39, R34.reuse, RZ ;  /* 0x0000002227277210 */ /* 0x080fe40007f7e0ff */
[-C--:B------:R-:W-:Y:S01]  /*1ab90*/  IADD3 R3, P4, R3, R34.reuse, RZ ;  /* 0x0000002203037210 */ /* 0x080fe20007f9e0ff */
[--C-:B------:R-:W-:Y:S01]  /*1aba0*/  IMAD.X R22, R22, 0x1, R2.reuse, P5 ;  /* 0x0000000116167824 */ /* 0x100fe200028e0602 */
[-C--:B------:R-:W-:Y:S01]  /*1abb0*/  IADD3 R23, P5, R23, R34.reuse, RZ ;  /* 0x0000002217177210 */ /* 0x080fe20007fbe0ff */
[--C-:B------:R-:W-:Y:S02]  /*1abc0*/  IMAD.X R19, R19, 0x1, R2.reuse, P6 ;  /* 0x0000000113137824 */ /* 0x100fe400030e0602 */
[----:B------:R0:W-:Y:S04]  /*1abd0*/  STL [R1+0x974], R3 ;  /* 0x0009740301007387 */ /* 0x0001e80000100800 */
[----:B------:R-:W-:Y:S04]  /*1abe0*/  STL [R1+0x97c], R39 ;  /* 0x00097c2701007387 */ /* 0x000fe80000100800 */
[----:B0-----:R-:W3:Y:S04]  /*1abf0*/  LDL.LU R3, [R1+0x944] ;  /* 0x0009440001037983 */ /* 0x001ee80000300800 */
[----:B------:R-:W-:Y:S04]  /*1ac00*/  STL [R1+0x9a0], R35 ;  /* 0x0009a02301007387 */ /* 0x000fe80000100800 */
[----:B------:R-:W-:Y:S01]  /*1ac10*/  STL [R1+0x998], R22 ;  /* 0x0009981601007387 */ /* 0x000fe20000100800 */
[----:B----4-:R-:W-:Y:S01]  /*1ac20*/  IADD3 R37, P6, R37, R34, RZ ;  /* 0x0000002225257210 */ /* 0x010fe20007fde0ff */
[----:B------:R-:W-:-:S02]  /*1ac30*/  IMAD.X R45, R45, 0x1, R2, P1 ;  /* 0x000000012d2d7824 */ /* 0x000fc400008e0602 */
[----:B------:R-:W-:Y:S01]  /*1ac40*/  STL [R1+0x96c], R23 ;  /* 0x00096c1701007387 */ /* 0x000fe20000100800 */
[----:B------:R-:W-:-:S03]  /*1ac50*/  IADD3 R44, P1, R44, R34, RZ ;  /* 0x000000222c2c7210 */ /* 0x000fc60007f3e0ff */
[----:B------:R-:W-:Y:S01]  /*1ac60*/  STL [R1+0x990], R19 ;  /* 0x0009901301007387 */ /* 0x000fe20000100800 */
[----:B------:R-:W-:-:S03]  /*1ac70*/  IMAD.X R49, R49, 0x1, R2, P2 ;  /* 0x0000000131317824 */ /* 0x000fc600010e0602 */
[----:B------:R-:W-:Y:S04]  /*1ac80*/  STL [R1+0x964], R37 ;  /* 0x0009642501007387 */ /* 0x000fe80000100800 */
[----:B------:R-:W-:Y:S04]  /*1ac90*/  STL [R1+0x988], R45 ;  /* 0x0009882d01007387 */ /* 0x000fe80000100800 */
[----:B------:R-:W4:Y:S01]  /*1aca0*/  LDL.LU R54, [R1+0x968] ;  /* 0x0009680001367983 */ /* 0x000f220000300800 */
[----:B------:R-:W-:-:S03]  /*1acb0*/  IADD3 R53, P2, R53, R34, RZ ;  /* 0x0000002235357210 */ /* 0x000fc60007f5e0ff */
        /* <DEDUP_REMOVED lines=14> */
[----:B--2---:R-:W-:-:S05]  /*1ada0*/  IMAD.X R52, R52, 0x1, R2, P3 ;  /* 0x0000000134347824 */ /* 0x004fca00018e0602 */
[----:B------:R0:W-:Y:S01]  /*1adb0*/  STL [R1+0x978], R52 ;  /* 0x0009783401007387 */ /* 0x0001e20000100800 */
[----:B------:R-:W-:-:S03]  /*1adc0*/  IADD3 R48, P3, R48, R34, RZ ;  /* 0x0000002230307210 */ /* 0x000fc60007f7e0ff */
[----:B0-----:R-:W2:Y:S04]  /*1add0*/  LDL.LU R52, [R1+0x938] ;  /* 0x0009380001347983 */ /* 0x001ea80000300800 */
[----:B------:R-:W2:Y:S04]  /*1ade0*/  LDL.LU R58, [R1+0x90c] ;  /* 0x00090c00013a7983 */ /* 0x000ea80000300800 */
[----:B------:R-:W2:Y:S04]  /*1adf0*/  LDL.LU R59, [R1+0x930] ;  /* 0x00093000013b7983 */ /* 0x000ea80000300800 */
[----:B------:R-:W-:Y:S04]  /*1ae00*/  STL [R1+0x94c], R48 ;  /* 0x00094c3001007387 */ /* 0x000fe80000100800 */
[----:B------:R-:W2:Y:S01]  /*1ae10*/  LDL.LU R38, [R1+0x904] ;  /* 0x0009040001267983 */ /* 0x000ea20000300800 */
[----:B------:R-:W-:-:S05]  /*1ae20*/  IMAD.X R60, R60, 0x1, R2, P4 ;  /* 0x000000013c3c7824 */ /* 0x000fca00020e0602 */
[----:B------:R0:W-:Y:S04]  /*1ae30*/  STL [R1+0x970], R60 ;  /* 0x0009703c01007387 */ /* 0x0001e80000100800 */
[----:B------:R-:W2:Y:S04]  /*1ae40*/  LDL.LU R39, [R1+0x928] ;  /* 0x0009280001277983 */ /* 0x000ea80000300800 */
[----:B------:R-:W2:Y:S04]  /*1ae50*/  LDL.LU R35, [R1+0x8fc] ;  /* 0x0008fc0001237983 */ /* 0x000ea80000300800 */
[----:B0-----:R-:W2:Y:S04]  /*1ae60*/  LDL.LU R60, [R1+0x920] ;  /* 0x00092000013c7983 */ /* 0x001ea80000300800 */
[----:B------:R-:W2:Y:S04]  /*1ae70*/  LDL.LU R22, [R1+0x8f4] ;  /* 0x0008f40001167983 */ /* 0x000ea80000300800 */
[----:B------:R-:W2:Y:S04]  /*1ae80*/  LDL.LU R23, [R1+0x918] ;  /* 0x0009180001177983 */ /* 0x000ea80000300800 */
[----:B------:R-:W2:Y:S01]  /*1ae90*/  LDL.LU R19, [R1+0x8ec] ;  /* 0x0008ec0001137983 */ /* 0x000ea20000300800 */
[----:B---3--:R-:W-:-:S05]  /*1aea0*/  IADD3 R3, P4, R3, R34, RZ ;  /* 0x0000002203037210 */ /* 0x008fca0007f9e0ff */
[----:B------:R0:W-:Y:S04]  /*1aeb0*/  STL [R1+0x944], R3 ;  /* 0x0009440301007387 */ /* 0x0001e80000100800 */
[----:B------:R-:W3:Y:S04]  /*1aec0*/  LDL.LU R37, [R1+0x910] ;  /* 0x0009100001257983 */ /* 0x000ee80000300800 */
[----:B------:R-:W3:Y:S04]  /*1aed0*/  LDL.LU R45, [R1+0x8e4] ;  /* 0x0008e400012d7983 */ /* 0x000ee80000300800 */
[----:B------:R-:W3:Y:S04]  /*1aee0*/  LDL.LU R44, [R1+0x908] ;  /* 0x00090800012c7983 */ /* 0x000ee80000300800 */
[----:B------:R-:W3:Y:S01]  /*1aef0*/  LDL.LU R48, [R1+0x8dc] ;  /* 0x0008dc0001307983 */ /* 0x000ee20000300800 */
[----:B----4-:R-:W-:-:S03]  /*1af00*/  IMAD.X R54, R54, 0x1, R2, P5 ;  /* 0x0000000136367824 */ /* 0x010fc600028e0602 */
[----:B0-----:R-:W4:Y:S01]  /*1af10*/  LDL.LU R3, [R1+0x900] ;  /* 0x0009000001037983 */ /* 0x001f220000300800 */
[-C--:B------:R-:W-:Y:S01]  /*1af20*/  IADD3 R55, P5, R55, R34.reuse, RZ ;  /* 0x0000002237377210 */ /* 0x080fe20007fbe0ff */
[--C-:B------:R-:W-:Y:S01]  /*1af30*/  IMAD.X R50, R50, 0x1, R2.reuse, P6 ;  /* 0x0000000132327824 */ /* 0x100fe200030e0602 */
[-C--:B------:R-:W-:Y:S01]  /*1af40*/  IADD3 R51, P6, R51, R34.reuse, RZ ;  /* 0x0000002233337210 */ /* 0x080fe20007fde0ff */
[----:B------:R-:W-:Y:S01]  /*1af50*/  IMAD.X R28, R28, 0x1, R2, P1 ;  /* 0x000000011c1c7824 */ /* 0x000fe200008e0602 */
        /* <DEDUP_REMOVED lines=11> */
[----:B------:R-:W-:Y:S04]  /*1b010*/  STL [R1+0x950], R30 ;  /* 0x0009501e01007387 */ /* 0x000fe80000100800 */
[----:B------:R-:W-:Y:S04]  /*1b020*/  STL [R1+0x924], R31 ;  /* 0x0009241f01007387 */ /* 0x000fe80000100800 */
[----:B------:R0:W-:Y:S04]  /*1b030*/  STL [R1+0x940], R53 ;  /* 0x0009403501007387 */ /* 0x0001e80000100800 */
[----:B------:R-:W-:Y:S04]  /*1b040*/  STL [R1+0x948], R56 ;  /* 0x0009483801007387 */ /* 0x000fe80000100800 */
[----:B0-----:R-:W4:Y:S01]  /*1b050*/  LDL.LU R53, [R1+0x8d4] ;  /* 0x0008d40001357983 */ /* 0x001f220000300800 */
[----:B------:R-:W-:-:S02]  /*1b060*/  IADD3 R57, P3, R57, R34, RZ ;  /* 0x0000002239397210 */ /* 0x000fc40007f7e0ff */
[----:B------:R-:W-:-:S03]  /*1b070*/  IADD3 R49, P4, R49, R34, RZ ;  /* 0x0000002231317210 */ /* 0x000fc60007f9e0ff */
[----:B------:R-:W-:Y:S04]  /*1b080*/  STL [R1+0x91c], R57 ;  /* 0x00091c3901007387 */ /* 0x000fe80000100800 */
[----:B------:R0:W-:Y:S04]  /*1b090*/  STL [R1+0x914], R49 ;  /* 0x0009143101007387 */ /* 0x0001e80000100800 */
[----:B0-----:R-:W4:Y:S01]  /*1b0a0*/  LDL.LU R49, [R1+0x8f8] ;  /* 0x0008f80001317983 */ /* 0x001f220000300800 */
[----:B--2---:R-:W-:Y:S02]  /*1b0b0*/  IADD3.X R52, R52, R2, RZ, P5, !PT ;  /* 0x0000000234347210 */ /* 0x004fe40002ffe4ff */
[----:B------:R-:W-:Y:S01]  /*1b0c0*/  IADD3 R58, P5, R58, R34, RZ ;  /* 0x000000223a3a7210 */ /* 0x000fe20007fbe0ff */
[----:B------:R-:W-:-:S02]  /*1b0d0*/  IMAD.X R59, R59, 0x1, R2, P6 ;  /* 0x000000013b3b7824 */ /* 0x000fc400030e0602 */
[----:B------:R0:W-:Y:S01]  /*1b0e0*/  STL [R1+0x938], R52 ;  /* 0x0009383401007387 */ /* 0x0001e20000100800 */
[----:B------:R-:W-:-:S03]  /*1b0f0*/  IADD3 R38, P6, R38, R34, RZ ;  /* 0x0000002226267210 */ /* 0x000fc60007fde0ff */
[----:B0-----:R-:W2:Y:S01]  /*1b100*/  LDL.LU R52, [R1+0x8cc] ;  /* 0x0008cc0001347983 */ /* 0x001ea20000300800 */
[----:B------:R-:W-:-:S03]  /*1b110*/  IMAD.X R39, R39, 0x1, R2, P1 ;  /* 0x0000000127277824 */ /* 0x000fc600008e0602 */
[----:B------:R-:W-:Y:S01]  /*1b120*/  STL [R1+0x90c], R58 ;  /* 0x00090c3a01007387 */ /* 0x000fe20000100800 */
[----:B------:R-:W-:-:S03]  /*1b130*/  IADD3 R35, P1, R35, R34, RZ ;  /* 0x0000002223237210 */ /* 0x000fc60007f3e0ff */
[----:B------:R-:W-:Y:S01]  /*1b140*/  STL [R1+0x930], R59 ;  /* 0x0009303b01007387 */ /* 0x000fe20000100800 */
[----:B------:R-:W-:-:S03]  /*1b150*/  IMAD.X R60, R60, 0x1, R2, P2 ;  /* 0x000000013c3c7824 */ /* 0x000fc600010e0602 */
[----:B------:R-:W-:Y:S01]  /*1b160*/  STL [R1+0x904], R38 ;  /* 0x0009042601007387 */ /* 0x000fe20000100800 */
[-C--:B------:R-:W-:Y:S01]  /*1b170*/  IADD3 R22, P2, R22, R34.reuse, RZ ;  /* 0x0000002216167210 */ /* 0x080fe20007f5e0ff */
[--C-:B------:R-:W-:Y:S01]  /*1b180*/  IMAD.X R23, R23, 0x1, R2.reuse, P3 ;  /* 0x0000000117177824 */ /* 0x100fe200018e0602 */
[-C--:B------:R-:W-:Y:S01]  /*1b190*/  IADD3 R19, P3, R19, R34.reuse, RZ ;  /* 0x0000002213137210 */ /* 0x080fe20007f7e0ff */
[----:B------:R0:W-:Y:S04]  /*1b1a0*/  STL [R1+0x920], R60 ;  /* 0x0009203c01007387 */ /* 0x0001e80000100800 */
[----:B------:R-:W-:Y:S04]  /*1b1b0*/  STL [R1+0x928], R39 ;  /* 0x0009282701007387 */ /* 0x000fe80000100800 */
[----:B0-----:R-:W2:Y:S04]  /*1b1c0*/  LDL.LU R60, [R1+0x8f0] ;  /* 0x0008f000013c7983 */ /* 0x001ea80000300800 */
[----:B------:R-:W-:Y:S04]  /*1b1d0*/  STL [R1+0x8fc], R35 ;  /* 0x0008fc2301007387 */ /* 0x000fe80000100800 */
[----:B------:R-:W-:Y:S04]  /*1b1e0*/  STL [R1+0x8f4], R22 ;  /* 0x0008f41601007387 */ /* 0x000fe80000100800 */
[----:B------:R-:W-:Y:S04]  /*1b1f0*/  STL [R1+0x918], R23 ;  /* 0x0009181701007387 */ /* 0x000fe80000100800 */
[----:B------:R-:W-:Y:S01]  /*1b200*/  STL [R1+0x8ec], R19 ;  /* 0x0008ec1301007387 */ /* 0x000fe20000100800 */
[--C-:B---3--:R-:W-:Y:S01]  /*1b210*/  IMAD.X R37, R37, 0x1, R2.reuse, P4 ;  /* 0x0000000125257824 */ /* 0x108fe200020e0602 */
[-C--:B------:R-:W-:Y:S01]  /*1b220*/  IADD3 R45, P4, R45, R34.reuse, RZ ;  /* 0x000000222d2d7210 */ /* 0x080fe20007f9e0ff */
[----:B------:R-:W-:Y:S01]  /*1b230*/  IMAD.X R44, R44, 0x1, R2, P5 ;  /* 0x000000012c2c7824 */ /* 0x000fe200028e0602 */
[----:B------:R-:W-:-:S02]  /*1b240*/  IADD3 R48, P5, R48, R34, RZ ;  /* 0x0000002230307210 */ /* 0x000fc40007fbe0ff */
[----:B------:R-:W-:Y:S04]  /*1b250*/  STL [R1+0x910], R37 ;  /* 0x0009102501007387 */ /* 0x000fe80000100800 */
[----:B------:R-:W-:Y:S01]  /*1b260*/  STL [R1+0x8e4], R45 ;  /* 0x0008e42d01007387 */ /* 0x000fe20000100800 */
[----:B----4-:R-:W-:-:S03]  /*1b270*/  IMAD.X R3, R3, 0x1, R2, P6 ;  /* 0x0000000103037824 */ /* 0x010fc600030e0602 */
        /* <DEDUP_REMOVED lines=17> */
[----:B0-----:R-:W4:Y:S04]  /*1b390*/  LDL.LU R53, [R1+0x894] ;  /* 0x0008940001357983 */ /* 0x001f280000300800 */
[----:B------:R-:W4:Y:S01]  /*1b3a0*/  LDL.LU R58, [R1+0x8b8] ;  /* 0x0008b800013a7983 */ /* 0x000f220000300800 */
[----:B------:R-:W-:-:S03]  /*1b3b0*/  IMAD.X R49, R49, 0x1, R2, P1 ;  /* 0x0000000131317824 */ /* 0x000fc600008e0602 */
[----:B------:R-:W4:Y:S04]  /*1b3c0*/  LDL.LU R59, [R1+0x88c] ;  /* 0x00088c00013b7983 */ /* 0x000f280000300800 */
[----:B------:R-:W-:Y:S04]  /*1b3d0*/  STL [R1+0x8f8], R49 ;  /* 0x0008f83101007387 */ /* 0x000fe80000100800 */
[----:B------:R-:W4:Y:S01]  /*1b3e0*/  LDL.LU R38, [R1+0x8b0] ;  /* 0x0008b00001267983 */ /* 0x000f220000300800 */
[----:B--2---:R-:W-:-:S05]  /*1b3f0*/  IADD3 R52, P1, R52, R34, RZ ;  /* 0x0000002234347210 */ /* 0x004fca0007f3e0ff */
[----:B------:R0:W-:Y:S04]  /*1b400*/  STL [R1+0x8cc], R52 ;  /* 0x0008cc3401007387 */ /* 0x0001e80000100800 */
[----:B------:R-:W2:Y:S04]  /*1b410*/  LDL.LU R39, [R1+0x884] ;  /* 0x0008840001277983 */ /* 0x000ea80000300800 */
[----:B------:R-:W2:Y:S04]  /*1b420*/  LDL.LU R35, [R1+0x8a8] ;  /* 0x0008a80001237983 */ /* 0x000ea80000300800 */
[----:B0-----:R-:W2:Y:S04]  /*1b430*/  LDL.LU R52, [R1+0x87c] ;  /* 0x00087c0001347983 */ /* 0x001ea80000300800 */
[----:B------:R-:W2:Y:S04]  /*1b440*/  LDL.LU R22, [R1+0x8a0] ;  /* 0x0008a00001167983 */ /* 0x000ea80000300800 */
[----:B------:R-:W2:Y:S04]  /*1b450*/  LDL.LU R23, [R1+0x874] ;  /* 0x0008740001177983 */ /* 0x000ea80000300800 */
[----:B------:R-:W2:Y:S01]  /*1b460*/  LDL.LU R19, [R1+0x898] ;  /* 0x0008980001137983 */ /* 0x000ea20000300800 */
[----:B------:R-:W-:-:S05]  /*1b470*/  IMAD.X R60, R60, 0x1, R2, P2 ;  /* 0x000000013c3c7824 */ /* 0x000fca00010e0602 */
[----:B------:R0:W-:Y:S04]  /*1b480*/  STL [R1+0x8f0], R60 ;  /* 0x0008f03c01007387 */ /* 0x0001e80000100800 */
[----:B------:R-:W2:Y:S04]  /*1b490*/  LDL.LU R37, [R1+0x86c] ;  /* 0x00086c0001257983 */ /* 0x000ea80000300800 */
[----:B------:R-:W2:Y:S04]  /*1b4a0*/  LDL.LU R45, [R1+0x890] ;  /* 0x00089000012d7983 */ /* 0x000ea80000300800 */
[----:B------:R-:W2:Y:S04]  /*1b4b0*/  LDL.LU R44, [R1+0x864] ;  /* 0x00086400012c7983 */ /* 0x000ea80000300800 */
[----:B------:R-:W2:Y:S04]  /*1b4c0*/  LDL.LU R49, [R1+0x888] ;  /* 0x0008880001317983 */ /* 0x000ea80000300800 */
[----:B0-----:R-:W2:Y:S01]  /*1b4d0*/  LDL.LU R60, [R1+0x85c] ;  /* 0x00085c00013c7983 */ /* 0x001ea20000300800 */
[-C--:B---3--:R-:W-:Y:S01]  /*1b4e0*/  IADD3 R54, P2, R54, R34.reuse, RZ ;  /* 0x0000002236367210 */ /* 0x088fe20007f5e0ff */
[--C-:B----4-:R-:W-:Y:S01]  /*1b4f0*/  IMAD.X R55, R55, 0x1, R2.reuse, P3 ;  /* 0x0000000137377824 */ /* 0x110fe200018e0602 */
        /* <DEDUP_REMOVED lines=8> */
[----:B------:R-:W-:Y:S01]  /*1b580*/  IADD3.X R31, R31, R2, RZ, P6, !PT ;  /* 0x000000021f1f7210 */ /* 0x000fe200037fe4ff */
[----:B------:R-:W-:Y:S02]  /*1b590*/  IMAD.X R57, R57, 0x1, R2, P1 ;  /* 0x0000000139397824 */ /* 0x000fe400008e0602 */
        /* <DEDUP_REMOVED lines=17> */
[--C-:B------:R-:W-:Y:S01]  /*1b6b0*/  IMAD.X R58, R58, 0x1, R2.reuse, P3 ;  /* 0x000000013a3a7824 */ /* 0x100fe200018e0602 */
[----:B------:R-:W-:Y:S01]  /*1b6c0*/  IADD3 R59, P3, R59, R34, RZ ;  /* 0x000000223b3b7210 */ /* 0x000fe20007f7e0ff */
[----:B------:R-:W-:-:S03]  /*1b6d0*/  IMAD.X R38, R38, 0x1, R2, P4 ;  /* 0x0000000126267824 */ /* 0x000fc600020e0602 */
[----:B------:R-:W-:Y:S01]  /*1b6e0*/  STL [R1+0x8b8], R58 ;  /* 0x0008b83a01007387 */ /* 0x000fe20000100800 */
[--C-:B--2---:R-:W-:Y:S01]  /*1b6f0*/  IMAD.X R35, R35, 0x1, R2.reuse, P5 ;  /* 0x0000000123237824 */ /* 0x104fe200028e0602 */
[-C--:B------:R-:W-:Y:S02]  /*1b700*/  IADD3 R39, P4, R39, R34.reuse, RZ ;  /* 0x0000002227277210 */ /* 0x080fe40007f9e0ff */
        /* <DEDUP_REMOVED lines=8> */
[----:B------:R-:W-:-:S03]  /*1b790*/  IADD3 R37, P1, R37, R34, RZ ;  /* 0x0000002225257210 */ /* 0x000fc60007f3e0ff */
[----:B0-----:R-:W2:Y:S04]  /*1b7a0*/  LDL.LU R52, [R1+0x84c] ;  /* 0x00084c0001347983 */ /* 0x001ea80000300800 */
[----:B------:R-:W-:Y:S01]  /*1b7b0*/  STL [R1+0x8a8], R35 ;  /* 0x0008a82301007387 */ /* 0x000fe20000100800 */
[----:B------:R-:W-:-:S03]  /*1b7c0*/  IMAD.X R45, R45, 0x1, R2, P2 ;  /* 0x000000012d2d7824 */ /* 0x000fc600010e0602 */
[----:B------:R-:W-:Y:S04]  /*1b7d0*/  STL [R1+0x8a0], R22 ;  /* 0x0008a01601007387 */ /* 0x000fe80000100800 */
[----:B------:R-:W-:Y:S01]  /*1b7e0*/  STL [R1+0x874], R23 ;  /* 0x0008741701007387 */ /* 0x000fe20000100800 */
[----:B------:R-:W-:-:S03]  /*1b7f0*/  IADD3 R44, P2, R44, R34, RZ ;  /* 0x000000222c2c7210 */ /* 0x000fc60007f5e0ff */
[----:B------:R-:W-:Y:S01]  /*1b800*/  STL [R1+0x898], R19 ;  /* 0x0008981301007387 */ /* 0x000fe20000100800 */
[----:B------:R-:W-:-:S03]  /*1b810*/  IMAD.X R49, R49, 0x1, R2, P3 ;  /* 0x0000000131317824 */ /* 0x000fc600018e0602 */
        /* <DEDUP_REMOVED lines=18> */
[----:B---3--:R-:W-:-:S05]  /*1b940*/  IMAD.X R3, R3, 0x1, R2, P4 ;  /* 0x0000000103037824 */ /* 0x008fca00020e0602 */
[----:B------:R0:W-:Y:S01]  /*1b950*/  STL [R1+0x880], R3 ;  /* 0x0008800301007387 */ /* 0x0001e20000100800 */
[----:B----4-:R-:W-:-:S03]  /*1b960*/  IADD3 R48, P4, R48, R34, RZ ;  /* 0x0000002230307210 */ /* 0x010fc60007f9e0ff */
[----:B0-----:R-:W3:Y:S04]  /*1b970*/  LDL.LU R3, [R1+0x840] ;  /* 0x0008400001037983 */ /* 0x001ee80000300800 */
[----:B------:R-:W4:Y:S04]  /*1b980*/  LDL.LU R58, [R1+0x814] ;  /* 0x00081400013a7983 */ /* 0x000f280000300800 */
[----:B------:R-:W4:Y:S04]  /*1b990*/  LDL.LU R59, [R1+0x838] ;  /* 0x00083800013b7983 */ /* 0x000f280000300800 */
[----:B------:R0:W-:Y:S04]  /*1b9a0*/  STL [R1+0x854], R48 ;  /* 0x0008543001007387 */ /* 0x0001e80000100800 */
        /* <DEDUP_REMOVED lines=13> */
[----:B------:R-:W2:Y:S01]  /*1ba80*/  LDL.LU R44, [R1+0x810] ;  /* 0x00081000012c7983 */ /* 0x000ea20000300800 */
[----:B------:R-:W-:-:S03]  /*1ba90*/  IMAD.X R54, R54, 0x1, R2, P6 ;  /* 0x0000000136367824 */ /* 0x000fc600030e0602 */
[----:B-1----:R-:W2:Y:S01]  /*1baa0*/  LDL.LU R53, [R1+0x7e4] ;  /* 0x0007e40001357983 */ /* 0x002ea20000300800 */
[----:B------:R-:W-:Y:S02]  /*1bab0*/  IADD3 R55, P6, R55, R34, RZ ;  /* 0x0000002237377210 */ /* 0x000fe40007fde0ff */
[----:B------:R-:W-:Y:S01]  /*1bac0*/  IADD3.X R50, R50, R2, RZ, P1, !PT ;  /* 0x0000000232327210 */ /* 0x000fe20000ffe4ff */
[----:B0-----:R-:W2:Y:S01]  /*1bad0*/  LDL.LU R52, [R1+0x808] ;  /* 0x0008080001347983 */ /* 0x001ea20000300800 */
[-C--:B------:R-:W-:Y:S01]  /*1bae0*/  IADD3 R51, P1, R51, R34.reuse, RZ ;  /* 0x0000002233337210 */ /* 0x080fe20007f3e0ff */
[----:B------:R-:W-:Y:S02]  /*1baf0*/  IMAD.X R28, R28, 0x1, R2, P2 ;  /* 0x000000011c1c7824 */ /* 0x000fe400010e0602 */
        /* <DEDUP_REMOVED lines=29> */
[--C-:B------:R-:W-:Y:S02]  /*1bcd0*/  IMAD.X R39, R39, 0x1, R2.reuse, P2 ;  /* 0x0000000127277824 */ /* 0x100fe400010e0602 */
[----:B------:R-:W-:Y:S01]  /*1bce0*/  IMAD.X R48, R48, 0x1, R2, P3 ;  /* 0x0000000130307824 */ /* 0x000fe200018e0602 */
[----:B------:R-:W-:Y:S04]  /*1bcf0*/  STL [R1+0x80c], R38 ;  /* 0x00080c2601007387 */ /* 0x000fe80000100800 */
[----:B------:R0:W-:Y:S04]  /*1bd00*/  STL [R1+0x828], R48 ;  /* 0x0008283001007387 */ /* 0x0001e80000100800 */
[----:B------:R-:W-:Y:S04]  /*1bd10*/  STL [R1+0x830], R39 ;  /* 0x0008302701007387 */ /* 0x000fe80000100800 */
[----:B0-----:R-:W4:Y:S01]  /*1bd20*/  LDL.LU R48, [R1+0x7f8] ;  /* 0x0007f80001307983 */ /* 0x001f220000300800 */
[----:B------:R-:W-:-:S02]  /*1bd30*/  IADD3 R35, P2, R35, R34, RZ ;  /* 0x0000002223237210 */ /* 0x000fc40007f5e0ff */
[-C--:B------:R-:W-:Y:S01]  /*1bd40*/  IADD3 R22, P3, R22, R34.reuse, RZ ;  /* 0x0000002216167210 */ /* 0x080fe20007f7e0ff */
[--C-:B------:R-:W-:Y:S01]  /*1bd50*/  IMAD.X R23, R23, 0x1, R2.reuse, P4 ;  /* 0x0000000117177824 */ /* 0x100fe200020e0602 */
[-C--:B------:R-:W-:Y:S01]  /*1bd60*/  IADD3 R19, P4, R19, R34.reuse, RZ ;  /* 0x0000002213137210 */ /* 0x080fe20007f9e0ff */
[----:B------:R-:W-:Y:S04]  /*1bd70*/  STL [R1+0x804], R35 ;  /* 0x0008042301007387 */ /* 0x000fe80000100800 */
[----:B------:R-:W-:Y:S04]  /*1bd80*/  STL [R1+0x7fc], R22 ;  /* 0x0007fc1601007387 */ /* 0x000fe80000100800 */
[----:B------:R-:W-:Y:S04]  /*1bd90*/  STL [R1+0x820], R23 ;  /* 0x0008201701007387 */ /* 0x000fe80000100800 */
[----:B------:R-:W-:Y:S01]  /*1bda0*/  STL [R1+0x7f4], R19 ;  /* 0x0007f41301007387 */ /* 0x000fe20000100800 */
[--C-:B--2---:R-:W-:Y:S01]  /*1bdb0*/  IMAD.X R37, R37, 0x1, R2.reuse, P5 ;  /* 0x0000000125257824 */ /* 0x104fe200028e0602 */
[-C--:B------:R-:W-:Y:S01]  /*1bdc0*/  IADD3 R45, P5, R45, R34.reuse, RZ ;  /* 0x000000222d2d7210 */ /* 0x080fe20007fbe0ff */
[----:B------:R-:W-:Y:S01]  /*1bdd0*/  IMAD.X R44, R44, 0x1, R2, P6 ;  /* 0x000000012c2c7824 */ /* 0x000fe200030e0602 */
[----:B------:R-:W-:-:S02]  /*1bde0*/  IADD3 R53, P6, R53, R34, RZ ;  /* 0x0000002235357210 */ /* 0x000fc40007fde0ff */
[----:B------:R-:W-:Y:S04]  /*1bdf0*/  STL [R1+0x818], R37 ;  /* 0x0008182501007387 */ /* 0x000fe80000100800 */
[----:B------:R-:W-:Y:S04]  /*1be00*/  STL [R1+0x7ec], R45 ;  /* 0x0007ec2d01007387 */ /* 0x000fe80000100800 */
[----:B------:R-:W2:Y:S01]  /*1be10*/  LDL.LU R54, [R1+0x7cc] ;  /* 0x0007cc0001367983 */ /* 0x000ea20000300800 */
[----:B------:R-:W-:-:S03]  /*1be20*/  IMAD.X R52, R52, 0x1, R2, P1 ;  /* 0x0000000134347824 */ /* 0x000fc600008e0602 */
[----:B------:R-:W-:Y:S04]  /*1be30*/  STL [R1+0x810], R44 ;  /* 0x0008102c01007387 */ /* 0x000fe80000100800 */
[----:B------:R-:W2:Y:S04]  /*1be40*/  LDL.LU R55, [R1+0x7f0] ;  /* 0x0007f00001377983 */ /* 0x000ea80000300800 */
[----:B------:R0:W-:Y:S04]  /*1be50*/  STL [R1+0x7e4], R53 ;  /* 0x0007e43501007387 */ /* 0x0001e80000100800 */
        /* <DEDUP_REMOVED lines=10> */
[----:B-1----:R-:W2:Y:S01]  /*1bf00*/  LDL.LU R52, [R1+0x7c8] ;  /* 0x0007c80001347983 */ /* 0x002ea20000300800 */
[----:B------:R-:W-:-:S05]  /*1bf10*/  IADD3 R60, P1, R60, R34, RZ ;  /* 0x000000223c3c7210 */ /* 0x000fca0007f3e0ff */
[----:B------:R0:W-:Y:S01]  /*1bf20*/  STL [R1+0x7dc], R60 ;  /* 0x0007dc3c01007387 */ /* 0x0001e20000100800 */
[----:B------:R-:W-:-:S03]  /*1bf30*/  IADD3.X R49, R49, R2, RZ, P2, !PT ;  /* 0x0000000231317210 */ /* 0x000fc600017fe4ff */
        /* <DEDUP_REMOVED lines=38> */
[----:B------:R-:W-:Y:S01]  /*1c1a0*/  STL [R1+0x7d8], R31 ;  /* 0x0007d81f01007387 */ /* 0x000fe20000100800 */
[----:B------:R-:W-:-:S03]  /*1c1b0*/  IMAD.X R52, R52, 0x1, R2, P3 ;  /* 0x0000000134347824 */ /* 0x000fc600018e0602 */
[----:B------:R0:W-:Y:S04]  /*1c1c0*/  STL [R1+0x7a4], R53 ;  /* 0x0007a43501007387 */ /* 0x0001e80000100800 */
[----:B------:R-:W-:Y:S04]  /*1c1d0*/  STL [R1+0x7ac], R56 ;  /* 0x0007ac3801007387 */ /* 0x000fe80000100800 */
[----:B0-----:R-:W2:Y:S04]  /*1c1e0*/  LDL.LU R53, [R1+0x788] ;  /* 0x0007880001357983 */ /* 0x001ea80000300800 */
[----:B------:R-:W-:Y:S04]  /*1c1f0*/  STL [R1+0x7d0], R57 ;  /* 0x0007d03901007387 */ /* 0x000fe80000100800 */
[----:B------:R0:W-:Y:S01]  /*1c200*/  STL [R1+0x7c8], R52 ;  /* 0x0007c83401007387 */ /* 0x0001e20000100800 */
[-C--:B------:R-:W-:Y:S01]  /*1c210*/  IADD3 R60, P3, R60, R34.reuse, RZ ;  /* 0x000000223c3c7210 */ /* 0x080fe20007f7e0ff */
[--C-:B------:R-:W-:Y:S01]  /*1c220*/  IMAD.X R58, R58, 0x1, R2.reuse, P4 ;  /* 0x000000013a3a7824 */ /* 0x100fe200020e0602 */
[----:B------:R-:W-:Y:S01]  /*1c230*/  IADD3 R59, P4, R59, R34, RZ ;  /* 0x000000223b3b7210 */ /* 0x000fe20007f9e0ff */
[----:B0-----:R-:W2:Y:S01]  /*1c240*/  LDL.LU R52, [R1+0x75c] ;  /* 0x00075c0001347983 */ /* 0x001ea20000300800 */
[----:B------:R-:W-:-:S03]  /*1c250*/  IMAD.X R38, R38, 0x1, R2, P5 ;  /* 0x0000000126267824 */ /* 0x000fc600028e0602 */
[----:B------:R0:W-:Y:S04]  /*1c260*/  STL [R1+0x79c], R60 ;  /* 0x00079c3c01007387 */ /* 0x0001e80000100800 */
[----:B0-----:R-:W2:Y:S04]  /*1c270*/  LDL.LU R60, [R1+0x780] ;  /* 0x00078000013c7983 */ /* 0x001ea80000300800 */
[----:B------:R-:W-:Y:S04]  /*1c280*/  STL [R1+0x7c0], R58 ;  /* 0x0007c03a01007387 */ /* 0x000fe80000100800 */
[----:B------:R-:W-:Y:S04]  /*1c290*/  STL [R1+0x794], R59 ;  /* 0x0007943b01007387 */ /* 0x000fe80000100800 */
[----:B------:R-:W-:Y:S01]  /*1c2a0*/  STL [R1+0x7b8], R38 ;  /* 0x0007b82601007387 */ /* 0x000fe20000100800 */
[----:B---3--:R-:W-:Y:S01]  /*1c2b0*/  IMAD.X R35, R35, 0x1, R2, P6 ;  /* 0x0000000123237824 */ /* 0x008fe200030e0602 */
[----:B------:R-:W-:-:S02]  /*1c2c0*/  IADD3 R39, P5, R39, R34, RZ ;  /* 0x0000002227277210 */ /* 0x000fc40007fbe0ff */
[-C--:B------:R-:W-:Y:S01]  /*1c2d0*/  IADD3 R3, P6, R3, R34.reuse, RZ ;  /* 0x0000002203037210 */ /* 0x080fe20007fde0ff */
[--C-:B------:R-:W-:Y:S01]  /*1c2e0*/  IMAD.X R22, R22, 0x1, R2.reuse, P1 ;  /* 0x0000000116167824 */ /* 0x100fe200008e0602 */
[-C--:B------:R-:W-:Y:S01]  /*1c2f0*/  IADD3 R23, P1, R23, R34.reuse, RZ ;  /* 0x0000002217177210 */ /* 0x080fe20007f3e0ff */
[----:B------:R-:W-:Y:S02]  /*1c300*/  IMAD.X R19, R19, 0x1, R2, P2 ;  /* 0x0000000113137824 */ /* 0x000fe400010e0602 */
[----:B------:R0:W-:Y:S04]  /*1c310*/  STL [R1+0x784], R3 ;  /* 0x0007840301007387 */ /* 0x0001e80000100800 */
[----:B------:R1:W-:Y:S01]  /*1c320*/  STL [R1+0x78c], R39 ;  /* 0x00078c2701007387 */ /* 0x0003e20000100800 */
[----:B----4-:R-:W-:-:S02]  /*1c330*/  IADD3 R37, P2, R37, R34, RZ ;  /* 0x0000002225257210 */ /* 0x010fc40007f5e0ff */
[----:B------:R-:W-:Y:S01]  /*1c340*/  IADD3.X R45, R45, R2, RZ, P3, !PT ;  /* 0x000000022d2d7210 */ /* 0x000fe20001ffe4ff */
[----:B0-----:R-:W3:Y:S04]  /*1c350*/  LDL.LU R3, [R1+0x754] ;  /* 0x0007540001037983 */ /* 0x001ee80000300800 */
[----:B------:R0:W-:Y:S04]  /*1c360*/  STL [R1+0x7b0], R35 ;  /* 0x0007b02301007387 */ /* 0x0001e80000100800 */
[----:B------:R4:W-:Y:S04]  /*1c370*/  STL [R1+0x7a8], R22 ;  /* 0x0007a81601007387 */ /* 0x0009e80000100800 */
[----:B------:R4:W-:Y:S01]  /*1c380*/  STL [R1+0x77c], R23 ;  /* 0x00077c1701007387 */ /* 0x0009e20000100800 */
[----:B------:R-:W-:-:S03]  /*1c390*/  IADD3 R44, P3, R44, R34, RZ ;  /* 0x000000222c2c7210 */ /* 0x000fc60007f7e0ff */
[----:B------:R4:W-:Y:S01]  /*1c3a0*/  STL [R1+0x7a0], R19 ;  /* 0x0007a01301007387 */ /* 0x0009e20000100800 */
[----:B------:R-:W-:-:S03]  /*1c3b0*/  IMAD.X R49, R49, 0x1, R2, P4 ;  /* 0x0000000131317824 */ /* 0x000fc600020e0602 */
[----:B------:R4:W-:Y:S04]  /*1c3c0*/  STL [R1+0x774], R37 ;  /* 0x0007742501007387 */ /* 0x0009e80000100800 */
[----:B------:R4:W-:Y:S01]  /*1c3d0*/  STL [R1+0x798], R45 ;  /* 0x0007982d01007387 */ /* 0x0009e20000100800 */
[----:B------:R-:W-:-:S03]  /*1c3e0*/  IADD3 R48, P4, R48, R34, RZ ;  /* 0x0000002230307210 */ /* 0x000fc60007f9e0ff */
[----:B------:R-:W3:Y:S04]  /*1c3f0*/  LDL.LU R54, [R1+0x778] ;  /* 0x0007780001367983 */ /* 0x000ee80000300800 */
[----:B------:R4:W-:Y:S04]  /*1c400*/  STL [R1+0x76c], R44 ;  /* 0x00076c2c01007387 */ /* 0x0009e80000100800 */
[----:B------:R-:W3:Y:S04]  /*1c410*/  LDL.LU R55, [R1+0x74c] ;  /* 0x00074c0001377983 */ /* 0x000ee80000300800 */
[----:B------:R4:W-:Y:S04]  /*1c420*/  STL [R1+0x790], R49 ;  /* 0x0007903101007387 */ /* 0x0009e80000100800 */
[----:B------:R-:W3:Y:S04]  /*1c430*/  LDL.LU R50, [R1+0x770] ;  /* 0x0007700001327983 */ /* 0x000ee80000300800 */
[----:B------:R3:W-:Y:S04]  /*1c440*/  STL [R1+0x764], R48 ;  /* 0x0007643001007387 */ /* 0x0007e80000100800 */
        /* <DEDUP_REMOVED lines=10> */
[----:B--2---:R-:W-:-:S05]  /*1c4f0*/  IMAD.X R53, R53, 0x1, R2, P5 ;  /* 0x0000000135357824 */ /* 0x004fca00028e0602 */
[----:B------:R2:W-:Y:S04]  /*1c500*/  STL [R1+0x788], R53 ;  /* 0x0007883501007387 */ /* 0x0005e80000100800 */
[----:B-1----:R-:W2:Y:S04]  /*1c510*/  LDL.LU R39, [R1+0x740] ;  /* 0x0007400001277983 */ /* 0x002ea80000300800 */
[----:B0-----:R-:W2:Y:S01]  /*1c520*/  LDL.LU R35, [R1+0x714] ;  /* 0x0007140001237983 */ /* 0x001ea20000300800 */
[----:B------:R-:W-:-:S05]  /*1c530*/  IADD3 R52, P5, R52, R34, RZ ;  /* 0x0000002234347210 */ /* 0x000fca0007fbe0ff */
[----:B------:R0:W-:Y:S04]  /*1c540*/  STL [R1+0x75c], R52 ;  /* 0x00075c3401007387 */ /* 0x0001e80000100800 */
[----:B----4-:R-:W4:Y:S01]  /*1c550*/  LDL.LU R22, [R1+0x738] ;  /* 0x0007380001167983 */ /* 0x010f220000300800 */
[----:B------:R-:W-:-:S05]  /*1c560*/  IMAD.X R60, R60, 0x1, R2, P6 ;  /* 0x000000013c3c7824 */ /* 0x000fca00030e0602 */
[----:B------:R1:W-:Y:S04]  /*1c570*/  STL [R1+0x780], R60 ;  /* 0x0007803c01007387 */ /* 0x0003e80000100800 */
[----:B------:R-:W4:Y:S04]  /*1c580*/  LDL.LU R23, [R1+0x70c] ;  /* 0x00070c0001177983 */ /* 0x000f280000300800 */
[----:B------:R-:W4:Y:S04]  /*1c590*/  LDL.LU R19, [R1+0x730] ;  /* 0x0007300001137983 */ /* 0x000f280000300800 */
[----:B------:R-:W4:Y:S04]  /*1c5a0*/  LDL.LU R37, [R1+0x704] ;  /* 0x0007040001257983 */ /* 0x000f280000300800 */
[----:B------:R-:W4:Y:S04]  /*1c5b0*/  LDL.LU R45, [R1+0x6fc] ;  /* 0x0006fc00012d7983 */ /* 0x000f280000300800 */
[----:B------:R-:W4:Y:S04]  /*1c5c0*/  LDL.LU R44, [R1+0x720] ;  /* 0x00072000012c7983 */ /* 0x000f280000300800 */
[----:B------:R-:W4:Y:S01]  /*1c5d0*/  LDL.LU R49, [R1+0x6f4] ;  /* 0x0006f40001317983 */ /* 0x000f220000300800 */
[----:B---3--:R-:W-:-:S05]  /*1c5e0*/  IADD3 R3, P6, R3, R34, RZ ;  /* 0x0000002203037210 */ /* 0x008fca0007fde0ff */
[----:B------:R3:W-:Y:S04]  /*1c5f0*/  STL [R1+0x754], R3 ;  /* 0x0007540301007387 */ /* 0x0007e80000100800 */
[----:B------:R-:W4:Y:S04]  /*1c600*/  LDL.LU R48, [R1+0x718] ;  /* 0x0007180001307983 */ /* 0x000f280000300800 */
[----:B--2---:R-:W2:Y:S01]  /*1c610*/  LDL.LU R53, [R1+0x6ec] ;  /* 0x0006ec0001357983 */ /* 0x004ea20000300800 */
[----:B------:R-:W-:-:S03]  /*1c620*/  IMAD.X R54, R54, 0x1, R2, P1 ;  /* 0x0000000136367824 */ /* 0x000fc600008e0602 */
[----:B0-----:R-:W2:Y:S04]  /*1c630*/  LDL.LU R52, [R1+0x710] ;  /* 0x0007100001347983 */ /* 0x001ea80000300800 */
[----:B-1----:R-:W2:Y:S01]  /*1c640*/  LDL.LU R60, [R1+0x6e4] ;  /* 0x0006e400013c7983 */ /* 0x002ea20000300800 */
[-C--:B------:R-:W-:Y:S01]  /*1c650*/  IADD3 R55, P1, R55, R34.reuse, RZ ;  /* 0x0000002237377210 */ /* 0x080fe20007f3e0ff */
[--C-:B------:R-:W-:Y:S02]  /*1c660*/  IMAD.X R50, R50, 0x1, R2.reuse, P2 ;  /* 0x0000000132327824 */ /* 0x100fe400010e0602 */
[----:B---3--:R-:W3:Y:S01]  /*1c670*/  LDL.LU R3, [R1+0x708] ;  /* 0x0007080001037983 */ /* 0x008ee20000300800 */
        /* <DEDUP_REMOVED lines=12> */
[----:B------:R-:W-:Y:S01]  /*1c740*/  STL [R1+0x73c], R29 ;  /* 0x00073c1d01007387 */ /* 0x000fe20000100800 */
[-C--:B------:R-:W-:Y:S01]  /*1c750*/  IADD3 R57, P5, R57, R34.reuse, RZ ;  /* 0x0000002239397210 */ /* 0x080fe20007fbe0ff */
[----:B------:R-:W-:Y:S02]  /*1c760*/  IMAD.X R59, R59, 0x1, R2, P1 ;  /* 0x000000013b3b7824 */ /* 0x000fe400008e0602 */
[----:B------:R-:W-:Y:S01]  /*1c770*/  STL [R1+0x760], R30 ;  /* 0x0007601e01007387 */ /* 0x000fe20000100800 */
[----:B------:R-:W-:-:S03]  /*1c780*/  IADD3 R0, P1, R0, R34, RZ ;  /* 0x0000002200007210 */ /* 0x000fc60007f3e0ff */
[----:B------:R-:W-:Y:S01]  /*1c790*/  STL [R1+0x734], R31 ;  /* 0x0007341f01007387 */ /* 0x000fe20000100800 */
[----:B------:R-:W-:-:S03]  /*1c7a0*/  IADD3 R58, P6, R58, R34, RZ ;  /* 0x000000223a3a7210 */ /* 0x000fc60007fde0ff */
[----:B------:R0:W-:Y:S04]  /*1c7b0*/  STL [R1+0x750], R38 ;  /* 0x0007502601007387 */ /* 0x0001e80000100800 */
[----:B------:R-:W-:Y:S04]  /*1c7c0*/  STL [R1+0x758], R56 ;  /* 0x0007583801007387 */ /* 0x000fe80000100800 */
[----:B------:R-:W-:Y:S04]  /*1c7d0*/  STL [R1+0x72c], R57 ;  /* 0x00072c3901007387 */ /* 0x000fe80000100800 */
[----:B------:R1:W-:Y:S04]  /*1c7e0*/  STL [R1+0x71c], R0 ;  /* 0x00071c0001007387 */ /* 0x0003e80000100800 */
[----:B------:R-:W-:Y:S01]  /*1c7f0*/  STL [R1+0x724], R58 ;  /* 0x0007243a01007387 */ /* 0x000fe20000100800 */
[----:B0-----:R-:W0:Y:S03]  /*1c800*/  LDC R38, c[0x0][0x23c] ;  /* 0x00008f00ff267b82 */ /* 0x001e260000000800 */
[----:B-1----:R-:W2:Y:S01]  /*1c810*/  LDL.LU R0, [R1+0xc08] ;  /* 0x000c080001007983 */ /* 0x002ea20000300800 */
[----:B------:R-:W-:-:S03]  /*1c820*/  IMAD.MOV.U32 R12, RZ, RZ, R24 ;  /* 0x000000ffff0c7224 */ /* 0x000fc600078e0018 */
[----:B------:R-:W-:Y:S01]  /*1c830*/  STL [R1+0x748], R59 ;  /* 0x0007483b01007387 */ /* 0x000fe20000100800 */
[----:B------:R-:W-:Y:S02]  /*1c840*/  IADD3.X R39, R39, R2, RZ, P2, !PT ;  /* 0x0000000227277210 */ /* 0x000fe400017fe4ff */
[----:B------:R-:W-:Y:S01]  /*1c850*/  IADD3 R35, P2, R35, R34, RZ ;  /* 0x0000002223237210 */ /* 0x000fe20007f5e0ff */
[----:B0-----:R-:W-:-:S04]  /*1c860*/  IMAD.SHL.U32 R24, R38, 0x40, RZ ;  /* 0x0000004026187824 */ /* 0x001fc800078e00ff */
[----:B------:R-:W-:Y:S02]  /*1c870*/  IMAD.SHL.U32 R24, R24, 0x2, RZ ;  /* 0x0000000218187824 */ /* 0x000fe400078e00ff */
[--C-:B----4-:R-:W-:Y:S01]  /*1c880*/  IMAD.X R22, R22, 0x1, R2.reuse, P3 ;  /* 0x0000000116167824 */ /* 0x110fe200018e0602 */
[----:B------:R-:W-:Y:S04]  /*1c890*/  STL [R1+0x740], R39 ;  /* 0x0007402701007387 */ /* 0x000fe80000100800 */
[----:B------:R-:W-:Y:S01]  /*1c8a0*/  STL [R1+0x714], R35 ;  /* 0x0007142301007387 */ /* 0x000fe20000100800 */
[----:B------:R-:W-:Y:S01]  /*1c8b0*/  IADD3 R23, P3, R23, R24, RZ ;  /* 0x0000001817177210 */ /* 0x000fe20007f7e0ff */
[--C-:B------:R-:W-:Y:S02]  /*1c8c0*/  IMAD.X R19, R19, 0x1, R2.reuse, P4 ;  /* 0x0000000113137824 */ /* 0x100fe400020e0602 */
[----:B------:R-:W-:Y:S04]  /*1c8d0*/  STL [R1+0x738], R22 ;  /* 0x0007381601007387 */ /* 0x000fe80000100800 */
[----:B------:R-:W-:Y:S01]  /*1c8e0*/  STL [R1+0x70c], R23 ;  /* 0x00070c1701007387 */ /* 0x000fe20000100800 */
[----:B--2---:R-:W-:-:S05]  /*1c8f0*/  IMAD.X R0, R0, 0x1, R2, P5 ;  /* 0x0000000100007824 */ /* 0x004fca00028e0602 */
[----:B------:R0:W-:Y:S04]  /*1c900*/  STL [R1+0x728], R0 ;  /* 0x0007280001007387 */ /* 0x0001e80000100800 */
[----:B------:R1:W-:Y:S04]  /*1c910*/  STL [R1+0x730], R19 ;  /* 0x0007301301007387 */ /* 0x0003e80000100800 */
[----:B0-----:R-:W3:Y:S01]  /*1c920*/  LDL.LU R0, [R1+0xc04] ;  /* 0x000c040001007983 */ /* 0x001ee20000300800 */
[-C--:B------:R-:W-:Y:S02]  /*1c930*/  IADD3 R37, P4, R37, R24.reuse, RZ ;  /* 0x0000001825257210 */ /* 0x080fe40007f9e0ff */
[-C--:B------:R-:W-:Y:S01]  /*1c940*/  IADD3 R45, P5, R45, R24.reuse, RZ ;  /* 0x000000182d2d7210 */ /* 0x080fe20007fbe0ff */
[--C-:B------:R-:W-:Y:S01]  /*1c950*/  IMAD.X R44, R44, 0x1, R2.reuse, P6 ;  /* 0x000000012c2c7824 */ /* 0x100fe200030e0602 */
[-C--:B------:R-:W-:Y:S01]  /*1c960*/  IADD3 R49, P6, R49, R24.reuse, RZ ;  /* 0x0000001831317210 */ /* 0x080fe20007fde0ff */
[----:B------:R-:W-:Y:S01]  /*1c970*/  IMAD.X R48, R48, 0x1, R2, P1 ;  /* 0x0000000130307824 */ /* 0x000fe200008e0602 */
[----:B------:R0:W-:Y:S01]  /*1c980*/  STL [R1+0x704], R37 ;  /* 0x0007042501007387 */ /* 0x0001e20000100800 */
[----:B------:R-:W-:-:S03]  /*1c990*/  IADD3 R53, P1, R53, R24, RZ ;  /* 0x0000001835357210 */ /* 0x000fc60007f3e0ff */
[----:B------:R2:W-:Y:S04]  /*1c9a0*/  STL [R1+0x6fc], R45 ;  /* 0x0006fc2d01007387 */ /* 0x0005e80000100800 */
[----:B------:R4:W-:Y:S01]  /*1c9b0*/  STL [R1+0x720], R44 ;  /* 0x0007202c01007387 */ /* 0x0009e20000100800 */
[----:B------:R-:W-:-:S03]  /*1c9c0*/  IMAD.X R52, R52, 0x1, R2, P2 ;  /* 0x0000000134347824 */ /* 0x000fc600010e0602 */
[----:B------:R4:W-:Y:S01]  /*1c9d0*/  STL [R1+0x6f4], R49 ;  /* 0x0006f43101007387 */ /* 0x0009e20000100800 */
[----:B------:R-:W-:-:S03]  /*1c9e0*/  IADD3 R60, P2, R60, R24, RZ ;  /* 0x000000183c3c7210 */ /* 0x000fc60007f5e0ff */
[----:B------:R4:W-:Y:S01]  /*1c9f0*/  STL [R1+0x718], R48 ;  /* 0x0007183001007387 */ /* 0x0009e20000100800 */
[----:B------:R-:W-:-:S03]  /*1ca00*/  IMAD.MOV.U32 R14, RZ, RZ, R25 ;  /* 0x000000ffff0e7224 */ /* 0x000fc600078e0019 */
[----:B------:R4:W-:Y:S04]  /*1ca10*/  STL [R1+0x6ec], R53 ;  /* 0x0006ec3501007387 */ /* 0x0009e80000100800 */
[----:B------:R-:W4:Y:S01]  /*1ca20*/  LDL.LU R25, [R1+0x6dc] ;  /* 0x0006dc0001197983 */ /* 0x000f220000300800 */
[----:B------:R-:W-:-:S03]  /*1ca30*/  IMAD.MOV.U32 R13, RZ, RZ, R26 ;  /* 0x000000ffff0d7224 */ /* 0x000fc600078e001a */
[----:B------:R4:W-:Y:S04]  /*1ca40*/  STL [R1+0x710], R52 ;  /* 0x0007103401007387 */ /* 0x0009e80000100800 */
[----:B------:R-:W4:Y:S01]  /*1ca50*/  LDL.LU R26, [R1+0x700] ;  /* 0x00070000011a7983 */ /* 0x000f220000300800 */
[----:B------:R-:W-:-:S03]  /*1ca60*/  IMAD.MOV.U32 R15, RZ, RZ, R27 ;  /* 0x000000ffff0f7224 */ /* 0x000fc600078e001b */
[----:B------:R4:W-:Y:S04]  /*1ca70*/  STL [R1+0x6e4], R60 ;  /* 0x0006e43c01007387 */ /* 0x0009e80000100800 */
[----:B------:R-:W4:Y:S01]  /*1ca80*/  LDL.LU R27, [R1+0x6d4] ;  /* 0x0006d400011b7983 */ /* 0x000f220000300800 */
[----:B---3--:R-:W-:-:S05]  /*1ca90*/  IMAD.X R3, R3, 0x1, R0, P3 ;  /* 0x0000000103037824 */ /* 0x008fca00018e0600 */
        /* <DEDUP_REMOVED lines=19> */
[----:B-1----:R-:W3:Y:S04]  /*1cbd0*/  LDL.LU R19, [R1+0x6b0] ;  /* 0x0006b00001137983 */ /* 0x002ee80000300800 */
[----:B0-----:R-:W3:Y:S04]  /*1cbe0*/  LDL.LU R37, [R1+0x684] ;  /* 0x0006840001257983 */ /* 0x001ee80000300800 */
[----:B--2---:R-:W2:Y:S04]  /*1cbf0*/  LDL.LU R45, [R1+0x6a8] ;  /* 0x0006a800012d7983 */ /* 0x004ea80000300800 */
[----:B----4-:R-:W4:Y:S04]  /*1cc00*/  LDL.LU R44, [R1+0x67c] ;  /* 0x00067c00012c7983 */ /* 0x010f280000300800 */
[----:B------:R-:W4:Y:S04]  /*1cc10*/  LDL.LU R49, [R1+0x6a0] ;  /* 0x0006a00001317983 */ /* 0x000f280000300800 */
[----:B------:R-:W4:Y:S04]  /*1cc20*/  LDL.LU R48, [R1+0x674] ;  /* 0x0006740001307983 */ /* 0x000f280000300800 */
[----:B------:R-:W4:Y:S04]  /*1cc30*/  LDL.LU R53, [R1+0x698] ;  /* 0x0006980001357983 */ /* 0x000f280000300800 */
[----:B------:R-:W4:Y:S04]  /*1cc40*/  LDL.LU R52, [R1+0x66c] ;  /* 0x00066c0001347983 */ /* 0x000f280000300800 */
[----:B------:R-:W4:Y:S04]  /*1cc50*/  LDL.LU R60, [R1+0x690] ;  /* 0x00069000013c7983 */ /* 0x000f280000300800 */
[----:B---3--:R-:W3:Y:S01]  /*1cc60*/  LDL.LU R3, [R1+0x664] ;  /* 0x0006640001037983 */ /* 0x008ee20000300800 */
[-C--:B------:R-:W-:Y:S01]  /*1cc70*/  IADD3 R25, P3, R25, R24.reuse, RZ ;  /* 0x0000001819197210 */ /* 0x080fe20007f7e0ff */
[----:B------:R-:W-:Y:S01]  /*1cc80*/  IMAD.X R26, R26, 0x1, R0, P4 ;  /* 0x000000011a1a7824 */ /* 0x000fe200020e0600 */
[----:B------:R-:W-:-:S03]  /*1cc90*/  IADD3 R27, P4, R27, R24, RZ ;  /* 0x000000181b1b7210 */ /* 0x000fc60007f9e0ff */
[----:B------:R0:W-:Y:S04]  /*1cca0*/  STL [R1+0x6dc], R25 ;  /* 0x0006dc1901007387 */ /* 0x0001e80000100800 */
[----:B------:R1:W-:Y:S04]  /*1ccb0*/  STL [R1+0x700], R26 ;  /* 0x0007001a01007387 */ /* 0x0003e80000100800 */
[----:B------:R1:W-:Y:S01]  /*1ccc0*/  STL [R1+0x6d4], R27 ;  /* 0x0006d41b01007387 */ /* 0x0003e20000100800 */
[--C-:B------:R-:W-:Y:S01]  /*1ccd0*/  IMAD.X R54, R54, 0x1, R0.reuse, P5 ;  /* 0x0000000136367824 */ /* 0x100fe200028e0600 */
[-C--:B------:R-:W-:Y:S01]  /*1cce0*/  IADD3 R55, P5, R55, R24.reuse, RZ ;  /* 0x0000001837377210 */ /* 0x080fe20007fbe0ff */
[--C-:B------:R-:W-:Y:S01]  /*1ccf0*/  IMAD.X R50, R50, 0x1, R0.reuse, P6 ;  /* 0x0000000132327824 */ /* 0x100fe200030e0600 */
[-C--:B------:R-:W-:Y:S01]  /*1cd00*/  IADD3 R51, P6, R51, R24.reuse, RZ ;  /* 0x0000001833337210 */ /* 0x080fe20007fde0ff */
[----:B------:R-:W-:Y:S01]  /*1cd10*/  IMAD.X R28, R28, 0x1, R0, P1 ;  /* 0x000000011c1c7824 */ /* 0x000fe200008e0600 */
[----:B------:R1:W-:Y:S01]  /*1cd20*/  STL [R1+0x6f8], R54 ;  /* 0x0006f83601007387 */ /* 0x0003e20000100800 */
[----:B------:R-:W-:-:S03]  /*1cd30*/  IADD3 R29, P1, R29, R24, RZ ;  /* 0x000000181d1d7210 */ /* 0x000fc60007f3e0ff */
[----:B------:R1:W-:Y:S01]  /*1cd40*/  STL [R1+0x6cc], R55 ;  /* 0x0006cc3701007387 */ /* 0x0003e20000100800 */
[----:B------:R-:W-:-:S03]  /*1cd50*/  IMAD.X R30, R30, 0x1, R0, P2 ;  /* 0x000000011e1e7824 */ /* 0x000fc600010e0600 */
[----:B------:R1:W-:Y:S01]  /*1cd60*/  STL [R1+0x6f0], R50 ;  /* 0x0006f03201007387 */ /* 0x0003e20000100800 */
[----:B------:R-:W-:-:S03]  /*1cd70*/  IADD3 R31, P2, R31, R24, RZ ;  /* 0x000000181f1f7210 */ /* 0x000fc60007f5e0ff */
[----:B------:R1:W-:Y:S01]  /*1cd80*/  STL [R1+0x6c4], R51 ;  /* 0x0006c43301007387 */ /* 0x0003e20000100800 */
[----:B------:R-:W-:-:S03]  /*1cd90*/  IADD3.X R56, R56, R0, RZ, P3, !PT ;  /* 0x0000000038387210 */ /* 0x000fc60001ffe4ff */
[----:B------:R1:W-:Y:S01]  /*1cda0*/  STL [R1+0x6e8], R28 ;  /* 0x0006e81c01007387 */ /* 0x0003e20000100800 */
[----:B------:R-:W-:-:S03]  /*1cdb0*/  IADD3 R57, P3, R57, R24, RZ ;  /* 0x0000001839397210 */ /* 0x000fc60007f7e0ff */
[----:B------:R1:W-:Y:S01]  /*1cdc0*/  STL [R1+0x6bc], R29 ;  /* 0x0006bc1d01007387 */ /* 0x0003e20000100800 */
[----:B------:R-:W-:-:S03]  /*1cdd0*/  IMAD.X R58, R58, 0x1, R0, P4 ;  /* 0x000000013a3a7824 */ /* 0x000fc600020e0600 */
        /* <DEDUP_REMOVED lines=19> */
[----:B--2---:R-:W-:-:S03]  /*1cf10*/  IMAD.X R45, R45, 0x1, R0, P3 ;  /* 0x000000012d2d7824 */ /* 0x004fc600018e0600 */
[----:B------:R2:W-:Y:S01]  /*1cf20*/  STL [R1+0x6b8], R22 ;  /* 0x0006b81601007387 */ /* 0x0005e20000100800 */
[----:B----4-:R-:W-:-:S03]  /*1cf30*/  IADD3 R44, P3, R44, R24, RZ ;  /* 0x000000182c2c7210 */ /* 0x010fc60007f7e0ff */
[----:B------:R4:W-:Y:S01]  /*1cf40*/  STL [R1+0x68c], R23 ;  /* 0x00068c1701007387 */ /* 0x0009e20000100800 */
[----:B------:R-:W-:-:S03]  /*1cf50*/  IMAD.X R49, R49, 0x1, R0, P4 ;  /* 0x0000000131317824 */ /* 0x000fc600020e0600 */
[----:B------:R4:W-:Y:S01]  /*1cf60*/  STL [R1+0x6b0], R19 ;  /* 0x0006b01301007387 */ /* 0x0009e20000100800 */
[----:B------:R-:W-:-:S03]  /*1cf70*/  IADD3 R48, P4, R48, R24, RZ ;  /* 0x0000001830307210 */ /* 0x000fc60007f9e0ff */
[----:B------:R4:W-:Y:S01]  /*1cf80*/  STL [R1+0x684], R37 ;  /* 0x0006842501007387 */ /* 0x0009e20000100800 */
[----:B------:R-:W-:-:S03]  /*1cf90*/  IMAD.X R53, R53, 0x1, R0, P5 ;  /* 0x0000000135357824 */ /* 0x000fc600028e0600 */
[----:B------:R4:W-:Y:S04]  /*1cfa0*/  STL [R1+0x6a8], R45 ;  /* 0x0006a82d01007387 */ /* 0x0009e80000100800 */
[----:B------:R4:W-:Y:S01]  /*1cfb0*/  STL [R1+0x67c], R44 ;  /* 0x00067c2c01007387 */ /* 0x0009e20000100800 */
[----:B------:R-:W-:-:S03]  /*1cfc0*/  IADD3 R52, P5, R52, R24, RZ ;  /* 0x0000001834347210 */ /* 0x000fc60007fbe0ff */
[----:B------:R4:W-:Y:S01]  /*1cfd0*/  STL [R1+0x6a0], R49 ;  /* 0x0006a03101007387 */ /* 0x0009e20000100800 */
[----:B------:R-:W-:-:S03]  /*1cfe0*/  IMAD.X R60, R60, 0x1, R0, P6 ;  /* 0x000000013c3c7824 */ /* 0x000fc600030e0600 */
[----:B------:R4:W-:Y:S04]  /*1cff0*/  STL [R1+0x674], R48 ;  /* 0x0006743001007387 */ /* 0x0009e80000100800 */
[----:B------:R4:W-:Y:S01]  /*1d000*/  STL [R1+0x698], R53 ;  /* 0x0006983501007387 */ /* 0x0009e20000100800 */
[----:B---3--:R-:W-:-:S03]  /*1d010*/  IADD3 R3, P6, R3, R24, RZ ;  /* 0x0000001803037210 */ /* 0x008fc60007fde0ff */
[----:B0-----:R-:W3:Y:S04]  /*1d020*/  LDL.LU R25, [R1+0x688] ;  /* 0x0006880001197983 */ /* 0x001ee80000300800 */
[----:B------:R0:W-:Y:S04]  /*1d030*/  STL [R1+0x66c], R52 ;  /* 0x00066c3401007387 */ /* 0x0001e80000100800 */
[----:B-1----:R-:W3:Y:S04]  /*1d040*/  LDL.LU R26, [R1+0x65c] ;  /* 0x00065c00011a7983 */ /* 0x002ee80000300800 */
        /* <DEDUP_REMOVED lines=19> */
[----:B--2---:R-:W2:Y:S04]  /*1d180*/  LDL.LU R22, [R1+0x614] ;  /* 0x0006140001167983 */ /* 0x004ea80000300800 */
[----:B----4-:R-:W4:Y:S04]  /*1d190*/  LDL.LU R23, [R1+0x638] ;  /* 0x0006380001177983 */ /* 0x010f280000300800 */
        /* <DEDUP_REMOVED lines=8> */
[----:B-1----:R-:W4:Y:S04]  /*1d220*/  LDL.LU R60, [R1+0x5ec] ;  /* 0x0005ec00013c7983 */ /* 0x002f280000300800 */
[----:B------:R-:W4:Y:S01]  /*1d230*/  LDL.LU R3, [R1+0x610] ;  /* 0x0006100001037983 */ /* 0x000f220000300800 */
[--C-:B---3--:R-:W-:Y:S01]  /*1d240*/  IMAD.X R25, R25, 0x1, R0.reuse, P1 ;  /* 0x0000000119197824 */ /* 0x108fe200008e0600 */
[-C--:B------:R-:W-:Y:S01]  /*1d250*/  IADD3 R26, P1, R26, R24.reuse, RZ ;  /* 0x000000181a1a7210 */ /* 0x080fe20007f3e0ff */
[--C-:B------:R-:W-:Y:S01]  /*1d260*/  IMAD.X R27, R27, 0x1, R0.reuse, P2 ;  /* 0x000000011b1b7824 */ /* 0x100fe200010e0600 */
[-C--:B------:R-:W-:Y:S01]  /*1d270*/  IADD3 R54, P2, R54, R24.reuse, RZ ;  /* 0x0000001836367210 */ /* 0x080fe20007f5e0ff */
[----:B------:R-:W-:Y:S01]  /*1d280*/  IMAD.X R55, R55, 0x1, R0, P3 ;  /* 0x0000000137377824 */ /* 0x000fe200018e0600 */
        /* <DEDUP_REMOVED lines=29> */
[----:B--2---:R-:W-:-:S03]  /*1d460*/  IADD3 R22, P4, R22, R24, RZ ;  /* 0x0000001816167210 */ /* 0x004fc60007f9e0ff */
[----:B------:R2:W-:Y:S01]  /*1d470*/  STL [R1+0x624], R38 ;  /* 0x0006242601007387 */ /* 0x0005e20000100800 */
[----:B----4-:R-:W-:-:S03]  /*1d480*/  IMAD.X R23, R23, 0x1, R0, P5 ;  /* 0x0000000117177824 */ /* 0x010fc600028e0600 */
        /* <DEDUP_REMOVED lines=14> */
[----:B------:R4:W-:Y:S04]  /*1d570*/  STL [R1+0x604], R45 ;  /* 0x0006042d01007387 */ /* 0x0009e80000100800 */
[----:B------:R4:W-:Y:S01]  /*1d580*/  STL [R1+0x628], R44 ;  /* 0x0006282c01007387 */ /* 0x0009e20000100800 */
[----:B------:R-:W-:-:S03]  /*1d590*/  IMAD.X R52, R52, 0x1, R0, P3 ;  /* 0x0000000134347824 */ /* 0x000fc600018e0600 */
[----:B------:R4:W-:Y:S01]  /*1d5a0*/  STL [R1+0x5fc], R49 ;  /* 0x0005fc3101007387 */ /* 0x0009e20000100800 */
[----:B------:R-:W-:-:S03]  /*1d5b0*/  IADD3 R60, P3, R60, R24, RZ ;  /* 0x000000183c3c7210 */ /* 0x000fc60007f7e0ff */
[----:B------:R4:W-:Y:S04]  /*1d5c0*/  STL [R1+0x620], R48 ;  /* 0x0006203001007387 */ /* 0x0009e80000100800 */
[----:B------:R4:W-:Y:S01]  /*1d5d0*/  STL [R1+0x5f4], R53 ;  /* 0x0005f43501007387 */ /* 0x0009e20000100800 */
[----:B------:R-:W-:-:S03]  /*1d5e0*/  IMAD.X R3, R3, 0x1, R0, P4 ;  /* 0x0000000103037824 */ /* 0x000fc600020e0600 */
[----:B0-----:R-:W4:Y:S04]  /*1d5f0*/  LDL.LU R25, [R1+0x5e4] ;  /* 0x0005e40001197983 */ /* 0x001f280000300800 */
[----:B------:R0:W-:Y:S04]  /*1d600*/  STL [R1+0x618], R52 ;  /* 0x0006183401007387 */ /* 0x0001e80000100800 */
[----:B-1----:R-:W4:Y:S04]  /*1d610*/  LDL.LU R26, [R1+0x608] ;  /* 0x00060800011a7983 */ /* 0x002f280000300800 */
[----:B------:R1:W-:Y:S04]  /*1d620*/  STL [R1+0x5ec], R60 ;  /* 0x0005ec3c01007387 */ /* 0x0003e80000100800 */
[----:B---3--:R-:W3:Y:S04]  /*1d630*/  LDL.LU R27, [R1+0x5dc] ;  /* 0x0005dc00011b7983 */ /* 0x008ee80000300800 */
        /* <DEDUP_REMOVED lines=29> */
[----:B------:R-:W-:-:S02]  /*1d810*/  IADD3 R25, P4, R25, R24, RZ ;  /* 0x0000001819197210 */ /* 0x000fc40007f9e0ff */
[----:B------:R-:W-:Y:S02]  /*1d820*/  IADD3.X R26, R26, R0, RZ, P5, !PT ;  /* 0x000000001a1a7210 */ /* 0x000fe40002ffe4ff */
[-C--:B---3--:R-:W-:Y:S01]  /*1d830*/  IADD3 R27, P5, R27, R24.reuse, RZ ;  /* 0x000000181b1b7210 */ /* 0x088fe20007fbe0ff */
[--C-:B------:R-:W-:Y:S01]  /*1d840*/  IMAD.X R54, R54, 0x1, R0.reuse, P6 ;  /* 0x0000000136367824 */ /* 0x100fe200030e0600 */
[----:B------:R-:W-:Y:S01]  /*1d850*/  IADD3 R55, P6, R55, R24, RZ ;  /* 0x0000001837377210 */ /* 0x000fe20007fde0ff */
        /* <DEDUP_REMOVED lines=88> */
[--C-:B------:R-:W-:Y:S01]  /*1dde0*/  IMAD.X R25, R25, 0x1, R0.reuse, P2 ;  /* 0x0000000119197824 */ /* 0x100fe200010e0600 */
[-C--:B------:R-:W-:Y:S01]  /*1ddf0*/  IADD3 R26, P2, R26, R24.reuse, RZ ;  /* 0x000000181a1a7210 */ /* 0x080fe20007f5e0ff */
[--C-:B---3--:R-:W-:Y:S01]  /*1de00*/  IMAD.X R27, R27, 0x1, R0.reuse, P3 ;  /* 0x000000011b1b7824 */ /* 0x108fe200018e0600 */
        /* <DEDUP_REMOVED lines=90> */
[-C--:B------:R-:W-:Y:S01]  /*1e3b0*/  IADD3 R25, P5, R25, R24.reuse, RZ ;  /* 0x0000001819197210 */ /* 0x080fe20007fbe0ff */
[--C-:B------:R-:W-:Y:S01]  /*1e3c0*/  IMAD.X R26, R26, 0x1, R0.reuse, P6 ;  /* 0x000000011a1a7824 */ /* 0x100fe200030e0600 */
        /* <DEDUP_REMOVED lines=94> */
[-C--:B--2---:R-:W-:Y:S01]  /*1e9b0*/  IADD3 R54, P4, R54, R24.reuse, RZ ;  /* 0x0000001836367210 */ /* 0x084fe20007f9e0ff */
[----:B----4-:R-:W-:Y:S01]  /*1e9c0*/  IMAD.X R55, R55, 0x1, R0, P5 ;  /* 0x0000000137377824 */ /* 0x010fe200028e0600 */
        /* <DEDUP_REMOVED lines=58> */
[----:B--2---:R-:W2:Y:S04]  /*1ed70*/  LDL.LU R27, [R1+0x3ec] ;  /* 0x0003ec00011b7983 */ /* 0x004ea80000300800 */
[----:B------:R1:W-:Y:S04]  /*1ed80*/  STL [R1+0x420], R3 ;  /* 0x0004200301007387 */ /* 0x0003e80000100800 */
[----:B---3--:R-:W3:Y:S04]  /*1ed90*/  LDL.LU R54, [R1+0x410] ;  /* 0x0004100001367983 */ /* 0x008ee80000300800 */
        /* <DEDUP_REMOVED lines=29> */
[-C--:B--2---:R-:W-:Y:S01]  /*1ef70*/  IADD3 R27, P1, R27, R24.reuse, RZ ;  /* 0x000000181b1b7210 */ /* 0x084fe20007f3e0ff */
[--C-:B---3--:R-:W-:Y:S01]  /*1ef80*/  IMAD.X R54, R54, 0x1, R0.reuse, P2 ;  /* 0x0000000136367824 */ /* 0x108fe200010e0600 */
[----:B----4-:R-:W-:Y:S01]  /*1ef90*/  IADD3 R55, P2, R55, R24, RZ ;  /* 0x0000001837377210 */ /* 0x010fe20007f5e0ff */
[----:B------:R-:W-:Y:S01]  /*1efa0*/  STL [R1+0x3f4], R25 ;  /* 0x0003f41901007387 */ /* 0x000fe20000100800 */
[----:B------:R-:W-:-:S03]  /*1efb0*/  IMAD.X R50, R50, 0x1, R0, P3 ;  /* 0x0000000132327824 */ /* 0x000fc600018e0600 */
[----:B------:R-:W-:Y:S01]  /*1efc0*/  STL [R1+0x418], R26 ;  /* 0x0004181a01007387 */ /* 0x000fe20000100800 */
[----:B------:R-:W-:-:S03]  /*1efd0*/  IADD3 R51, P3, R51, R24, RZ ;  /* 0x0000001833337210 */ /* 0x000fc60007f7e0ff */
[----:B------:R-:W-:Y:S01]  /*1efe0*/  STL [R1+0x3ec], R27 ;  /* 0x0003ec1b01007387 */ /* 0x000fe20000100800 */
[----:B------:R-:W-:-:S03]  /*1eff0*/  IADD3.X R28, R28, R0, RZ, P4, !PT ;  /* 0x000000001c1c7210 */ /* 0x000fc600027fe4ff */
        /* <DEDUP_REMOVED lines=38> */
[----:B------:R0:W-:Y:S01]  /*1f260*/  STL [R1+0xb34], R37 ;  /* 0x000b342501007387 */ /* 0x0001e20000100800 */
[----:B------:R-:W-:-:S03]  /*1f270*/  IMAD.X R53, R53, 0x1, R0, P2 ;  /* 0x0000000135357824 */ /* 0x000fc600010e0600 */
[----:B------:R-:W-:Y:S04]  /*1f280*/  STL [R1+0xb00], R45 ;  /* 0x000b002d01007387 */ /* 0x000fe80000100800 */
[----:B------:R-:W-:Y:S01]  /*1f290*/  STL [R1+0xb3c], R44 ;  /* 0x000b3c2c01007387 */ /* 0x000fe20000100800 */
[----:B------:R-:W-:-:S03]  /*1f2a0*/  IADD3 R52, P2, R52, R24, RZ ;  /* 0x0000001834347210 */ /* 0x000fc60007f5e0ff */
[----:B------:R-:W-:Y:S01]  /*1f2b0*/  STL [R1+0xb08], R49 ;  /* 0x000b083101007387 */ /* 0x000fe20000100800 */
[----:B------:R-:W-:-:S03]  /*1f2c0*/  IMAD.X R60, R60, 0x1, R0, P3 ;  /* 0x000000013c3c7824 */ /* 0x000fc600018e0600 */
[----:B------:R1:W-:Y:S04]  /*1f2d0*/  STL [R1+0xb44], R48 ;  /* 0x000b443001007387 */ /* 0x0003e80000100800 */
[----:B------:R-:W-:Y:S01]  /*1f2e0*/  STL [R1+0xb10], R53 ;  /* 0x000b103501007387 */ /* 0x000fe20000100800 */
[----:B------:R-:W-:-:S03]  /*1f2f0*/  IADD3 R3, P3, R3, R24, RZ ;  /* 0x0000001803037210 */ /* 0x000fc60007f7e0ff */
[----:B0-----:R-:W2:Y:S04]  /*1f300*/  LDL.LU R37, [R1+0xb20] ;  /* 0x000b200001257983 */ /* 0x001ea80000300800 */
[----:B------:R-:W-:Y:S04]  /*1f310*/  STL [R1+0xb4c], R52 ;  /* 0x000b4c3401007387 */ /* 0x000fe80000100800 */
[----:B-1----:R-:W3:Y:S04]  /*1f320*/  LDL.LU R48, [R1+0xb5c] ;  /* 0x000b5c0001307983 */ /* 0x002ee80000300800 */
[----:B------:R0:W-:Y:S04]  /*1f330*/  STL [R1+0xb18], R60 ;  /* 0x000b183c01007387 */ /* 0x0001e80000100800 */
[----:B------:R-:W4:Y:S04]  /*1f340*/  LDL.LU R49, [R1+0xb28] ;  /* 0x000b280001317983 */ /* 0x000f280000300800 */
[----:B------:R1:W-:Y:S04]  /*1f350*/  STL [R1+0xb54], R3 ;  /* 0x000b540301007387 */ /* 0x0003e80000100800 */
[----:B------:R-:W4:Y:S04]  /*1f360*/  LDL.LU R44, [R1+0xb64] ;  /* 0x000b6400012c7983 */ /* 0x000f280000300800 */
[----:B------:R-:W4:Y:S04]  /*1f370*/  LDL.LU R45, [R1+0xb30] ;  /* 0x000b3000012d7983 */ /* 0x000f280000300800 */
[----:B0-----:R-:W4:Y:S04]  /*1f380*/  LDL.LU R60, [R1+0xb6c] ;  /* 0x000b6c00013c7983 */ /* 0x001f280000300800 */
[----:B------:R-:W4:Y:S04]  /*1f390*/  LDL.LU R52, [R1+0xb38] ;  /* 0x000b380001347983 */ /* 0x000f280000300800 */
        /* <DEDUP_REMOVED lines=23> */
[----:B------:R-:W4:Y:S01]  /*1f510*/  LDL.LU R19, [R1+0xba8] ;  /* 0x000ba80001137983 */ /* 0x000f220000300800 */
[----:B--2---:R-:W-:Y:S01]  /*1f520*/  IMAD.X R37, R37, 0x1, R0, P4 ;  /* 0x0000000125257824 */ /* 0x004fe200020e0600 */
[----:B---3--:R-:W-:-:S04]  /*1f530*/  IADD3 R48, P4, R48, R24, RZ ;  /* 0x0000001830307210 */ /* 0x008fc80007f9e0ff */
[----:B------:R0:W-:Y:S01]  /*1f540*/  STL [R1+0xb20], R37 ;  /* 0x000b202501007387 */ /* 0x0001e20000100800 */
[----:B----4-:R-:W-:Y:S02]  /*1f550*/  IADD3.X R49, R49, R0, RZ, P5, !PT ;  /* 0x0000000031317210 */ /* 0x010fe40002ffe4ff */
[-C--:B------:R-:W-:Y:S01]  /*1f560*/  IADD3 R44, P5, R44, R24.reuse, RZ ;  /* 0x000000182c2c7210 */ /* 0x080fe20007fbe0ff */
[--C-:B------:R-:W-:Y:S01]  /*1f570*/  IMAD.X R45, R45, 0x1, R0.reuse, P6 ;  /* 0x000000012d2d7824 */ /* 0x100fe200030e0600 */
[----:B0-----:R0:W5:Y:S04]  /*1f580*/  LDL.LU R37, [R1+0xc00] ;  /* 0x000c000001257983 */ /* 0x0011680000300800 */
[----:B------:R1:W-:Y:S01]  /*1f590*/  STL [R1+0xb5c], R48 ;  /* 0x000b5c3001007387 */ /* 0x0003e20000100800 */
[-C--:B------:R-:W-:Y:S01]  /*1f5a0*/  IADD3 R60, P6, R60, R24.reuse, RZ ;  /* 0x000000183c3c7210 */ /* 0x080fe20007fde0ff */
[--C-:B------:R-:W-:Y:S01]  /*1f5b0*/  IMAD.X R52, R52, 0x1, R0.reuse, P1 ;  /* 0x0000000134347824 */ /* 0x100fe200008e0600 */
[----:B------:R-:W-:Y:S01]  /*1f5c0*/  IADD3 R53, P1, R53, R24, RZ ;  /* 0x0000001835357210 */ /* 0x000fe20007f3e0ff */
[----:B-1----:R0:W5:Y:S04]  /*1f5d0*/  LDL.LU R48, [R1+0xbfc] ;  /* 0x000bfc0001307983 */ /* 0x0021680000300800 */
[----:B------:R1:W-:Y:S01]  /*1f5e0*/  STL [R1+0xb28], R49 ;  /* 0x000b283101007387 */ /* 0x0003e20000100800 */
[----:B------:R-:W-:-:S03]  /*1f5f0*/  IMAD.X R3, R3, 0x1, R0, P2 ;  /* 0x0000000103037824 */ /* 0x000fc600010e0600 */
[----:B-1----:R0:W5:Y:S04]  /*1f600*/  LDL.LU R49, [R1+0xbf8] ;  /* 0x000bf80001317983 */ /* 0x0021680000300800 */
[----:B------:R1:W-:Y:S04]  /*1f610*/  STL [R1+0xb64], R44 ;  /* 0x000b642c01007387 */ /* 0x0003e80000100800 */
        /* <DEDUP_REMOVED lines=10> */
[----:B-1----:R-:W2:Y:S01]  /*1f6c0*/  LDL.LU R3, [R1+0xbe0] ;  /* 0x000be00001037983 */ /* 0x002ea20000300800 */
[-C--:B------:R-:W-:Y:S01]  /*1f6d0*/  IADD3 R25, P2, R25, R24.reuse, RZ ;  /* 0x0000001819197210 */ /* 0x080fe20007f5e0ff */
        /* <DEDUP_REMOVED lines=23> */
[-C--:B------:R-:W-:Y:S01]  /*1f850*/  IADD3 R59, P3, R59, R24.reuse, RZ ;  /* 0x000000183b3b7210 */ /* 0x080fe20007f7e0ff */
[----:B------:R-:W-:Y:S02]  /*1f860*/  IMAD.X R38, R38, 0x1, R0, P4 ;  /* 0x0000000126267824 */ /* 0x000fe400020e0600 */
[----:B------:R-:W-:Y:S01]  /*1f870*/  STL [R1+0xba4], R31 ;  /* 0x000ba41f01007387 */ /* 0x000fe20000100800 */
[----:B------:R-:W-:-:S03]  /*1f880*/  IADD3 R39, P4, R39, R24, RZ ;  /* 0x0000001827277210 */ /* 0x000fc60007f9e0ff */
[----:B------:R-:W-:Y:S04]  /*1f890*/  STL [R1+0xb70], R56 ;  /* 0x000b703801007387 */ /* 0x000fe80000100800 */
[----:B------:R-:W-:Y:S01]  /*1f8a0*/  STL [R1+0xbac], R57 ;  /* 0x000bac3901007387 */ /* 0x000fe20000100800 */
[----:B------:R-:W-:-:S03]  /*1f8b0*/  IMAD.X R34, R34, 0x1, R0, P5 ;  /* 0x0000000122227824 */ /* 0x000fc600028e0600 */
[----:B------:R-:W-:Y:S01]  /*1f8c0*/  STL [R1+0xb78], R58 ;  /* 0x000b783a01007387 */ /* 0x000fe20000100800 */
[----:B------:R-:W-:-:S03]  /*1f8d0*/  IADD3.X R35, R35, R0, RZ, P6, !PT ;  /* 0x0000000023237210 */ /* 0x000fc600037fe4ff */
[----:B------:R-:W-:Y:S01]  /*1f8e0*/  STL [R1+0xbb4], R59 ;  /* 0x000bb43b01007387 */ /* 0x000fe20000100800 */
[----:B------:R-:W-:-:S03]  /*1f8f0*/  IMAD.X R22, R22, 0x1, R0, P1 ;  /* 0x0000000116167824 */ /* 0x000fc600008e0600 */
[----:B------:R-:W-:Y:S04]  /*1f900*/  STL [R1+0xb80], R38 ;  /* 0x000b802601007387 */ /* 0x000fe80000100800 */
[----:B------:R-:W-:Y:S04]  /*1f910*/  STL [R1+0xbb8], R39 ;  /* 0x000bb82701007387 */ /* 0x000fe80000100800 */
[----:B------:R-:W-:Y:S04]  /*1f920*/  STL [R1+0xb88], R34 ;  /* 0x000b882201007387 */ /* 0x000fe80000100800 */
[----:B------:R-:W-:Y:S04]  /*1f930*/  STL [R1+0xb90], R35 ;  /* 0x000b902301007387 */ /* 0x000fe80000100800 */
[----:B------:R1:W-:Y:S01]  /*1f940*/  STL [R1+0xb98], R22 ;  /* 0x000b981601007387 */ /* 0x0003e20000100800 */
[----:B------:R-:W-:-:S02]  /*1f950*/  IMAD.X R23, R23, 0x1, R0, P2 ;  /* 0x0000000117177824 */ /* 0x000fc400010e0600 */
[----:B------:R-:W-:Y:S02]  /*1f960*/  IMAD.X R19, R19, 0x1, R0, P3 ;  /* 0x0000000113137824 */ /* 0x000fe400018e0600 */
[----:B-1----:R-:W-:Y:S02]  /*1f970*/  IMAD.MOV.U32 R22, RZ, RZ, R4 ;  /* 0x000000ffff167224 */ /* 0x002fe400078e0004 */
[----:B------:R-:W-:Y:S02]  /*1f980*/  IMAD.MOV.U32 R4, RZ, RZ, R5 ;  /* 0x000000ffff047224 */ /* 0x000fe400078e0005 */
[----:B------:R-:W-:Y:S02]  /*1f990*/  IMAD.MOV.U32 R5, RZ, RZ, R7 ;  /* 0x000000ffff057224 */ /* 0x000fe400078e0007 */
[----:B--2---:R-:W-:-:S05]  /*1f9a0*/  IMAD.X R3, R3, 0x1, R0, P4 ;  /* 0x0000000103037824 */ /* 0x004fca00020e0600 */
[----:B------:R1:W-:Y:S02]  /*1f9b0*/  STL [R1+0xbb0], R3 ;  /* 0x000bb00301007387 */ /* 0x0003e40000100800 */
[----:B-1----:R-:W1:Y:S02]  /*1f9c0*/  S2R R3, SR_TID.X ;  /* 0x0000000000037919 */ /* 0x002e640000002100 */
[----:B------:R2:W-:Y:S04]  /*1f9d0*/  STL [R1+0xba0], R23 ;  /* 0x000ba01701007387 */ /* 0x0005e80000100800 */
[----:B------:R0:W-:Y:S04]  /*1f9e0*/  STL [R1+0xba8], R19 ;  /* 0x000ba81301007387 */ /* 0x0001e80000100800 */
[----:B------:R0:W-:Y:S01]  /*1f9f0*/  STL.64 [R1+0x3a0], R4 ;  /* 0x0003a00401007387 */ /* 0x0001e20000100a00 */
[----:B--2---:R-:W-:-:S05]  /*1fa00*/  IMAD.MOV.U32 R23, RZ, RZ, R6 ;  /* 0x000000ffff177224 */ /* 0x004fca00078e0006 */
[----:B------:R0:W-:Y:S01]  /*1fa10*/  STL.64 [R1+0x3a8], R22 ;  /* 0x0003a81601007387 */ /* 0x0001e20000100a00 */
[----:B-1----:R-:W-:-:S05]  /*1fa20*/  LOP3.LUT R3, R3, 0x1f, RZ, 0xc0, !PT ;  /* 0x0000001f03037812 */ /* 0x002fca00078ec0ff */
[----:B------:R-:W-:Y:S01]  /*1fa30*/  IMAD.SHL.U32 R3, R3, 0x2, RZ ;  /* 0x0000000203037824 */ /* 0x000fe200078e00ff */
[----:B0-----:R-:W-:Y:S06]  /*1fa40*/  @P0 BRA `(.L_x_1) ;  /* 0xfffffeac00d80947 */ /* 0x001fec000383ffff */
[----:B------:R-:W2:Y:S04]  /*1fa50*/  LDL.LU R34, [R1+0xec] ;  /* 0x0000ec0001227983 */ /* 0x000ea80000300800 */
[----:B------:R-:W3:Y:S04]  /*1fa60*/  LDL.LU R35, [R1+0xe4] ;  /* 0x0000e40001237983 */ /* 0x000ee80000300800 */
[----:B------:R-:W4:Y:S04]  /*1fa70*/  LDL.LU R22, [R1+0x16c] ;  /* 0x00016c0001167983 */ /* 0x000f280000300800 */
[----:B------:R-:W4:Y:S04]  /*1fa80*/  LDL.LU R23, [R1+0x164] ;  /* 0x0001640001177983 */ /* 0x000f280000300800 */
[----:B------:R-:W4:Y:S04]  /*1fa90*/  LDL.LU R19, [R1+0x168] ;  /* 0x0001680001137983 */ /* 0x000f280000300800 */
[----:B-----5:R-:W-:Y:S04]  /*1faa0*/  STL [R1+0xc34], R33 ;  /* 0x000c342101007387 */ /* 0x020fe80000100800 */
        /* <DEDUP_REMOVED lines=13> */
[----:B--2---:R-:W-:-:S02]  /*1fb80*/  F2FP.F16.F32.PACK_AB R2, R15, R34 ;  /* 0x000000220f02723e */ /* 0x004fc400000000ff */
[----:B---3--:R-:W-:-:S03]  /*1fb90*/  F2FP.F16.F32.PACK_AB R0, R14, R35 ;  /* 0x000000230e00723e */ /* 0x008fc600000000ff */
[----:B------:R0:W-:Y:S01]  /*1fba0*/  STL [R1+0x2c], R2 ;  /* 0x00002c0201007387 */ /* 0x0001e20000100800 */
[----:B----4-:R-:W-:-:S03]  /*1fbb0*/  F2FP.F16.F32.PACK_AB R3, R21, R22 ;  /* 0x000000161503723e */ /* 0x010fc600000000ff */
[----:B------:R1:W-:Y:S04]  /*1fbc0*/  STL [R1+0x28], R0 ;  /* 0x0000280001007387 */ /* 0x0003e80000100800 */
[----:B------:R2:W-:Y:S01]  /*1fbd0*/  STL [R1+0x24], R3 ;  /* 0x0000240301007387 */ /* 0x0005e20000100800 */
[----:B0-----:R-:W-:Y:S02]  /*1fbe0*/  F2FP.F16.F32.PACK_AB R2, R20, R23 ;  /* 0x000000171402723e */ /* 0x001fe400000000ff */
[----:B-1----:R-:W-:-:S03]  /*1fbf0*/  F2FP.F16.F32.PACK_AB R0, R13, R18 ;  /* 0x000000120d00723e */ /* 0x002fc600000000ff */
[----:B------:R0:W-:Y:S01]  /*1fc00*/  STL [R1+0x20], R2 ;  /* 0x0000200201007387 */ /* 0x0001e20000100800 */
[----:B--2---:R-:W-:-:S03]  /*1fc10*/  F2FP.F16.F32.PACK_AB R3, R12, R17 ;  /* 0x000000110c03723e */ /* 0x004fc600000000ff */
[----:B------:R1:W-:Y:S04]  /*1fc20*/  STL [R1+0x1c], R0 ;  /* 0x00001c0001007387 */ /* 0x0003e80000100800 */
[----:B------:R2:W-:Y:S01]  /*1fc30*/  STL [R1+0x18], R3 ;  /* 0x0000180301007387 */ /* 0x0005e20000100800 */
[----:B0-----:R-:W-:-:S03]  /*1fc40*/  F2FP.F16.F32.PACK_AB R2, R16, R19 ;  /* 0x000000131002723e */ /* 0x001fc600000000ff */
[----:B------:R-:W3:Y:S01]  /*1fc50*/  LDL.LU R33, [R1+0x1dc] ;  /* 0x0001dc0001217983 */ /* 0x000ee20000300800 */
[----:B-1----:R-:W-:-:S03]  /*1fc60*/  F2FP.F16.F32.PACK_AB R0, R9, R8 ;  /* 0x000000080900723e */ /* 0x002fc600000000ff */
[----:B------:R-:W-:Y:S04]  /*1fc70*/  STL [R1+0x14], R2 ;  /* 0x0000140201007387 */ /* 0x000fe80000100800 */
[----:B------:R-:W3:Y:S04]  /*1fc80*/  LDL.LU R7, [R1+0xfc] ;  /* 0x0000fc0001077983 */ /* 0x000ee80000300800 */
[----:B------:R0:W-:Y:S04]  /*1fc90*/  STL [R1+0x10], R0 ;  /* 0x0000100001007387 */ /* 0x0001e80000100800 */
[----:B--2---:R-:W2:Y:S04]  /*1fca0*/  LDL.LU R3, [R1+0x1d4] ;  /* 0x0001d40001037983 */ /* 0x004ea80000300800 */
[----:B------:R-:W2:Y:S04]  /*1fcb0*/  LDL.LU R6, [R1+0xf4] ;  /* 0x0000f40001067983 */ /* 0x000ea80000300800 */
[----:B0-----:R-:W4:Y:S04]  /*1fcc0*/  LDL.LU R0, [R1+0xbc] ;  /* 0x0000bc0001007983 */ /* 0x001f280000300800 */
        /* <DEDUP_REMOVED lines=37> */
[----:B---3--:R-:W-:-:S05]  /*1ff20*/  F2FP.F16.F32.PACK_AB R7, R33, R7 ;  /* 0x000000072107723e */ /* 0x008fca00000000ff */
[----:B------:R-:W-:Y:S01]  /*1ff30*/  STL [R1+0xbf8], R7 ;  /* 0x000bf80701007387 */ /* 0x000fe20000100800 */
[----:B--2---:R-:W-:Y:S02]  /*1ff40*/  F2FP.F16.F32.PACK_AB R6, R3, R6 ;  /* 0x000000060306723e */ /* 0x004fe400000000ff */
[----:B----4-:R-:W-:-:S03]  /*1ff50*/  F2FP.F16.F32.PACK_AB R5, R0, R5 ;  /* 0x000000050005723e */ /* 0x010fc600000000ff */
[----:B------:R-:W-:Y:S01]  /*1ff60*/  STL [R1+0xbfc], R6 ;  /* 0x000bfc0601007387 */ /* 0x000fe20000100800 */
[----:B------:R-:W-:-:S03]  /*1ff70*/  F2FP.F16.F32.PACK_AB R4, R2, R4 ;  /* 0x000000040204723e */ /* 0x000fc600000000ff */
        /* <DEDUP_REMOVED lines=18> */
[----:B------:R-:W-:Y:S04]  /*200a0*/  STL [R1+0xc44], R8 ;  /* 0x000c440801007387 */ /* 0x000fe80000100800 */
[----:B------:R0:W-:Y:S04]  /*200b0*/  STL [R1+0xc48], R19 ;  /* 0x000c481301007387 */ /* 0x0001e80000100800 */
[----:B0-----:R-:W2:Y:S01]  /*200c0*/  LDL.LU R19, [R1+0x1ec] ;  /* 0x0001ec0001137983 */ /* 0x001ea20000300800 */
[----:B------:R-:W-:Y:S02]  /*200d0*/  F2FP.F16.F32.PACK_AB R17, R28, R17 ;  /* 0x000000111c11723e */ /* 0x000fe400000000ff */
[----:B------:R-:W-:-:S02]  /*200e0*/  F2FP.F16.F32.PACK_AB R16, R29, R16 ;  /* 0x000000101d10723e */ /* 0x000fc400000000ff */
[----:B------:R-:W-:Y:S02]  /*200f0*/  F2FP.F16.F32.PACK_AB R23, R30, R23 ;  /* 0x000000171e17723e */ /* 0x000fe400000000ff */
[----:B------:R-:W-:Y:S02]  /*20100*/  F2FP.F16.F32.PACK_AB R22, R31, R22 ;  /* 0x000000161f16723e */ /* 0x000fe400000000ff */
[----:B------:R-:W2:Y:S04]  /*20110*/  LDL.LU R31, [R1+0x12c] ;  /* 0x00012c00011f7983 */ /* 0x000ea80000300800 */
[----:B------:R-:W3:Y:S04]  /*20120*/  LDL.LU R8, [R1+0x1e4] ;  /* 0x0001e40001087983 */ /* 0x000ee80000300800 */
[----:B------:R-:W3:Y:S04]  /*20130*/  LDL.LU R30, [R1+0x124] ;  /* 0x00012400011e7983 */ /* 0x000ee80000300800 */
[----:B------:R-:W4:Y:S04]  /*20140*/  LDL.LU R9, [R1+0x21c] ;  /* 0x00021c0001097983 */ /* 0x000f280000300800 */
[----:B------:R-:W4:Y:S04]  /*20150*/  LDL.LU R29, [R1+0x1bc] ;  /* 0x0001bc00011d7983 */ /* 0x000f280000300800 */
[----:B------:R-:W4:Y:S04]  /*20160*/  LDL.LU R10, [R1+0x214] ;  /* 0x00021400010a7983 */ /* 0x000f280000300800 */
[----:B------:R-:W4:Y:S04]  /*20170*/  LDL.LU R28, [R1+0x1b4] ;  /* 0x0001b400011c7983 */ /* 0x000f280000300800 */
[----:B------:R-:W4:Y:S01]  /*20180*/  LDL.LU R11, [R1+0x1e8] ;  /* 0x0001e800010b7983 */ /* 0x000f220000300800 */
[----:B------:R-:W-:-:S03]  /*20190*/  F2FP.F16.F32.PACK_AB R24, R34, R35 ;  /* 0x000000232218723e */ /* 0x000fc600000000ff */
[----:B------:R-:W4:Y:S04]  /*201a0*/  LDL.LU R35, [R1+0x128] ;  /* 0x0001280001237983 */ /* 0x000f280000300800 */
[----:B------:R-:W4:Y:S04]  /*201b0*/  LDL.LU R33, [R1+0x1e0] ;  /* 0x0001e00001217983 */ /* 0x000f280000300800 */
[----:B------:R-:W4:Y:S01]  /*201c0*/  LDL.LU R34, [R1+0x120] ;  /* 0x0001200001227983 */ /* 0x000f220000300800 */
[----:B------:R-:W-:-:S03]  /*201d0*/  F2FP.F16.F32.PACK_AB R25, R38, R39 ;  /* 0x000000272619723e */ /* 0x000fc600000000ff */
[----:B------:R-:W4:Y:S04]  /*201e0*/  LDL.LU R32, [R1+0x218] ;  /* 0x0002180001207983 */ /* 0x000f280000300800 */
[----:B------:R-:W4:Y:S04]  /*201f0*/  LDL.LU R12, [R1+0x210] ;  /* 0x00021000010c7983 */ /* 0x000f280000300800 */
[----:B------:R-:W4:Y:S04]  /*20200*/  LDL.LU R13, [R1+0x1fc] ;  /* 0x0001fc00010d7983 */ /* 0x000f280000300800 */
[----:B------:R-:W4:Y:S04]  /*20210*/  LDL.LU R39, [R1+0x13c] ;  /* 0x00013c0001277983 */ /* 0x000f280000300800 */
[----:B------:R-:W4:Y:S01]  /*20220*/  LDL.LU R37, [R1+0x1f4] ;  /* 0x0001f40001257983 */ /* 0x000f220000300800 */
[----:B------:R-:W-:-:S03]  /*20230*/  F2FP.F16.F32.PACK_AB R27, R43, R58 ;  /* 0x0000003a2b1b723e */ /* 0x000fc600000000ff */
[----:B------:R-:W4:Y:S04]  /*20240*/  LDL.LU R38, [R1+0x134] ;  /* 0x0001340001267983 */ /* 0x000f280000300800 */
[----:B------:R-:W4:Y:S01]  /*20250*/  LDL.LU R36, [R1+0x22c] ;  /* 0x00022c0001247983 */ /* 0x000f220000300800 */
[----:B------:R-:W-:-:S03]  /*20260*/  F2FP.F16.F32.PACK_AB R26, R42, R59 ;  /* 0x0000003b2a1a723e */ /* 0x000fc600000000ff */
[----:B------:R-:W4:Y:S04]  /*20270*/  LDL.LU R14, [R1+0x224] ;  /* 0x00022400010e7983 */ /* 0x000f280000300800 */
        /* <DEDUP_REMOVED lines=25> */
[----:B------:R-:W-:-:S03]  /*20410*/  F2FP.F16.F32.PACK_AB R21, R56, R21 ;  /* 0x000000153815723e */ /* 0x000fc600000000ff */
[----:B------:R-:W4:Y:S01]  /*20420*/  LDL.LU R0, [R1+0x248] ;  /* 0x0002480001007983 */ /* 0x000f220000300800 */
[----:B------:R-:W-:-:S03]  /*20430*/  F2FP.F16.F32.PACK_AB R20, R57, R20 ;  /* 0x000000143914723e */ /* 0x000fc600000000ff */
[----:B------:R-:W4:Y:S04]  /*20440*/  LDL.LU R59, [R1+0x158] ;  /* 0x00015800013b7983 */ /* 0x000f280000300800 */
[----:B------:R-:W4:Y:S04]  /*20450*/  LDL.LU R2, [R1+0x240] ;  /* 0x0002400001027983 */ /* 0x000f280000300800 */
[----:B------:R-:W4:Y:S04]  /*20460*/  LDL.LU R58, [R1+0x150] ;  /* 0x00015000013a7983 */ /* 0x000f280000300800 */
[----:B------:R-:W4:Y:S04]  /*20470*/  LDL.LU R56, [R1+0x278] ;  /* 0x0002780001387983 */ /* 0x000f280000300800 */
[----:B------:R-:W4:Y:S01]  /*20480*/  LDL.LU R57, [R1+0x288] ;  /* 0x0002880001397983 */ /* 0x000f220000300800 */
[----:B--2---:R-:W-:-:S03]  /*20490*/  F2FP.F16.F32.PACK_AB R31, R19, R31 ;  /* 0x0000001f131f723e */ /* 0x004fc600000000ff */
[----:B------:R1:W5:Y:S01]  /*204a0*/  LDL.LU R19, [R1+0xc48] ;  /* 0x000c480001137983 */ /* 0x0003620000300800 */
[----:B---3--:R-:W-:-:S03]  /*204b0*/  F2FP.F16.F32.PACK_AB R30, R8, R30 ;  /* 0x0000001e081e723e */ /* 0x008fc600000000ff */
[----:B------:R1:W5:Y:S01]  /*204c0*/  LDL.LU R8, [R1+0xc44] ;  /* 0x000c440001087983 */ /* 0x0003620000300800 */
[----:B----4-:R-:W-:-:S03]  /*204d0*/  F2FP.F16.F32.PACK_AB R29, R9, R29 ;  /* 0x0000001d091d723e */ /* 0x010fc600000000ff */
[----:B------:R1:W5:Y:S01]  /*204e0*/  LDL.LU R9, [R1+0xc40] ;  /* 0x000c400001097983 */ /* 0x0003620000300800 */
[----:B------:R-:W-:-:S03]  /*204f0*/  F2FP.F16.F32.PACK_AB R28, R10, R28 ;  /* 0x0000001c0a1c723e */ /* 0x000fc600000000ff */
[----:B------:R1:W5:Y:S01]  /*20500*/  LDL.LU R10, [R1+0xc3c] ;  /* 0x000c3c00010a7983 */ /* 0x0003620000300800 */
[----:B------:R-:W-:-:S03]  /*20510*/  F2FP.F16.F32.PACK_AB R35, R11, R35 ;  /* 0x000000230b23723e */ /* 0x000fc600000000ff */
[----:B------:R1:W5:Y:S01]  /*20520*/  LDL.LU R11, [R1+0xc38] ;  /* 0x000c3800010b7983 */ /* 0x0003620000300800 */
[----:B------:R-:W-:-:S03]  /*20530*/  F2FP.F16.F32.PACK_AB R34, R33, R34 ;  /* 0x000000222122723e */ /* 0x000fc600000000ff */
[----:B------:R-:W2:Y:S02]  /*20540*/  LDL.LU R33, [R1+0xc34] ;  /* 0x000c340001217983 */ /* 0x000ea40000300800 */
[----:B--2---:R-:W-:Y:S02]  /*20550*/  F2FP.F16.F32.PACK_AB R33, R32, R33 ;  /* 0x000000212021723e */ /* 0x004fe400000000ff */
[----:B------:R-:W2:Y:S01]  /*20560*/  LDL.LU R32, [R1+0xc30] ;  /* 0x000c300001207983 */ /* 0x000ea20000300800 */
[----:B------:R-:W-:Y:S02]  /*20570*/  F2FP.F16.F32.PACK_AB R39, R13, R39 ;  /* 0x000000270d27723e */ /* 0x000fe400000000ff */
[----:B------:R-:W-:Y:S02]  /*20580*/  F2FP.F16.F32.PACK_AB R38, R37, R38 ;  /* 0x000000262526723e */ /* 0x000fe400000000ff */
[----:B--2---:R-:W-:Y:S02]  /*20590*/  F2FP.F16.F32.PACK_AB R32, R12, R32 ;  /* 0x000000200c20723e */ /* 0x004fe400000000ff */
[----:B------:R1:W5:Y:S04]  /*205a0*/  LDL.LU R12, [R1+0xc2c] ;  /* 0x000c2c00010c7983 */ /* 0x0003680000300800 */
[----:B------:R1:W5:Y:S04]  /*205b0*/  LDL.LU R13, [R1+0xc28] ;  /* 0x000c2800010d7983 */ /* 0x0003680000300800 */
[----:B------:R-:W2:Y:S02]  /*205c0*/  LDL.LU R37, [R1+0xc24] ;  /* 0x000c240001257983 */ /* 0x000ea40000300800 */
[----:B--2---:R-:W-:-:S02]  /*205d0*/  F2FP.F16.F32.PACK_AB R37, R36, R37 ;  /* 0x000000252425723e */ /* 0x004fc400000000ff */
        /* <DEDUP_REMOVED lines=26> */
[----:B--2---:R-:W-:Y:S02]  /*20780*/  F2FP.F16.F32.PACK_AB R48, R53, R48 ;  /* 0x000000303530723e */ /* 0x004fe400000000ff */
[----:B------:R-:W2:Y:S01]  /*20790*/  LDL.LU R53, [R1+0xbec] ;  /* 0x000bec0001357983 */ /* 0x000ea20000300800 */
[----:B------:R-:W-:-:S03]  /*207a0*/  F2FP.F16.F32.PACK_AB R54, R60, R54 ;  /* 0x000000363c36723e */ /* 0x000fc600000000ff */
[----:B------:R-:W3:Y:S04]  /*207b0*/  LDL.LU R52, [R1+0xbe8] ;  /* 0x000be80001347983 */ /* 0x000ee80000300800 */
[----:B------:R-:W4:Y:S01]  /*207c0*/  LDL.LU R60, [R1+0xbe4] ;  /* 0x000be400013c7983 */ /* 0x000f220000300800 */
[----:B--2---:R-:W-:-:S03]  /*207d0*/  F2FP.F16.F32.PACK_AB R53, R61, R53 ;  /* 0x000000353d35723e */ /* 0x004fc600000000ff */
[----:B------:R-:W4:Y:S01]  /*207e0*/  LDL.LU R61, [R1+0xbe0] ;  /* 0x000be000013d7983 */ /* 0x000f220000300800 */
[----:B------:R-:W-:Y:S02]  /*207f0*/  F2FP.F16.F32.PACK_AB R57, R56, R57 ;  /* 0x000000393839723e */ /* 0x000fe400000000ff */
[----:B---3--:R-:W-:Y:S02]  /*20800*/  F2FP.F16.F32.PACK_AB R52, R3, R52 ;  /* 0x000000340334723e */ /* 0x008fe400000000ff */
[----:B------:R-:W-:Y:S02]  /*20810*/  F2FP.F16.F32.PACK_AB R59, R0, R59 ;  /* 0x0000003b003b723e */ /* 0x000fe400000000ff */
[----:B------:R-:W-:Y:S02]  /*20820*/  F2FP.F16.F32.PACK_AB R58, R2, R58 ;  /* 0x0000003a023a723e */ /* 0x000fe400000000ff */
[----:B-1--4-:R-:W-:-:S07]  /*20830*/  F2FP.F16.F32.PACK_AB R56, R61, R60 ;  /* 0x0000003c3d38723e */ /* 0x012fce00000000ff */
.L_x_0:
[----:B------:R-:W2:Y:S01]  /*20840*/  LDL.LU R60, [R1+0xbd0] ;  /* 0x000bd000013c7983 */ /* 0x000ea20000300800 */
[----:B-----5:R-:W2:Y:S01]  /*20850*/  LDC R2, c[0x0][0x244] ;  /* 0x00009100ff027b82 */ /* 0x020ea20000000800 */
[----:B------:R-:W-:-:S07]  /*20860*/  ULDC.64 UR6, c[0x0][0x228] ;  /* 0x00008a0000067ab9 */ /* 0x000fce0000000a00 */
[----:B------:R-:W1:Y:S01]  /*20870*/  S2UR UR4, SR_CgaCtaId ;  /* 0x00000000000479c3 */ /* 0x000e620000008800 */
[----:B------:R-:W-:Y:S01]  /*20880*/  STL [R1+0xc3c], R6 ;  /* 0x000c3c0601007387 */ /* 0x000fe20000100800 */
[----:B------:R-:W-:Y:S01]  /*20890*/  UMOV UR5, 0x400 ;  /* 0x0000040000057882 */ /* 0x000fe20000000000 */
[----:B------:R-:W-:Y:S01]  /*208a0*/  ULDC.64 UR10, c[0x0][0x220] ;  /* 0x00008800000a7ab9 */ /* 0x000fe20000000a00 */
[----:B------:R-:W-:Y:S01]  /*208b0*/  ULDC.64 UR12, c[0x0][0x228] ;  /* 0x00008a00000c7ab9 */ /* 0x000fe20000000a00 */
[----:B------:R3:W-:Y:S04]  /*208c0*/  STL [R1+0xc38], R7 ;  /* 0x000c380701007387 */ /* 0x0007e80000100800 */
[----:B---3--:R-:W3:Y:S01]  /*208d0*/  LDL R7, [R1+0x3c0] ;  /* 0x0003c00001077983 */ /* 0x008ee20000100800 */
[----:B-1----:R-:W-:-:S03]  /*208e0*/  ULEA UR4, UR4, UR5, 0x18 ;  /* 0x0000000504047291 */ /* 0x002fc6000f8ec03f */
[----:B------:R-:W-:Y:S01]  /*208f0*/  ULDC UR5, c[0x0][0x228] ;  /* 0x00008a0000057ab9 */ /* 0x000fe20000000800 */
[----:B------:R-:W-:Y:S01]  /*20900*/  BAR.SYNC.DEFER_BLOCKING 0x0 ;  /* 0x0000000000007b1d */ /* 0x000fe20000010000 */
[C---:B--2---:R-:W-:Y:S01]  /*20910*/  IMAD R3, R60.reuse, R2, RZ ;  /* 0x000000023c037224 */ /* 0x044fe200078e02ff */
[----:B------:R-:W-:-:S03]  /*20920*/  ISETP.GE.AND P0, PT, R60, UR6, PT ;  /* 0x000000063c007c0c */ /* 0x000fc6000bf06270 */
[----:B------:R-:W-:-:S05]  /*20930*/  IMAD R6, R2, 0x20, R3 ;  /* 0x0000002002067824 */ /* 0x000fca00078e0203 */
[----:B------:R-:W-:Y:S02]  /*20940*/  LEA R2, P6, R6, UR10, 0x1 ;  /* 0x0000000a06027c11 */ /* 0x000fe4000f8c08ff */
[C---:B---3--:R-:W-:Y:S01]  /*20950*/  ISETP.GE.AND P1, PT, R7.reuse, UR7, PT ;  /* 0x0000000707007c0c */ /* 0x048fe2000bf26270 */
[C---:B------:R-:W-:Y:S02]  /*20960*/  VIADD R0, R7.reuse, 0x10 ;  /* 0x0000001007007836 */ /* 0x040fe40000000000 */
[----:B------:R-:W-:Y:S01]  /*20970*/  VIADD R7, R7, 0x1 ;  /* 0x0000000107077836 */ /* 0x000fe20000000000 */
[----:B------:R-:W-:Y:S02]  /*20980*/  ISETP.LT.AND P5, PT, R60, UR6, !P1 ;  /* 0x000000063c007c0c */ /* 0x000fe4000cfa1270 */
[----:B------:R-:W1:Y:S01]  /*20990*/  S2R R60, SR_TID.X ;  /* 0x00000000003c7919 */ /* 0x000e620000002100 */
[C---:B------:R-:W-:Y:S02]  /*209a0*/  ISETP.GE.AND P3, PT, R0.reuse, UR7, PT ;  /* 0x0000000700007c0c */ /* 0x040fe4000bf66270 */
[----:B------:R-:W-:-:S02]  /*209b0*/  ISETP.LT.AND P4, PT, R0, UR7, !P0 ;  /* 0x0000000700007c0c */ /* 0x000fc4000c781270 */
[----:B-1----:R-:W-:Y:S02]  /*209c0*/  LOP3.LUT R0, R60, 0x1f, RZ, 0xc0, !PT ;  /* 0x0000001f3c007812 */ /* 0x002fe400078ec0ff */
[C---:B------:R-:W-:Y:S02]  /*209d0*/  LEA R60, P2, R3.reuse, UR10, 0x1 ;  /* 0x0000000a033c7c11 */ /* 0x040fe4000f8408ff */
[----:B------:R-:W-:Y:S01]  /*209e0*/  LEA R0, R0, UR4, 0x4 ;  /* 0x0000000400007c11 */ /* 0x000fe2000f8e20ff */
[----:B------:R-:W-:Y:S01]  /*209f0*/  ULDC UR4, c[0x0][0x248] ;  /* 0x0000920000047ab9 */ /* 0x000fe20000000800 */
[----:B------:R-:W-:Y:S02]  /*20a00*/  LEA.HI.X.SX32 R61, R3, UR11, 0x1, P2 ;  /* 0x0000000b033d7c11 */ /* 0x000fe400090f0eff */
[----:B------:R-:W-:Y:S01]  /*20a10*/  LEA.HI.X.SX32 R3, R6, UR11, 0x1, P6 ;  /* 0x0000000b06037c11 */ /* 0x000fe2000b0f0eff */
[----:B------:R-:W-:Y:S01]  /*20a20*/  STSM.16.M88.4 [R0], R56 ;  /* 0x0000003800007844 */ /* 0x000fe20000000200 */
[----:B------:R-:W-:-:S03]  /*20a30*/  NOP ;  /* 0x0000000000007918 */ /* 0x000fc60000000000 */
[----:B------:R-:W1:Y:S01]  /*20a40*/  LDS.128 R56, [R0] ;  /* 0x0000000000387984 */ /* 0x000e620000000c00 */
[C---:B------:R-:W-:Y:S01]  /*20a50*/  ISETP.GE.AND P2, PT, R7.reuse, UR7, PT ;  /* 0x0000000707007c0c */ /* 0x040fe2000bf46270 */
[----:B------:R-:W-:Y:S02]  /*20a60*/  NOP ;  /* 0x0000000000007918 */ /* 0x000fe40000000000 */
[----:B------:R-:W2:Y:S01]  /*20a70*/  LDL.LU R6, [R1+0xc3c] ;  /* 0x000c3c0001067983 */ /* 0x000ea20000300800 */
[----:B------:R-:W-:Y:S01]  /*20a80*/  ISETP.LT.AND P6, PT, R7, UR7, !P0 ;  /* 0x0000000707007c0c */ /* 0x000fe2000c7c1270 */
[----:B------:R-:W-:Y:S02]  /*20a90*/  ULDC.64 UR10, c[0x0][0x228] ;  /* 0x00008a00000a7ab9 */ /* 0x000fe40000000a00 */
[----:B------:R-:W2:Y:S04]  /*20aa0*/  LDL.LU R7, [R1+0xc38] ;  /* 0x000c380001077983 */ /* 0x000ea80000300800 */
[----:B------:R-:W-:Y:S01]  /*20ab0*/  STSM.16.M88.4 [R0], R52 ;  /* 0x0000003400007844 */ /* 0x000fe20000000200 */
[----:B------:R-:W-:-:S03]  /*20ac0*/  NOP ;  /* 0x0000000000007918 */ /* 0x000fc60000000000 */
[----:B-1----:R-:W-:Y:S04]  /*20ad0*/  STL.64 [R1], R56 ;  /* 0x0000003801007387 */ /* 0x002fe80000100a00 */
[----:B------:R-:W-:Y:S04]  /*20ae0*/  STL.64 [R1+0x8], R58 ;  /* 0x0000083a01007387 */ /* 0x000fe80000100a00 */
[----:B------:R-:W1:Y:S01]  /*20af0*/  LDS.128 R56, [R0] ;  /* 0x0000000000387984 */ /* 0x000e620000000c00 */
[----:B------:R-:W-:-:S03]  /*20b00*/  NOP ;  /* 0x0000000000007918 */ /* 0x000fc60000000000 */
[----:B------:R-:W-:Y:S01]  /*20b10*/  STSM.16.M88.4 [R0], R48 ;  /* 0x0000003000007844 */ /* 0x000fe20000000200 */
[----:B------:R-:W-:-:S03]  /*20b20*/  NOP ;  /* 0x0000000000007918 */ /* 0x000fc60000000000 */
[----:B------:R-:W3:Y:S01]  /*20b30*/  LDS.128 R52, [R0] ;  /* 0x0000000000347984 */ /* 0x000ee20000000c00 */
[----:B------:R-:W-:-:S03]  /*20b40*/  NOP ;  /* 0x0000000000007918 */ /* 0x000fc60000000000 */
[----:B------:R-:W-:Y:S01]  /*20b50*/  STSM.16.M88.4 [R0], R44 ;  /* 0x0000002c00007844 */ /* 0x000fe20000000200 */
[----:B------:R-:W-:-:S03]  /*20b60*/  NOP ;  /* 0x0000000000007918 */ /* 0x000fc60000000000 */
[----:B------:R-:W4:Y:S01]  /*20b70*/  LDS.128 R48, [R0] ;  /* 0x0000000000307984 */ /* 0x000f220000000c00 */
[----:B------:R-:W-:-:S03]  /*20b80*/  NOP ;  /* 0x0000000000007918 */ /* 0x000fc60000000000 */
[----:B-1----:R1:W-:Y:S04]  /*20b90*/  STL.64 [R1+0xc30], R56 ;  /* 0x000c303801007387 */ /* 0x0023e80000100a00 */
[----:B------:R0:W-:Y:S04]  /*20ba0*/  STL.64 [R1+0xc10], R58 ;  /* 0x000c103a01007387 */ /* 0x0001e80000100a00 */
[----:B-1----:R-:W2:Y:S04]  /*20bb0*/  LDL.LU R56, [R1+0x20] ;  /* 0x0000200001387983 */ /* 0x002ea80000300800 */
[----:B------:R-:W2:Y:S04]  /*20bc0*/  LDL.LU R57, [R1+0x24] ;  /* 0x0000240001397983 */ /* 0x000ea80000300800 */
[----:B0-----:R-:W2:Y:S04]  /*20bd0*/  LDL.LU R58, [R1+0x28] ;  /* 0x00002800013a7983 */ /* 0x001ea80000300800 */
[----:B------:R-:W2:Y:S04]  /*20be0*/  LDL.LU R59, [R1+0x2c] ;  /* 0x00002c00013b7983 */ /* 0x000ea80000300800 */
[----:B---3--:R0:W-:Y:S04]  /*20bf0*/  STL.64 [R1+0xbf8], R52 ;  /* 0x000bf83401007387 */ /* 0x0081e80000100a00 */
[----:B0-----:R-:W3:Y:S04]  /*20c00*/  LDL.LU R53, [R1] ;  /* 0x0000000001357983 */ /* 0x001ee80000300800 */
[----:B------:R0:W-:Y:S04]  /*20c10*/  STL [R1+0xbe4], R55 ;  /* 0x000be43701007387 */ /* 0x0001e80000100800 */
[----:B0-----:R-:W3:Y:S04]  /*20c20*/  LDL.LU R55, [R1+0x3c8] ;  /* 0x0003c80001377983 */ /* 0x001ee80000300800 */
[----:B------:R-:W3:Y:S04]  /*20c30*/  LDL.LU R44, [R1+0x10] ;  /* 0x00001000012c7983 */ /* 0x000ee80000300800 */
[----:B------:R-:W3:Y:S04]  /*20c40*/  LDL.LU R45, [R1+0x14] ;  /* 0x00001400012d7983 */ /* 0x000ee80000300800 */
[----:B------:R-:W3:Y:S04]  /*20c50*/  LDL.LU R46, [R1+0x18] ;  /* 0x00001800012e7983 */ /* 0x000ee80000300800 */
[----:B------:R-:W3:Y:S04]  /*20c60*/  LDL.LU R47, [R1+0x1c] ;  /* 0x00001c00012f7983 */ /* 0x000ee80000300800 */
[----:B----4-:R-:W-:Y:S04]  /*20c70*/  STL.64 [R1+0xbf0], R48 ;  /* 0x000bf03001007387 */ /* 0x010fe80000100a00 */
[----:B------:R-:W-:Y:S04]  /*20c80*/  STL [R1+0xc20], R48 ;  /* 0x000c203001007387 */ /* 0x000fe80000100800 */
[----:B------:R0:W-:Y:S04]  /*20c90*/  STL [R1+0xbe0], R51 ;  /* 0x000be03301007387 */ /* 0x0001e80000100800 */
[----:B0-----:R-:W4:Y:S04]  /*20ca0*/  LDL.LU R51, [R1+0x3c0] ;  /* 0x0003c00001337983 */ /* 0x001f280000300800 */
[----:B------:R-:W-:Y:S01]  /*20cb0*/  STSM.16.M88.4 [R0], R40 ;  /* 0x0000002800007844 */ /* 0x000fe20000000200 */
[----:B------:R-:W-:-:S03]  /*20cc0*/  NOP ;  /* 0x0000000000007918 */ /* 0x000fc60000000000 */
[----:B------:R-:W0:Y:S01]  /*20cd0*/  LDS.128 R40, [R0] ;  /* 0x0000000000287984 */ /* 0x000e220000000c00 */
[----:B------:R-:W-:-:S03]  /*20ce0*/  NOP ;  /* 0x0000000000007918 */ /* 0x000fc60000000000 */
[----:B------:R-:W-:Y:S01]  /*20cf0*/  STSM.16.M88.4 [R0], R36 ;  /* 0x0000002400007844 */ /* 0x000fe20000000200 */
[----:B------:R-:W-:-:S03]  /*20d00*/  NOP ;  /* 0x0000000000007918 */ /* 0x000fc60000000000 */
[----:B------:R-:W1:Y:S01]  /*20d10*/  LDS.128 R36, [R0] ;  /* 0x0000000000247984 */ /* 0x000e620000000c00 */
[----:B------:R-:W-:-:S03]  /*20d20*/  NOP ;  /* 0x0000000000007918 */ /* 0x000fc60000000000 */
[----:B------:R-:W-:Y:S01]  /*20d30*/  STSM.16.M88.4 [R0], R32 ;  /* 0x0000002000007844 */ /* 0x000fe20000000200 */
[----:B------:R-:W-:-:S03]  /*20d40*/  NOP ;  /* 0x0000000000007918 */ /* 0x000fc60000000000 */
[----:B------:R-:W4:Y:S01]  /*20d50*/  LDS.128 R32, [R0] ;  /* 0x0000000000207984 */ /* 0x000f220000000c00 */
        /* <DEDUP_REMOVED lines=25> */
[----:B0-----:R-:W-:Y:S04]  /*20ef0*/  STL.64 [R1+0xc00], R40 ;  /* 0x000c002801007387 */ /* 0x001fe80000100a00 */
[----:B--2---:R-:W-:Y:S01]  /*20f00*/  STSM.16.M88.4 [R0], R4 ;  /* 0x0000000400007844 */ /* 0x004fe20000000200 */
[----:B------:R-:W-:-:S03]  /*20f10*/  NOP ;  /* 0x0000000000007918 */ /* 0x000fc60000000000 */
[----:B------:R-:W0:Y:S01]  /*20f20*/  LDS.128 R4, [R0] ;  /* 0x0000000000047984 */ /* 0x000e220000000c00 */
[----:B------:R-:W-:-:S03]  /*20f30*/  NOP ;  /* 0x0000000000007918 */ /* 0x000fc60000000000 */
[----:B------:R4:W-:Y:S04]  /*20f40*/  STL.64 [R1+0xc18], R40 ;  /* 0x000c182801007387 */ /* 0x0009e80000100a00 */
[----:B------:R-:W-:Y:S04]  /*20f50*/  STL.64 [R1+0xbe8], R42 ;  /* 0x000be82a01007387 */ /* 0x000fe80000100a00 */
[----:B------:R-:W-:Y:S04]  /*20f60*/  STL.64 [R1+0xc08], R42 ;  /* 0x000c082a01007387 */ /* 0x000fe80000100a00 */
[----:B-1----:R-:W-:Y:S04]  /*20f70*/  STL.64 [R1+0xc28], R38 ;  /* 0x000c282601007387 */ /* 0x002fe80000100a00 */
[----:B------:R-:W2:Y:S04]  /*20f80*/  LDL.LU R52, [R1+0x4] ;  /* 0x0000040001347983 */ /* 0x000ea80000300800 */
[----:B---3--:R-:W-:Y:S01]  /*20f90*/  STSM.16.M88.4 [R0], R44 ;  /* 0x0000002c00007844 */ /* 0x008fe20000000200 */
[----:B------:R-:W-:-:S03]  /*20fa0*/  NOP ;  /* 0x0000000000007918 */ /* 0x000fc60000000000 */
[----:B------:R-:W1:Y:S01]  /*20fb0*/  LDS.128 R44, [R0] ;  /* 0x00000000002c7984 */ /* 0x000e620000000c00 */
[----:B------:R-:W-:-:S03]  /*20fc0*/  NOP ;  /* 0x0000000000007918 */ /* 0x000fc60000000000 */
[----:B------:R3:W-:Y:S01]  /*20fd0*/  STSM.16.M88.4 [R0], R56 ;  /* 0x0000003800007844 */ /* 0x0007e20000000200 */
[----:B----4-:R-:W-:-:S04]  /*20fe0*/  IMAD R40, R51, UR4, RZ ;  /* 0x0000000433287c24 */ /* 0x010fc8000f8e02ff */
[----:B---3--:R-:W-:Y:S01]  /*20ff0*/  IMAD.WIDE R56, R40, 0x2, R60 ;  /* 0x0000000228387825 */ /* 0x008fe200078e023c */
[----:B------:R-:W-:-:S04]  /*21000*/  NOP ;  /* 0x0000000000007918 */ /* 0x000fc80000000000 */
[----:B------:R3:W-:Y:S04]  /*21010*/  @P5 STG.E.U16 desc[UR8][R56.64], R53 ;  /* 0x0000003538005986 */ /* 0x0007e8000c101508 */
[----:B---3--:R-:W3:Y:S01]  /*21020*/  LDL.LU.64 R56, [R1+0xc30] ;  /* 0x000c300001387983 */ /* 0x008ee20000300a00 */
[----:B------:R-:W-:-:S03]  /*21030*/  PRMT R39, R53, 0x7632, R39 ;  /* 0x0000763235277816 */ /* 0x000fc60000000027 */
[----:B------:R-:W4:Y:S01]  /*21040*/  LDL.LU R53, [R1+0x8] ;  /* 0x0000080001357983 */ /* 0x000f220000300800 */
[----:B------:R-:W-:Y:S01]  /*21050*/  ISETP.LT.AND P1, PT, R55, UR6, !P1 ;  /* 0x0000000637007c0c */ /* 0x000fe2000cf21270 */
[C---:B------:R-:W-:Y:S01]  /*21060*/  IMAD.WIDE R58, R40.reuse, 0x2, R2 ;  /* 0x00000002283a7825 */ /* 0x040fe200078e0202 */
[----:B------:R-:W-:Y:S02]  /*21070*/  IADD3 R38, R51, 0x2, RZ ;  /* 0x0000000233267810 */ /* 0x000fe40007ffe0ff */
[----:B------:R-:W-:Y:S01]  /*21080*/  ISETP.LT.AND P2, PT, R55, UR6, !P2 ;  /* 0x0000000637007c0c */ /* 0x000fe2000d741270 */
[----:B------:R-:W-:Y:S01]  /*21090*/  VIADD R42, R40, UR4 ;  /* 0x00000004282a7c36 */ /* 0x000fe20008000000 */
[----:B------:R-:W-:-:S07]  /*210a0*/  ISETP.LT.AND P5, PT, R38, UR7, !P0 ;  /* 0x0000000726007c0c */ /* 0x000fce000c7a1270 */
[----:B------:R0:W-:Y:S01]  /*210b0*/  @P1 STG.E.U16 desc[UR8][R58.64], R39 ;  /* 0x000000273a001986 */ /* 0x0001e2000c101508 */
[----:B------:R-:W-:Y:S01]  /*210c0*/  ISETP.GE.AND P1, PT, R38, UR7, PT ;  /* 0x0000000726007c0c */ /* 0x000fe2000bf26270 */
[----:B------:R-:W-:-:S03]  /*210d0*/  VIADD R40, R51, 0x3 ;  /* 0x0000000333287836 */ /* 0x000fc60000000000 */
[----:B------:R-:W-:Y:S01]  /*210e0*/  ISETP.LT.AND P1, PT, R55, UR6, !P1 ;  /* 0x0000000637007c0c */ /* 0x000fe2000cf21270 */
[----:B0-----:R-:W-:-:S04]  /*210f0*/  IMAD.WIDE R38, R42, 0x2, R60 ;  /* 0x000000022a267825 */ /* 0x001fc800078e023c */
[----:B------:R-:W-:-:S04]  /*21100*/  IMAD.WIDE R58, R42, 0x2, R2 ;  /* 0x000000022a3a7825 */ /* 0x000fc800078e0202 */
[----:B------:R-:W-:Y:S01]  /*21110*/  VIADD R42, R42, UR4 ;  /* 0x000000042a2a7c36 */ /* 0x000fe20008000000 */
[----:B--2---:R-:W-:Y:S02]  /*21120*/  PRMT R41, R52, 0x7632, R41 ;  /* 0x0000763234297816 */ /* 0x004fe40000000029 */
[----:B---3--:R-:W-:Y:S01]  /*21130*/  PRMT R48, R56, 0x7632, R48 ;  /* 0x0000763238307816 */ /* 0x008fe20000000030 */
[----:B------:R0:W-:Y:S01]  /*21140*/  @P6 STG.E.U16 desc[UR8][R38.64], R56 ;  /* 0x0000003826006986 */ /* 0x0001e2000c101508 */
[----:B------:R-:W-:-:S03]  /*21150*/  ISETP.LT.AND P6, PT, R40, UR7, !P0 ;  /* 0x0000000728007c0c */ /* 0x000fc6000c7c1270 */
[----:B------:R2:W-:Y:S01]  /*21160*/  @P2 STG.E.U16 desc[UR8][R58.64], R48 ;  /* 0x000000303a002986 */ /* 0x0005e2000c101508 */
[----:B------:R-:W-:Y:S01]  /*21170*/  ISETP.GE.AND P2, PT, R40, UR7, PT ;  /* 0x0000000728007c0c */ /* 0x000fe2000bf46270 */
[----:B------:R-:W-:-:S03]  /*21180*/  VIADD R40, R51, 0x4 ;  /* 0x0000000433287836 */ /* 0x000fc60000000000 */
[----:B------:R-:W-:Y:S01]  /*21190*/  ISETP.LT.AND P2, PT, R55, UR6, !P2 ;  /* 0x0000000637007c0c */ /* 0x000fe2000d741270 */
[C---:B0-----:R-:W-:Y:S01]  /*211a0*/  VIADD R56, R42.reuse, UR4 ;  /* 0x000000042a387c36 */ /* 0x041fe20008000000 */
[----:B------:R-:W3:Y:S01]  /*211b0*/  LDL.LU.64 R38, [R1+0xc28] ;  /* 0x000c280001267983 */ /* 0x000ee20000300a00 */
[----:B--2---:R-:W-:-:S04]  /*211c0*/  IMAD.WIDE R48, R42, 0x2, R60 ;  /* 0x000000022a307825 */ /* 0x004fc800078e023c */
[----:B------:R-:W-:Y:S01]  /*211d0*/  IMAD.WIDE R58, R42, 0x2, R2 ;  /* 0x000000022a3a7825 */ /* 0x000fe200078e0202 */
[----:B------:R0:W-:Y:S01]  /*211e0*/  @P5 STG.E.U16 desc[UR8][R48.64], R52 ;  /* 0x0000003430005986 */ /* 0x0001e2000c101508 */
[----:B------:R-:W-:-:S03]  /*211f0*/  ISETP.LT.AND P5, PT, R40, UR7, !P0 ;  /* 0x0000000728007c0c */ /* 0x000fc6000c7a1270 */
[----:B------:R2:W-:Y:S01]  /*21200*/  @P1 STG.E.U16 desc[UR8][R58.64], R41 ;  /* 0x000000293a001986 */ /* 0x0005e2000c101508 */
[----:B------:R-:W-:Y:S02]  /*21210*/  ISETP.GE.AND P1, PT, R40, UR7, PT ;  /* 0x0000000728007c0c */ /* 0x000fe4000bf26270 */
[----:B------:R-:W-:Y:S01]  /*21220*/  PRMT R43, R57, 0x7632, R43 ;  /* 0x00007632392b7816 */ /* 0x000fe2000000002b */
[----:B0-----:R-:W3:Y:S01]  /*21230*/  LDL.LU R48, [R1+0xc20] ;  /* 0x000c200001307983 */ /* 0x001ee20000300800 */
[----:B--2---:R-:W-:-:S03]  /*21240*/  IMAD.WIDE R40, R56, 0x2, R60 ;  /* 0x0000000238287825 */ /* 0x004fc600078e023c */
[----:B------:R-:W2:Y:S01]  /*21250*/  LDL.LU R49, [R1+0xc] ;  /* 0x00000c0001317983 */ /* 0x000ea20000300800 */
[----:B------:R-:W-:-:S03]  /*21260*/  IMAD.WIDE R58, R56, 0x2, R2 ;  /* 0x00000002383a7825 */ /* 0x000fc600078e0202 */
[----:B------:R0:W-:Y:S01]  /*21270*/  @P6 STG.E.U16 desc[UR8][R40.64], R57 ;  /* 0x0000003928006986 */ /* 0x0001e2000c101508 */
[----:B------:R-:W-:-:S03]  /*21280*/  VIADD R56, R56, UR4 ;  /* 0x0000000438387c36 */ /* 0x000fc60008000000 */
[----:B------:R1:W-:Y:S04]  /*21290*/  @P2 STG.E.U16 desc[UR8][R58.64], R43 ;  /* 0x0000002b3a002986 */ /* 0x0003e8000c101508 */
[----:B0-----:R-:W3:Y:S01]  /*212a0*/  LDL.LU.64 R40, [R1+0xc18] ;  /* 0x000c180001287983 */ /* 0x001ee20000300a00 */
[----:B-1----:R-:W-:-:S05]  /*212b0*/  IMAD.WIDE R58, R56, 0x2, R60 ;  /* 0x00000002383a7825 */ /* 0x002fca00078e023c */
[----:B----4-:R0:W-:Y:S04]  /*212c0*/  @P5 STG.E.U16 desc[UR8][R58.64], R53 ;  /* 0x000000353a005986 */ /* 0x0101e8000c101508 */
[----:B0-----:R-:W4:Y:S01]  /*212d0*/  LDL.LU.64 R58, [R1+0xc10] ;  /* 0x000c1000013a7983 */ /* 0x001f220000300a00 */
[----:B------:R-:W-:Y:S01]  /*212e0*/  ISETP.LT.AND P1, PT, R55, UR6, !P1 ;  /* 0x0000000637007c0c */ /* 0x000fe2000cf21270 */
[----:B------:R-:W-:-:S05]  /*212f0*/  VIADD R42, R51, 0x5 ;  /* 0x00000005332a7836 */ /* 0x000fca0000000000 */
[C---:B------:R-:W-:Y:S02]  /*21300*/  ISETP.LT.AND P6, PT, R42.reuse, UR7, !P0 ;  /* 0x000000072a007c0c */ /* 0x040fe4000c7c1270 */
[----:B------:R-:W-:Y:S01]  /*21310*/  ISETP.GE.AND P2, PT, R42, UR7, PT ;  /* 0x000000072a007c0c */ /* 0x000fe2000bf46270 */
[----:B------:R-:W-:-:S04]  /*21320*/  IMAD.WIDE R42, R56, 0x2, R2 ;  /* 0x00000002382a7825 */ /* 0x000fc800078e0202 */
[----:B------:R-:W-:Y:S01]  /*21330*/  VIADD R56, R56, UR4 ;  /* 0x0000000438387c36 */ /* 0x000fe20008000000 */
[----:B---3--:R-:W-:-:S05]  /*21340*/  PRMT R41, R53, 0x7632, R41 ;  /* 0x0000763235297816 */ /* 0x008fca0000000029 */
[----:B------:R0:W-:Y:S02]  /*21350*/  @P1 STG.E.U16 desc[UR8][R42.64], R41 ;  /* 0x000000292a001986 */ /* 0x0001e4000c101508 */
[----:B0-----:R-:W-:-:S05]  /*21360*/  IMAD.WIDE R42, R56, 0x2, R60 ;  /* 0x00000002382a7825 */ /* 0x001fca00078e023c */
[----:B----4-:R0:W-:Y:S04]  /*21370*/  @P6 STG.E.U16 desc[UR8][R42.64], R58 ;  /* 0x0000003a2a006986 */ /* 0x0101e8000c101508 */
[----:B0-----:R-:W3:Y:S01]  /*21380*/  LDL.LU.64 R42, [R1+0xc08] ;  /* 0x000c0800012a7983 */ /* 0x001ee20000300a00 */
[----:B------:R-:W-:Y:S01]  /*21390*/  VIADD R57, R51, 0x6 ;  /* 0x0000000633397836 */ /* 0x000fe20000000000 */
[----:B------:R-:W-:-:S04]  /*213a0*/  ISETP.LT.AND P2, PT, R55, UR6, !P2 ;  /* 0x0000000637007c0c */ /* 0x000fc8000d741270 */
[C---:B------:R-:W-:Y:S02]  /*213b0*/  ISETP.GE.AND P1, PT, R57.reuse, UR7, PT ;  /* 0x0000000739007c0c */ /* 0x040fe4000bf26270 */
[----:B------:R-:W-:Y:S01]  /*213c0*/  ISETP.LT.AND P5, PT, R57, UR7, !P0 ;  /* 0x0000000739007c0c */ /* 0x000fe2000c7a1270 */
[----:B------:R-:W-:Y:S01]  /*213d0*/  IMAD.WIDE R52, R56, 0x2, R2 ;  /* 0x0000000238347825 */ /* 0x000fe200078e0202 */
[----:B------:R-:W-:Y:S02]  /*213e0*/  ISETP.LT.AND P1, PT, R55, UR6, !P1 ;  /* 0x0000000637007c0c */ /* 0x000fe4000cf21270 */
[----:B------:R-:W-:Y:S01]  /*213f0*/  PRMT R40, R58, 0x7632, R40 ;  /* 0x000076323a287816 */ /* 0x000fe20000000028 */
[----:B------:R-:W-:Y:S02]  /*21400*/  VIADD R57, R51, 0x7 ;  /* 0x0000000733397836 */ /* 0x000fe40000000000 */
[----:B------:R-:W-:Y:S02]  /*21410*/  VIADD R56, R56, UR4 ;  /* 0x0000000438387c36 */ /* 0x000fe40008000000 */
[----:B------:R0:W-:Y:S01]  /*21420*/  @P2 STG.E.U16 desc[UR8][R52.64], R40 ;  /* 0x0000002834002986 */ /* 0x0001e2000c101508 */
[----:B------:R-:W-:-:S02]  /*21430*/  ISETP.LT.AND P6, PT, R57, UR7, !P0 ;  /* 0x0000000739007c0c */ /* 0x000fc4000c7c1270 */
[C---:B------:R-:W-:Y:S01]  /*21440*/  IADD3 R58, R56.reuse, UR4, RZ ;  /* 0x00000004383a7c10 */ /* 0x040fe2000fffe0ff */
[----:B0-----:R-:W-:-:S04]  /*21450*/  IMAD.WIDE R40, R56, 0x2, R60 ;  /* 0x0000000238287825 */ /* 0x001fc800078e023c */
[----:B------:R-:W-:Y:S01]  /*21460*/  IMAD.WIDE R52, R56, 0x2, R2 ;  /* 0x0000000238347825 */ /* 0x000fe200078e0202 */
[----:B--2---:R0:W-:Y:S04]  /*21470*/  @P5 STG.E.U16 desc[UR8][R40.64], R49 ;  /* 0x0000003128005986 */ /* 0x0041e8000c101508 */
[----:B0-----:R-:W2:Y:S01]  /*21480*/  LDL.LU.64 R40, [R1+0xc00] ;  /* 0x000c000001287983 */ /* 0x001ea20000300a00 */
[----:B---3--:R-:W-:-:S05]  /*21490*/  PRMT R43, R49, 0x7632, R43 ;  /* 0x00007632312b7816 */ /* 0x008fca000000002b */
[----:B------:R0:W-:Y:S02]  /*214a0*/  @P1 STG.E.U16 desc[UR8][R52.64], R43 ;  /* 0x0000002b34001986 */ /* 0x0001e4000c101508 */
[----:B0-----:R-:W-:-:S05]  /*214b0*/  IMAD.WIDE R52, R58, 0x2, R60 ;  /* 0x000000023a347825 */ /* 0x001fca00078e023c */
[----:B------:R0:W-:Y:S04]  /*214c0*/  @P6 STG.E.U16 desc[UR8][R52.64], R59 ;  /* 0x0000003b34006986 */ /* 0x0001e8000c101508 */
[----:B0-----:R-:W3:Y:S01]  /*214d0*/  LDL.LU.64 R52, [R1+0xbf8] ;  /* 0x000bf80001347983 */ /* 0x001ee20000300a00 */
[----:B------:R-:W-:Y:S01]  /*214e0*/  ISETP.GE.AND P2, PT, R57, UR7, PT ;  /* 0x0000000739007c0c */ /* 0x000fe2000bf46270 */
[----:B------:R-:W-:-:S03]  /*214f0*/  VIADD R57, R51, 0x8 ;  /* 0x0000000833397836 */ /* 0x000fc60000000000 */
[----:B------:R-:W-:Y:S02]  /*21500*/  ISETP.LT.AND P2, PT, R55, UR6, !P2 ;  /* 0x0000000637007c0c */ /* 0x000fe4000d741270 */
[C---:B------:R-:W-:Y:S02]  /*21510*/  ISETP.LT.AND P5, PT, R57.reuse, UR7, !P0 ;  /* 0x0000000739007c0c */ /* 0x040fe4000c7a1270 */
[----:B------:R-:W-:Y:S01]  /*21520*/  ISETP.GE.AND P1, PT, R57, UR7, PT ;  /* 0x0000000739007c0c */ /* 0x000fe2000bf26270 */
[----:B------:R-:W-:Y:S01]  /*21530*/  IMAD.WIDE R56, R58, 0x2, R2 ;  /* 0x000000023a387825 */ /* 0x000fe200078e0202 */
[----:B------:R-:W-:-:S03]  /*21540*/  PRMT R48, R59, 0x7632, R48 ;  /* 0x000076323b307816 */ /* 0x000fc60000000030 */
[----:B------:R-:W-:-:S04]  /*21550*/  VIADD R58, R58, UR4 ;  /* 0x000000043a3a7c36 */ /* 0x000fc80008000000 */
[----:B------:R0:W-:Y:S02]  /*21560*/  @P2 STG.E.U16 desc[UR8][R56.64], R48 ;  /* 0x0000003038002986 */ /* 0x0001e4000c101508 */
[----:B0-----:R-:W-:-:S05]  /*21570*/  IMAD.WIDE R48, R58, 0x2, R60 ;  /* 0x000000023a307825 */ /* 0x001fca00078e023c */
[----:B---3--:R0:W-:Y:S04]  /*21580*/  @P5 STG.E.U16 desc[UR8][R48.64], R52 ;  /* 0x0000003430005986 */ /* 0x0081e8000c101508 */
        /* <DEDUP_REMOVED lines=11> */
[----:B------:R-:W-:-:S02]  /*21640*/  ISETP.GE.AND P1, PT, R59, UR7, PT ;  /* 0x000000073b007c0c */ /* 0x000fc4000bf26270 */
[----:B------:R-:W-:Y:S01]  /*21650*/  ISETP.LT.AND P5, PT, R59, UR7, !P0 ;  /* 0x000000073b007c0c */ /* 0x000fe2000c7a1270 */
[----:B------:R-:W-:Y:S01]  /*21660*/  VIADD R52, R51, 0xb ;  /* 0x0000000b33347836 */ /* 0x000fe20000000000 */
[----:B------:R-:W-:Y:S01]  /*21670*/  ISETP.LT.AND P1, PT, R55, UR6, !P1 ;  /* 0x0000000637007c0c */ /* 0x000fe2000cf21270 */
[----:B0-----:R-:W-:-:S04]  /*21680*/  IMAD.WIDE R42, R58, 0x2, R60 ;  /* 0x000000023a2a7825 */ /* 0x001fc800078e023c */
[----:B------:R-:W-:-:S04]  /*21690*/  IMAD.WIDE R56, R58, 0x2, R2 ;  /* 0x000000023a387825 */ /* 0x000fc800078e0202 */
[----:B------:R-:W-:Y:S01]  /*216a0*/  VIADD R58, R58, UR4 ;  /* 0x000000043a3a7c36 */ /* 0x000fe20008000000 */
[----:B---3--:R-:W-:Y:S01]  /*216b0*/  PRMT R59, R48, 0x7632, R59 ;  /* 0x00007632303b7816 */ /* 0x008fe2000000003b */
[----:B------:R0:W-:Y:S04]  /*216c0*/  @P6 STG.E.U16 desc[UR8][R42.64], R48 ;  /* 0x000000302a006986 */ /* 0x0001e8000c101508 */
[----:B------:R1:W-:Y:S01]  /*216d0*/  @P2 STG.E.U16 desc[UR8][R56.64], R59 ;  /* 0x0000003b38002986 */ /* 0x0003e2000c101508 */
[C---:B------:R-:W-:Y:S02]  /*216e0*/  ISETP.GE.AND P2, PT, R52.reuse, UR7, PT ;  /* 0x0000000734007c0c */ /* 0x040fe4000bf46270 */
[----:B------:R-:W-:Y:S02]  /*216f0*/  ISETP.LT.AND P6, PT, R52, UR7, !P0 ;  /* 0x0000000734007c0c */ /* 0x000fe4000c7c1270 */
[----:B------:R-:W-:-:S02]  /*21700*/  ISETP.LT.AND P2, PT, R55, UR6, !P2 ;  /* 0x0000000637007c0c */ /* 0x000fc4000d741270 */
[----:B------:R-:W-:Y:S01]  /*21710*/  PRMT R52, R53, 0x7632, R52 ;  /* 0x0000763235347816 */ /* 0x000fe20000000034 */
[----:B0-----:R-:W-:-:S04]  /*21720*/  IMAD.WIDE R42, R58, 0x2, R60 ;  /* 0x000000023a2a7825 */ /* 0x001fc800078e023c */
[C---:B-1----:R-:W-:Y:S01]  /*21730*/  IMAD.WIDE R56, R58.reuse, 0x2, R2 ;  /* 0x000000023a387825 */ /* 0x042fe200078e0202 */
[----:B------:R0:W-:Y:S03]  /*21740*/  @P5 STG.E.U16 desc[UR8][R42.64], R53 ;  /* 0x000000352a005986 */ /* 0x0001e6000c101508 */
[----:B------:R-:W-:Y:S02]  /*21750*/  VIADD R48, R51, 0xc ;  /* 0x0000000c33307836 */ /* 0x000fe40000000000 */
[----:B------:R-:W-:Y:S01]  /*21760*/  VIADD R58, R58, UR4 ;  /* 0x000000043a3a7c36 */ /* 0x000fe20008000000 */
[----:B------:R1:W-:Y:S01]  /*21770*/  @P1 STG.E.U16 desc[UR8][R56.64], R52 ;  /* 0x0000003438001986 */ /* 0x0003e2000c101508 */
[----:B------:R-:W-:Y:S02]  /*21780*/  PRMT R59, R49, 0x7632, R59 ;  /* 0x00007632313b7816 */ /* 0x000fe4000000003b */
[----:B------:R-:W-:-:S02]  /*21790*/  ISETP.GE.AND P1, PT, R48, UR7, PT ;  /* 0x0000000730007c0c */ /* 0x000fc4000bf26270 */
[----:B------:R-:W-:Y:S01]  /*217a0*/  ISETP.LT.AND P5, PT, R48, UR7, !P0 ;  /* 0x0000000730007c0c */ /* 0x000fe2000c7a1270 */
[----:B------:R-:W-:Y:S01]  /*217b0*/  VIADD R48, R51, 0xd ;  /* 0x0000000d33307836 */ /* 0x000fe20000000000 */
[----:B------:R-:W-:Y:S01]  /*217c0*/  ISETP.LT.AND P1, PT, R55, UR6, !P1 ;  /* 0x0000000637007c0c */ /* 0x000fe2000cf21270 */
[----:B0-----:R-:W3:Y:S01]  /*217d0*/  LDL.LU.64 R42, [R1+0xbe8] ;  /* 0x000be800012a7983 */ /* 0x001ee20000300a00 */
[----:B-1----:R-:W-:-:S04]  /*217e0*/  IMAD.WIDE R56, R58, 0x2, R60 ;  /* 0x000000023a387825 */ /* 0x002fc800078e023c */
[----:B------:R-:W-:Y:S01]  /*217f0*/  IMAD.WIDE R52, R58, 0x2, R2 ;  /* 0x000000023a347825 */ /* 0x000fe200078e0202 */
[----:B------:R0:W-:Y:S01]  /*21800*/  @P6 STG.E.U16 desc[UR8][R56.64], R49 ;  /* 0x0000003138006986 */ /* 0x0001e2000c101508 */
[----:B------:R-:W-:Y:S02]  /*21810*/  ISETP.LT.AND P6, PT, R48, UR7, !P0 ;  /* 0x0000000730007c0c */ /* 0x000fe4000c7c1270 */
[----:B------:R-:W-:Y:S01]  /*21820*/  VIADD R58, R58, UR4 ;  /* 0x000000043a3a7c36 */ /* 0x000fe20008000000 */
[----:B------:R1:W-:Y:S01]  /*21830*/  @P2 STG.E.U16 desc[UR8][R52.64], R59 ;  /* 0x0000003b34002986 */ /* 0x0003e2000c101508 */
[----:B------:R-:W-:-:S04]  /*21840*/  ISETP.GE.AND P2, PT, R48, UR7, PT ;  /* 0x0000000730007c0c */ /* 0x000fc8000bf46270 */
[----:B------:R-:W-:Y:S01]  /*21850*/  ISETP.LT.AND P2, PT, R55, UR6, !P2 ;  /* 0x0000000637007c0c */ /* 0x000fe2000d741270 */
[----:B0-----:R-:W-:-:S04]  /*21860*/  IMAD.WIDE R48, R58, 0x2, R2 ;  /* 0x000000023a307825 */ /* 0x001fc800078e0202 */
[----:B-1----:R-:W-:Y:S01]  /*21870*/  IMAD.WIDE R52, R58, 0x2, R60 ;  /* 0x000000023a347825 */ /* 0x002fe200078e023c */
[----:B------:R-:W-:-:S03]  /*21880*/  PRMT R59, R54, 0x7632, R59 ;  /* 0x00007632363b7816 */ /* 0x000fc6000000003b */
[----:B------:R-:W-:Y:S01]  /*21890*/  VIADD R56, R58, UR4 ;  /* 0x000000043a387c36 */ /* 0x000fe20008000000 */
[----:B------:R-:W-:Y:S01]  /*218a0*/  MOV R58, R55 ;  /* 0x00000037003a7202 */ /* 0x000fe20000000f00 */
[----:B------:R-:W-:Y:S01]  /*218b0*/  VIADD R57, R51, 0xe ;  /* 0x0000000e33397836 */ /* 0x000fe20000000000 */
[----:B------:R-:W4:Y:S04]  /*218c0*/  LDL.LU R55, [R1+0xbe4] ;  /* 0x000be40001377983 */ /* 0x000f280000300800 */
[----:B------:R0:W-:Y:S01]  /*218d0*/  @P5 STG.E.U16 desc[UR8][R52.64], R54 ;  /* 0x0000003634005986 */ /* 0x0001e2000c101508 */
[----:B------:R-:W-:-:S03]  /*218e0*/  ISETP.LT.AND P5, PT, R57, UR7, !P0 ;  /* 0x0000000739007c0c */ /* 0x000fc6000c7a1270 */
[----:B------:R-:W-:Y:S01]  /*218f0*/  @P1 STG.E.U16 desc[UR8][R48.64], R59 ;  /* 0x0000003b30001986 */ /* 0x000fe2000c101508 */
[----:B------:R-:W-:Y:S02]  /*21900*/  ISETP.GE.AND P1, PT, R57, UR7, PT ;  /* 0x0000000739007c0c */ /* 0x000fe4000bf26270 */
[----:B------:R-:W-:Y:S01]  /*21910*/  PRMT R57, R50, 0x7632, R57 ;  /* 0x0000763232397816 */ /* 0x000fe20000000039 */
[----:B0-----:R-:W-:-:S04]  /*21920*/  IMAD.WIDE R52, R56, 0x2, R60 ;  /* 0x0000000238347825 */ /* 0x001fc800078e023c */
[----:B------:R-:W-:Y:S01]  /*21930*/  VIADD R54, R51, 0xf ;  /* 0x0000000f33367836 */ /* 0x000fe20000000000 */
[----:B------:R0:W-:Y:S02]  /*21940*/  @P6 STG.E.U16 desc[UR8][R52.64], R50 ;  /* 0x0000003234006986 */ /* 0x0001e4000c101508 */
[----:B0-----:R-:W-:Y:S02]  /*21950*/  IMAD.MOV.U32 R50, RZ, RZ, R51 ;  /* 0x000000ffff327224 */ /* 0x001fe400078e0033 */
[----:B------:R-:W2:Y:S01]  /*21960*/  LDL.LU R51, [R1+0xbe0] ;  /* 0x000be00001337983 */ /* 0x000ea20000300800 */
[----:B------:R-:W-:-:S04]  /*21970*/  IMAD.WIDE R48, R56, 0x2, R2 ;  /* 0x0000000238307825 */ /* 0x000fc800078e0202 */
[----:B------:R-:W-:Y:S01]  /*21980*/  VIADD R56, R56, UR4 ;  /* 0x0000000438387c36 */ /* 0x000fe20008000000 */
[----:B------:R0:W-:Y:S01]  /*21990*/  @P2 STG.E.U16 desc[UR8][R48.64], R57 ;  /* 0x0000003930002986 */ /* 0x0001e2000c101508 */
[----:B------:R-:W-:Y:S02]  /*219a0*/  ISETP.LT.AND P1, PT, R58, UR6, !P1 ;  /* 0x000000063a007c0c */ /* 0x000fe4000cf21270 */
[C---:B------:R-:W-:Y:S02]  /*219b0*/  ISETP.LT.AND P6, PT, R54.reuse, UR7, !P0 ;  /* 0x0000000736007c0c */ /* 0x040fe4000c7c1270 */
[----:B------:R-:W-:Y:S01]  /*219c0*/  ISETP.GE.AND P2, PT, R54, UR7, PT ;  /* 0x0000000736007c0c */ /* 0x000fe2000bf46270 */
[C---:B------:R-:W-:Y:S02]  /*219d0*/  VIADD R54, R56.reuse, UR4 ;  /* 0x0000000438367c36 */ /* 0x040fe40008000000 */
[----:B0-----:R-:W-:-:S04]  /*219e0*/  IMAD.WIDE R48, R56, 0x2, R60 ;  /* 0x0000000238307825 */ /* 0x001fc800078e023c */
[----:B------:R-:W-:-:S04]  /*219f0*/  IMAD.WIDE R52, R56, 0x2, R2 ;  /* 0x0000000238347825 */ /* 0x000fc800078e0202 */
[----:B------:R-:W-:Y:S01]  /*21a00*/  IMAD.WIDE R56, R54, 0x2, R60 ;  /* 0x0000000236387825 */ /* 0x000fe200078e023c */
[----:B----4-:R0:W-:Y:S01]  /*21a10*/  @P5 STG.E.U16 desc[UR8][R48.64], R55 ;  /* 0x0000003730005986 */ /* 0x0101e2000c101508 */
[----:B------:R-:W-:Y:S02]  /*21a20*/  PRMT R59, R55, 0x7632, R59 ;  /* 0x00007632373b7816 */ /* 0x000fe4000000003b */
[----:B0-----:R-:W-:-:S03]  /*21a30*/  IMAD.MOV.U32 R48, RZ, RZ, R58 ;  /* 0x000000ffff307224 */ /* 0x001fc600078e003a */
[----:B------:R0:W-:Y:S01]  /*21a40*/  @P1 STG.E.U16 desc[UR8][R52.64], R59 ;  /* 0x0000003b34001986 */ /* 0x0001e2000c101508 */
[----:B------:R-:W-:Y:S01]  /*21a50*/  VIADD R58, R50, 0x11 ;  /* 0x00000011323a7836 */ /* 0x000fe20000000000 */
[----:B------:R-:W-:-:S04]  /*21a60*/  ISETP.LT.AND P2, PT, R48, UR6, !P2 ;  /* 0x0000000630007c0c */ /* 0x000fc8000d741270 */
[C---:B------:R-:W-:Y:S02]  /*21a70*/  ISETP.GE.AND P1, PT, R58.reuse, UR7, PT ;  /* 0x000000073a007c0c */ /* 0x040fe4000bf26270 */
[----:B------:R-:W-:Y:S01]  /*21a80*/  ISETP.LT.AND P5, PT, R58, UR11, !P0 ;  /* 0x0000000b3a007c0c */ /* 0x000fe2000c7a1270 */
[C---:B0-----:R-:W-:Y:S01]  /*21a90*/  IMAD.WIDE R58, R54.reuse, 0x2, R2 ;  /* 0x00000002363a7825 */ /* 0x041fe200078e0202 */
[----:B--2---:R0:W-:Y:S01]  /*21aa0*/  @P6 STG.E.U16 desc[UR8][R56.64], R51 ;  /* 0x0000003338006986 */ /* 0x0041e2000c101508 */
[----:B------:R-:W-:Y:S02]  /*21ab0*/  PRMT R49, R51, 0x7632, R49 ;  /* 0x0000763233317816 */ /* 0x000fe40000000031 */
[----:B------:R-:W-:Y:S02]  /*21ac0*/  VIADD R55, R54, UR4 ;  /* 0x0000000436377c36 */ /* 0x000fe40008000000 */
[----:B0-----:R-:W-:Y:S02]  /*21ad0*/  IMAD.MOV.U32 R56, RZ, RZ, R48 ;  /* 0x000000ffff387224 */ /* 0x001fe400078e0030 */
[----:B------:R-:W-:-:S03]  /*21ae0*/  VIADD R48, R50, 0x12 ;  /* 0x0000001232307836 */ /* 0x000fc60000000000 */
[----:B------:R-:W-:Y:S01]  /*21af0*/  ISETP.LT.AND P3, PT, R56, UR10, !P3 ;  /* 0x0000000a38007c0c */ /* 0x000fe2000df61270 */
[----:B------:R0:W-:Y:S01]  /*21b00*/  @P2 STG.E.U16 desc[UR8][R58.64], R49 ;  /* 0x000000313a002986 */ /* 0x0001e2000c101508 */
[----:B------:R-:W-:Y:S01]  /*21b10*/  ULDC.64 UR10, c[0x0][0x228] ;  /* 0x00008a00000a7ab9 */ /* 0x000fe20000000a00 */
[C---:B------:R-:W-:Y:S01]  /*21b20*/  IMAD.WIDE R52, R55.reuse, 0x2, R60 ;  /* 0x0000000237347825 */ /* 0x040fe200078e023c */
[C---:B------:R-:W-:Y:S02]  /*21b30*/  ISETP.GE.AND P2, PT, R48.reuse, UR7, PT ;  /* 0x0000000730007c0c */ /* 0x040fe4000bf46270 */
[----:B------:R-:W-:Y:S02]  /*21b40*/  ISETP.LT.AND P6, PT, R48, UR11, !P0 ;  /* 0x0000000b30007c0c */ /* 0x000fe4000c7c1270 */
[----:B------:R-:W-:Y:S01]  /*21b50*/  ISETP.LT.AND P1, PT, R56, UR10, !P1 ;  /* 0x0000000a38007c0c */ /* 0x000fe2000cf21270 */
[----:B0-----:R-:W-:Y:S01]  /*21b60*/  IMAD.MOV.U32 R58, RZ, RZ, R50 ;  /* 0x000000ffff3a7224 */ /* 0x001fe200078e0032 */
[----:B------:R-:W-:Y:S01]  /*21b70*/  PRMT R59, R40, 0x7632, R59 ;  /* 0x00007632283b7816 */ /* 0x000fe2000000003b */
[----:B------:R-:W-:Y:S01]  /*21b80*/  IMAD.WIDE R48, R55, 0x2, R2 ;  /* 0x0000000237307825 */ /* 0x000fe200078e0202 */
[----:B------:R0:W-:Y:S01]  /*21b90*/  @P4 STG.E.U16 desc[UR8][R52.64], R40 ;  /* 0x0000002834004986 */ /* 0x0001e2000c101508 */
[----:B------:R-:W-:-:S02]  /*21ba0*/  ULDC.64 UR10, c[0x0][0x228] ;  /* 0x00008a00000a7ab9 */ /* 0x000fc40000000a00 */
[----:B------:R-:W-:Y:S02]  /*21bb0*/  VIADD R50, R58, 0x13 ;  /* 0x000000133a327836 */ /* 0x000fe40000000000 */
[----:B------:R-:W-:Y:S01]  /*21bc0*/  VIADD R57, R55, UR4 ;  /* 0x0000000437397c36 */ /* 0x000fe20008000000 */
[----:B------:R1:W-:Y:S01]  /*21bd0*/  @P3 STG.E.U16 desc[UR8][R48.64], R59 ;  /* 0x0000003b30003986 */ /* 0x0003e2000c101508 */
[----:B------:R-:W-:Y:S02]  /*21be0*/  ISETP.LT.AND P2, PT, R56, UR10, !P2 ;  /* 0x0000000a38007c0c */ /* 0x000fe4000d741270 */
[C---:B------:R-:W-:Y:S01]  /*21bf0*/  IMAD.WIDE R54, R57.reuse, 0x2, R60 ;  /* 0x0000000239367825 */ /* 0x040fe200078e023c */
[C---:B------:R-:W-:Y:S02]  /*21c00*/  ISETP.GE.AND P3, PT, R50.reuse, UR7, PT ;  /* 0x0000000732007c0c */ /* 0x040fe4000bf66270 */
[----:B------:R-:W-:Y:S01]  /*21c10*/  ISETP.LT.AND P4, PT, R50, UR11, !P0 ;  /* 0x0000000b32007c0c */ /* 0x000fe2000c781270 */
[C---:B------:R-:W-:Y:S01]  /*21c20*/  IMAD.WIDE R50, R57.reuse, 0x2, R2 ;  /* 0x0000000239327825 */ /* 0x040fe200078e0202 */
[----:B------:R-:W-:Y:S01]  /*21c30*/  IADD3 R57, R57, UR4, RZ ;  /* 0x0000000439397c10 */ /* 0x000fe2000fffe0ff */
[----:B------:R-:W-:-:S02]  /*21c40*/  ULDC.64 UR10, c[0x0][0x228] ;  /* 0x00008a00000a7ab9 */ /* 0x000fc40000000a00 */
[----:B0-----:R-:W-:Y:S01]  /*21c50*/  VIADD R40, R58, 0x14 ;  /* 0x000000143a287836 */ /* 0x001fe20000000000 */
[----:B-1----:R-:W-:Y:S01]  /*21c60*/  PRMT R49, R36, 0x7632, R49 ;  /* 0x0000763224317816 */ /* 0x002fe20000000031 */
[----:B------:R0:W-:Y:S01]  /*21c70*/  @P5 STG.E.U16 desc[UR8][R54.64], R36 ;  /* 0x0000002436005986 */ /* 0x0001e2000c101508 */
[----:B------:R-:W-:Y:S01]  /*21c80*/  ISETP.LT.AND P3, PT, R56, UR10, !P3 ;  /* 0x0000000a38007c0c */ /* 0x000fe2000df61270 */
[----:B------:R-:W-:Y:S01]  /*21c90*/  IMAD.WIDE R52, R57, 0x2, R60 ;  /* 0x0000000239347825 */ /* 0x000fe200078e023c */
[C---:B------:R-:W-:Y:S01]  /*21ca0*/  ISETP.LT.AND P5, PT, R40.reuse, UR11, !P0 ;  /* 0x0000000b28007c0c */ /* 0x040fe2000c7a1270 */
[----:B------:R1:W-:Y:S01]  /*21cb0*/  @P1 STG.E.U16 desc[UR8][R50.64], R49 ;  /* 0x0000003132001986 */ /* 0x0003e2000c101508 */
[----:B------:R-:W-:Y:S01]  /*21cc0*/  ISETP.GE.AND P1, PT, R40, UR7, PT ;  /* 0x0000000728007c0c */ /* 0x000fe2000bf26270 */
[----:B------:R-:W-:Y:S01]  /*21cd0*/  ULDC.64 UR10, c[0x0][0x228] ;  /* 0x00008a00000a7ab9 */ /* 0x000fe20000000a00 */
[----:B------:R-:W-:Y:S01]  /*21ce0*/  PRMT R40, R41, 0x7632, R40 ;  /* 0x0000763229287816 */ /* 0x000fe20000000028 */
[----:B------:R-:W-:Y:S01]  /*21cf0*/  @P6 STG.E.U16 desc[UR8][R52.64], R41 ;  /* 0x0000002934006986 */ /* 0x000fe2000c101508 */
[----:B------:R-:W-:Y:S01]  /*21d00*/  ISETP.LT.AND P1, PT, R56, UR10, !P1 ;  /* 0x0000000a38007c0c */ /* 0x000fe2000cf21270 */
[----:B0-----:R-:W-:-:S02]  /*21d10*/  VIADD R36, R58, 0x15 ;  /* 0x000000153a247836 */ /* 0x001fc40000000000 */
[----:B-1----:R-:W-:-:S04]  /*21d20*/  IMAD.WIDE R48, R57, 0x2, R2 ;  /* 0x0000000239307825 */ /* 0x002fc800078e0202 */
[----:B------:R-:W-:Y:S01]  /*21d30*/  VIADD R57, R57, UR4 ;  /* 0x0000000439397c36 */ /* 0x000fe20008000000 */
[----:B------:R0:W-:Y:S01]  /*21d40*/  @P2 STG.E.U16 desc[UR8][R48.64], R40 ;  /* 0x0000002830002986 */ /* 0x0001e2000c101508 */
[C---:B------:R-:W-:Y:S02]  /*21d50*/  ISETP.GE.AND P2, PT, R36.reuse, UR7, PT ;  /* 0x0000000724007c0c */ /* 0x040fe4000bf46270 */
[C---:B------:R-:W-:Y:S01]  /*21d60*/  IMAD.WIDE R54, R57.reuse, 0x2, R60 ;  /* 0x0000000239367825 */ /* 0x040fe200078e023c */
[----:B------:R-:W-:Y:S01]  /*21d70*/  ISETP.LT.AND P6, PT, R36, UR11, !P0 ;  /* 0x0000000b24007c0c */ /* 0x000fe2000c7c1270 */
[----:B------:R-:W-:Y:S02]  /*21d80*/  ULDC.64 UR10, c[0x0][0x228] ;  /* 0x00008a00000a7ab9 */ /* 0x000fe40000000a00 */
[----:B------:R-:W-:Y:S01]  /*21d90*/  IMAD.WIDE R50, R57, 0x2, R2 ;  /* 0x0000000239327825 */ /* 0x000fe200078e0202 */
[----:B------:R-:W-:Y:S01]  /*21da0*/  @P4 STG.E.U16 desc[UR8][R54.64], R37 ;  /* 0x0000002536004986 */ /* 0x000fe2000c101508 */
[----:B0-----:R-:W-:-:S02]  /*21db0*/  PRMT R49, R37, 0x7632, R49 ;  /* 0x0000763225317816 */ /* 0x001fc40000000031 */
[----:B------:R-:W-:Y:S02]  /*21dc0*/  VIADD R57, R57, UR4 ;  /* 0x0000000439397c36 */ /* 0x000fe40008000000 */
[----:B------:R-:W-:Y:S01]  /*21dd0*/  VIADD R36, R58, 0x16 ;  /* 0x000000163a247836 */ /* 0x000fe20000000000 */
[----:B------:R-:W-:Y:S01]  /*21de0*/  ISETP.LT.AND P2, PT, R56, UR10, !P2 ;  /* 0x0000000a38007c0c */ /* 0x000fe2000d741270 */
[----:B------:R0:W-:Y:S01]  /*21df0*/  @P3 STG.E.U16 desc[UR8][R50.64], R49 ;  /* 0x0000003132003986 */ /* 0x0001e2000c101508 */
[C---:B------:R-:W-:Y:S02]  /*21e00*/  IMAD.WIDE R40, R57.reuse, 0x2, R2 ;  /* 0x0000000239287825 */ /* 0x040fe400078e0202 */
[C---:B------:R-:W-:Y:S02]  /*21e10*/  ISETP.GE.AND P3, PT, R36.reuse, UR7, PT ;  /* 0x0000000724007c0c */ /* 0x040fe4000bf66270 */
[----:B------:R-:W-:Y:S01]  /*21e20*/  ISETP.LT.AND P4, PT, R36, UR11, !P0 ;  /* 0x0000000b24007c0c */ /* 0x000fe2000c781270 */
[----:B------:R-:W-:Y:S01]  /*21e30*/  VIADD R36, R58, 0x17 ;  /* 0x000000173a247836 */ /* 0x000fe20000000000 */
[----:B------:R-:W-:Y:S01]  /*21e40*/  ULDC.64 UR10, c[0x0][0x228] ;  /* 0x00008a00000a7ab9 */ /* 0x000fe20000000a00 */
[----:B0-----:R-:W-:Y:S01]  /*21e50*/  IMAD.WIDE R48, R57, 0x2, R60 ;  /* 0x0000000239307825 */ /* 0x001fe200078e023c */
[----:B---3--:R-:W-:-:S03]  /*21e60*/  PRMT R51, R42, 0x7632, R51 ;  /* 0x000076322a337816 */ /* 0x008fc60000000033 */
[----:B------:R-:W-:Y:S01]  /*21e70*/  VIADD R57, R57, UR4 ;  /* 0x0000000439397c36 */ /* 0x000fe20008000000 */
[----:B------:R0:W-:Y:S01]  /*21e80*/  @P5 STG.E.U16 desc[UR8][R48.64], R42 ;  /* 0x0000002a30005986 */ /* 0x0001e2000c101508 */
[----:B------:R-:W-:Y:S02]  /*21e90*/  ISETP.LT.AND P3, PT, R56, UR10, !P3 ;  /* 0x0000000a38007c0c */ /* 0x000fe4000df61270 */
[C---:B------:R-:W-:Y:S01]  /*21ea0*/  ISETP.LT.AND P5, PT, R36.reuse, UR11, !P0 ;  /* 0x0000000b24007c0c */ /* 0x040fe2000c7a1270 */
[----:B------:R1:W-:Y:S01]  /*21eb0*/  @P1 STG.E.U16 desc[UR8][R40.64], R51 ;  /* 0x0000003328001986 */ /* 0x0003e2000c101508 */
[----:B------:R-:W-:Y:S01]  /*21ec0*/  ISETP.GE.AND P1, PT, R36, UR7, PT ;  /* 0x0000000724007c0c */ /* 0x000fe2000bf26270 */
[----:B------:R-:W-:Y:S01]  /*21ed0*/  IMAD.WIDE R36, R57, 0x2, R2 ;  /* 0x0000000239247825 */ /* 0x000fe200078e0202 */
[----:B------:R-:W-:Y:S02]  /*21ee0*/  ULDC.64 UR10, c[0x0][0x228] ;  /* 0x00008a00000a7ab9 */ /* 0x000fe40000000a00 */
[----:B------:R-:W-:Y:S01]  /*21ef0*/  ISETP.LT.AND P1, PT, R56, UR10, !P1 ;  /* 0x0000000a38007c0c */ /* 0x000fe2000cf21270 */
[----:B0-----:R-:W-:-:S02]  /*21f00*/  VIADD R42, R58, 0x18 ;  /* 0x000000183a2a7836 */ /* 0x001fc40000000000 */
[----:B-1----:R-:W-:Y:S01]  /*21f10*/  IMAD.WIDE R50, R57, 0x2, R60 ;  /* 0x0000000239327825 */ /* 0x002fe200078e023c */
[----:B------:R-:W-:-:S03]  /*21f20*/  PRMT R41, R38, 0x7632, R41 ;  /* 0x0000763226297816 */ /* 0x000fc60000000029 */
[----:B------:R-:W-:Y:S01]  /*21f30*/  VIADD R57, R57, UR4 ;  /* 0x0000000439397c36 */ /* 0x000fe20008000000 */
[----:B------:R0:W-:Y:S03]  /*21f40*/  @P6 STG.E.U16 desc[UR8][R50.64], R38 ;  /* 0x0000002632006986 */ /* 0x0001e6000c101508 */
[----:B------:R-:W-:Y:S01]  /*21f50*/  IMAD.WIDE R48, R57, 0x2, R60 ;  /* 0x0000000239307825 */ /* 0x000fe200078e023c */
[----:B------:R1:W-:Y:S01]  /*21f60*/  @P2 STG.E.U16 desc[UR8][R36.64], R41 ;  /* 0x0000002924002986 */ /* 0x0003e2000c101508 */
[C---:B------:R-:W-:Y:S02]  /*21f70*/  ISETP.GE.AND P2, PT, R42.reuse, UR7, PT ;  /* 0x000000072a007c0c */ /* 0x040fe4000bf46270 */
[----:B------:R-:W-:Y:S01]  /*21f80*/  ISETP.LT.AND P6, PT, R42, UR11, !P0 ;  /* 0x0000000b2a007c0c */ /* 0x000fe2000c7c1270 */
[----:B------:R-:W-:Y:S01]  /*21f90*/  @P4 STG.E.U16 desc[UR8][R48.64], R43 ;  /* 0x0000002b30004986 */ /* 0x000fe2000c101508 */
[----:B------:R-:W-:Y:S01]  /*21fa0*/  ULDC.64 UR10, c[0x0][0x228] ;  /* 0x00008a00000a7ab9 */ /* 0x000fe20000000a00 */
[----:B0-----:R-:W-:Y:S01]  /*21fb0*/  VIADD R38, R58, 0x19 ;  /* 0x000000193a267836 */ /* 0x001fe20000000000 */
[----:B-1----:R-:W-:Y:S01]  /*21fc0*/  PRMT R37, R43, 0x7632, R37 ;  /* 0x000076322b257816 */ /* 0x002fe20000000025 */
[----:B------:R-:W-:-:S04]  /*21fd0*/  IMAD.WIDE R40, R57, 0x2, R2 ;  /* 0x0000000239287825 */ /* 0x000fc800078e0202 */
[----:B------:R-:W-:Y:S01]  /*21fe0*/  VIADD R57, R57, UR4 ;  /* 0x0000000439397c36 */ /* 0x000fe20008000000 */
[----:B------:R0:W-:Y:S01]  /*21ff0*/  @P3 STG.E.U16 desc[UR8][R40.64], R37 ;  /* 0x0000002528003986 */ /* 0x0001e2000c101508 */
[----:B------:R-:W-:Y:S02]  /*22000*/  ISETP.LT.AND P2, PT, R56, UR10, !P2 ;  /* 0x0000000a38007c0c */ /* 0x000fe4000d741270 */
[C---:B------:R-:W-:Y:S01]  /*22010*/  IMAD.WIDE R50, R57.reuse, 0x2, R2 ;  /* 0x0000000239327825 */ /* 0x040fe200078e0202 */
[C---:B------:R-:W-:Y:S02]  /*22020*/  ISETP.GE.AND P3, PT, R38.reuse, UR7, PT ;  /* 0x0000000726007c0c */ /* 0x040fe4000bf66270 */
[----:B------:R-:W-:Y:S01]  /*22030*/  ISETP.LT.AND P4, PT, R38, UR11, !P0 ;  /* 0x0000000b26007c0c */ /* 0x000fe2000c781270 */
[----:B------:R-:W-:Y:S01]  /*22040*/  ULDC.64 UR10, c[0x0][0x228] ;  /* 0x00008a00000a7ab9 */ /* 0x000fe20000000a00 */
[----:B------:R-:W-:Y:S01]  /*22050*/  IADD3 R38, R58, 0x1a, RZ ;  /* 0x0000001a3a267810 */ /* 0x000fe20007ffe0ff */
[----:B0-----:R-:W-:Y:S01]  /*22060*/  IMAD.WIDE R36, R57, 0x2, R60 ;  /* 0x0000000239247825 */ /* 0x001fe200078e023c */
[----:B------:R-:W-:-:S03]  /*22070*/  PRMT R41, R39, 0x7632, R41 ;  /* 0x0000763227297816 */ /* 0x000fc60000000029 */
[----:B------:R-:W-:Y:S01]  /*22080*/  VIADD R57, R57, UR4 ;  /* 0x0000000439397c36 */ /* 0x000fe20008000000 */
[----:B------:R0:W-:Y:S01]  /*22090*/  @P5 STG.E.U16 desc[UR8][R36.64], R39 ;  /* 0x0000002724005986 */ /* 0x0001e2000c101508 */
[----:B------:R-:W-:-:S03]  /*220a0*/  ISETP.LT.AND P3, PT, R56, UR10, !P3 ;  /* 0x0000000a38007c0c */ /* 0x000fc6000df61270 */
[----:B------:R1:W-:Y:S01]  /*220b0*/  @P1 STG.E.U16 desc[UR8][R50.64], R41 ;  /* 0x0000002932001986 */ /* 0x0003e2000c101508 */
[C---:B------:R-:W-:Y:S01]  /*220c0*/  ISETP.GE.AND P1, PT, R38.reuse, UR7, PT ;  /* 0x0000000726007c0c */ /* 0x040fe2000bf26270 */
[C---:B------:R-:W-:Y:S01]  /*220d0*/  IMAD.WIDE R42, R57.reuse, 0x2, R2 ;  /* 0x00000002392a7825 */ /* 0x040fe200078e0202 */
[----:B------:R-:W-:Y:S01]  /*220e0*/  ISETP.LT.AND P5, PT, R38, UR11, !P0 ;  /* 0x0000000b26007c0c */ /* 0x000fe2000c7a1270 */
[----:B------:R-:W-:Y:S02]  /*220f0*/  ULDC.64 UR10, c[0x0][0x228] ;  /* 0x00008a00000a7ab9 */ /* 0x000fe40000000a00 */
[----:B------:R-:W-:Y:S01]  /*22100*/  VIADD R38, R58, 0x1b ;  /* 0x0000001b3a267836 */ /* 0x000fe20000000000 */
[----:B0-----:R-:W-:Y:S01]  /*22110*/  PRMT R37, R32, 0x7632, R37 ;  /* 0x0000763220257816 */ /* 0x001fe20000000025 */
[----:B-1----:R-:W-:-:S04]  /*22120*/  IMAD.WIDE R40, R57, 0x2, R60 ;  /* 0x0000000239287825 */ /* 0x002fc800078e023c */
[----:B------:R-:W-:Y:S01]  /*22130*/  VIADD R57, R57, UR4 ;  /* 0x0000000439397c36 */ /* 0x000fe20008000000 */
[----:B------:R0:W-:Y:S01]  /*22140*/  @P6 STG.E.U16 desc[UR8][R40.64], R32 ;  /* 0x0000002028006986 */ /* 0x0001e2000c101508 */
[----:B------:R-:W-:Y:S02]  /*22150*/  ISETP.LT.AND P6, PT, R38, UR11, !P0 ;  /* 0x0000000b26007c0c */ /* 0x000fe4000c7c1270 */
[----:B------:R-:W-:Y:S01]  /*22160*/  ISETP.LT.AND P1, PT, R56, UR10, !P1 ;  /* 0x0000000a38007c0c */ /* 0x000fe2000cf21270 */
[----:B------:R1:W-:Y:S01]  /*22170*/  @P2 STG.E.U16 desc[UR8][R42.64], R37 ;  /* 0x000000252a002986 */ /* 0x0003e2000c101508 */
[----:B------:R-:W-:Y:S01]  /*22180*/  ISETP.GE.AND P2, PT, R38, UR7, PT ;  /* 0x0000000726007c0c */ /* 0x000fe2000bf46270 */
[----:B------:R-:W-:Y:S01]  /*22190*/  IMAD.WIDE R38, R57, 0x2, R2 ;  /* 0x0000000239267825 */ /* 0x000fe200078e0202 */
[----:B------:R-:W-:Y:S01]  /*221a0*/  ULDC.64 UR10, c[0x0][0x228] ;  /* 0x00008a00000a7ab9 */ /* 0x000fe20000000a00 */
[----:B0-----:R-:W-:Y:S02]  /*221b0*/  PRMT R41, R28, 0x7632, R41 ;  /* 0x000076321c297816 */ /* 0x001fe40000000029 */
[----:B------:R-:W-:-:S02]  /*221c0*/  VIADD R32, R58, 0x1c ;  /* 0x0000001c3a207836 */ /* 0x000fc40000000000 */
[----:B-1----:R-:W-:Y:S01]  /*221d0*/  IMAD.WIDE R36, R57, 0x2, R60 ;  /* 0x0000000239247825 */ /* 0x002fe200078e023c */
[----:B------:R-:W-:-:S03]  /*221e0*/  ISETP.LT.AND P2, PT, R56, UR10, !P2 ;  /* 0x0000000a38007c0c */ /* 0x000fc6000d741270 */
[----:B------:R-:W-:Y:S01]  /*221f0*/  VIADD R57, R57, UR4 ;  /* 0x0000000439397c36 */ /* 0x000fe20008000000 */
[----:B------:R0:W-:Y:S01]  /*22200*/  @P4 STG.E.U16 desc[UR8][R36.64], R28 ;  /* 0x0000001c24004986 */ /* 0x0001e2000c101508 */
[C---:B------:R-:W-:Y:S01]  /*22210*/  ISETP.LT.AND P4, PT, R32.reuse, UR11, !P0 ;  /* 0x0000000b20007c0c */ /* 0x040fe2000c781270 */
[----:B------:R-:W-:Y:S01]  /*22220*/  ULDC.64 UR10, c[0x0][0x228] ;  /* 0x00008a00000a7ab9 */ /* 0x000fe20000000a00 */
[----:B------:R-:W-:Y:S01]  /*22230*/  IMAD.WIDE R42, R57, 0x2, R2 ;  /* 0x00000002392a7825 */ /* 0x000fe200078e0202 */
[----:B------:R1:W-:Y:S01]  /*22240*/  @P3 STG.E.U16 desc[UR8][R38.64], R41 ;  /* 0x0000002926003986 */ /* 0x0003e2000c101508 */
[----:B------:R-:W-:Y:S02]  /*22250*/  ISETP.GE.AND P3, PT, R32, UR7, PT ;  /* 0x0000000720007c0c */ /* 0x000fe4000bf66270 */
[----:B------:R-:W-:Y:S02]  /*22260*/  PRMT R32, R33, 0x7632, R32 ;  /* 0x0000763221207816 */ /* 0x000fe40000000020 */
[----:B------:R-:W-:Y:S01]  /*22270*/  ISETP.LT.AND P3, PT, R56, UR10, !P3 ;  /* 0x0000000a38007c0c */ /* 0x000fe2000df61270 */
[----:B0-----:R-:W-:-:S02]  /*22280*/  VIADD R28, R58, 0x1d ;  /* 0x0000001d3a1c7836 */ /* 0x001fc40000000000 */
[----:B-1----:R-:W-:-:S04]  /*22290*/  IMAD.WIDE R40, R57, 0x2, R60 ;  /* 0x0000000239287825 */ /* 0x002fc800078e023c */
[----:B------:R-:W-:Y:S01]  /*222a0*/  VIADD R57, R57, UR4 ;  /* 0x0000000439397c36 */ /* 0x000fe20008000000 */
[----:B------:R0:W-:Y:S03]  /*222b0*/  @P5 STG.E.U16 desc[UR8][R40.64], R33 ;  /* 0x0000002128005986 */ /* 0x0001e6000c101508 */
[C---:B------:R-:W-:Y:S01]  /*222c0*/  IMAD.WIDE R36, R57.reuse, 0x2, R60 ;  /* 0x0000000239247825 */ /* 0x040fe200078e023c */
[----:B------:R1:W-:Y:S01]  /*222d0*/  @P1 STG.E.U16 desc[UR8][R42.64], R32 ;  /* 0x000000202a001986 */ /* 0x0003e2000c101508 */
[C---:B------:R-:W-:Y:S02]  /*222e0*/  ISETP.GE.AND P1, PT, R28.reuse, UR7, PT ;  /* 0x000000071c007c0c */ /* 0x040fe4000bf26270 */
[----:B------:R-:W-:Y:S01]  /*222f0*/  IMAD.WIDE R38, R57, 0x2, R2 ;  /* 0x0000000239267825 */ /* 0x000fe200078e0202 */
[----:B------:R-:W-:Y:S01]  /*22300*/  ISETP.LT.AND P5, PT, R28, UR11, !P0 ;  /* 0x0000000b1c007c0c */ /* 0x000fe2000c7a1270 */
[----:B------:R-:W-:-:S02]  /*22310*/  ULDC.64 UR10, c[0x0][0x228] ;  /* 0x00008a00000a7ab9 */ /* 0x000fc40000000a00 */
[----:B------:R-:W-:Y:S01]  /*22320*/  VIADD R57, R57, UR4 ;  /* 0x0000000439397c36 */ /* 0x000fe20008000000 */
[----:B0-----:R-:W-:Y:S01]  /*22330*/  PRMT R41, R29, 0x7632, R41 ;  /* 0x000076321d297816 */ /* 0x001fe20000000029 */
[----:B------:R-:W-:Y:S01]  /*22340*/  VIADD R28, R58, 0x1e ;  /* 0x0000001e3a1c7836 */ /* 0x000fe20000000000 */
[----:B------:R0:W-:Y:S01]  /*22350*/  @P6 STG.E.U16 desc[UR8][R36.64], R29 ;  /* 0x0000001d24006986 */ /* 0x0001e2000c101508 */
[----:B------:R-:W-:Y:S01]  /*22360*/  ISETP.LT.AND P1, PT, R56, UR10, !P1 ;  /* 0x0000000a38007c0c */ /* 0x000fe2000cf21270 */
[----:B-1----:R-:W-:Y:S02]  /*22370*/  IMAD.WIDE R32, R57, 0x2, R60 ;  /* 0x0000000239207825 */ /* 0x002fe400078e023c */
[----:B------:R1:W-:Y:S01]  /*22380*/  @P2 STG.E.U16 desc[UR8][R38.64], R41 ;  /* 0x0000002926002986 */ /* 0x0003e2000c101508 */
[C---:B------:R-:W-:Y:S02]  /*22390*/  ISETP.GE.AND P2, PT, R28.reuse, UR7, PT ;  /* 0x000000071c007c0c */ /* 0x040fe4000bf46270 */
[----:B------:R-:W-:Y:S01]  /*223a0*/  ISETP.LT.AND P6, PT, R28, UR11, !P0 ;  /* 0x0000000b1c007c0c */ /* 0x000fe2000c7c1270 */
[----:B------:R2:W-:Y:S01]  /*223b0*/  @P4 STG.E.U16 desc[UR8][R32.64], R34 ;  /* 0x0000002220004986 */ /* 0x0005e2000c101508 */
[----:B------:R-:W-:Y:S01]  /*223c0*/  ULDC.64 UR10, c[0x0][0x228] ;  /* 0x00008a00000a7ab9 */ /* 0x000fe20000000a00 */
[----:B0-----:R-:W-:Y:S01]  /*223d0*/  PRMT R37, R34, 0x7632, R37 ;  /* 0x0000763222257816 */ /* 0x001fe20000000025 */
[----:B------:R-:W-:-:S02]  /*223e0*/  VIADD R36, R58, 0x1f ;  /* 0x0000001f3a247836 */ /* 0x000fc40000000000 */
[----:B-1----:R-:W-:-:S04]  /*223f0*/  IMAD.WIDE R40, R57, 0x2, R2 ;  /* 0x0000000239287825 */ /* 0x002fc800078e0202 */
[----:B------:R-:W-:Y:S01]  /*22400*/  VIADD R57, R57, UR4 ;  /* 0x0000000439397c36 */ /* 0x000fe20008000000 */
[----:B------:R0:W-:Y:S01]  /*22410*/  @P3 STG.E.U16 desc[UR8][R40.64], R37 ;  /* 0x0000002528003986 */ /* 0x0001e2000c101508 */
[C---:B------:R-:W-:Y:S02]  /*22420*/  ISETP.GE.AND P3, PT, R36.reuse, UR7, PT ;  /* 0x0000000724007c0c */ /* 0x040fe4000bf66270 */
[C---:B------:R-:W-:Y:S01]  /*22430*/  IMAD.WIDE R28, R57.reuse, 0x2, R60 ;  /* 0x00000002391c7825 */ /* 0x040fe200078e023c */
[----:B------:R-:W-:Y:S02]  /*22440*/  ISETP.LT.AND P4, PT, R36, UR11, !P0 ;  /* 0x0000000b24007c0c */ /* 0x000fe4000c781270 */
[----:B------:R-:W-:Y:S02]  /*22450*/  ISETP.LT.AND P2, PT, R56, UR10, !P2 ;  /* 0x0000000a38007c0c */ /* 0x000fe4000d741270 */
[----:B--2---:R-:W-:Y:S01]  /*22460*/  PRMT R33, R30, 0x7632, R33 ;  /* 0x000076321e217816 */ /* 0x004fe20000000021 */
[----:B------:R1:W-:Y:S01]  /*22470*/  @P5 STG.E.U16 desc[UR8][R28.64], R30 ;  /* 0x0000001e1c005986 */ /* 0x0003e2000c101508 */
[----:B------:R-:W-:Y:S01]  /*22480*/  VIADD R34, R58, 0x20 ;  /* 0x000000203a227836 */ /* 0x000fe20000000000 */
[----:B------:R-:W-:Y:S01]  /*22490*/  ULDC.64 UR10, c[0x0][0x228] ;  /* 0x00008a00000a7ab9 */ /* 0x000fe20000000a00 */
[----:B0-----:R-:W-:-:S04]  /*224a0*/  IMAD.WIDE R36, R57, 0x2, R2 ;  /* 0x0000000239247825 */ /* 0x001fc800078e0202 */
[----:B------:R-:W-:Y:S01]  /*224b0*/  VIADD R57, R57, UR4 ;  /* 0x0000000439397c36 */ /* 0x000fe20008000000 */
[----:B------:R0:W-:Y:S01]  /*224c0*/  @P1 STG.E.U16 desc[UR8][R36.64], R33 ;  /* 0x0000002124001986 */ /* 0x0001e2000c101508 */
[----:B------:R-:W-:Y:S02]  /*224d0*/  ISETP.LT.AND P3, PT, R56, UR10, !P3 ;  /* 0x0000000a38007c0c */ /* 0x000fe4000df61270 */
[----:B------:R-:W-:Y:S01]  /*224e0*/  IMAD.WIDE R38, R57, 0x2, R2 ;  /* 0x0000000239267825 */ /* 0x000fe200078e0202 */
[----:B-1----:R-:W-:Y:S02]  /*224f0*/  PRMT R29, R35, 0x7632, R29 ;  /* 0x00007632231d7816 */ /* 0x002fe4000000001d */
[----:B------:R-:W-:Y:S01]  /*22500*/  ISETP.GE.AND P1, PT, R34, UR7, PT ;  /* 0x0000000722007c0c */ /* 0x000fe2000bf26270 */
[----:B------:R-:W-:Y:S01]  /*22510*/  VIADD R30, R58, 0x21 ;  /* 0x000000213a1e7836 */ /* 0x000fe20000000000 */
[----:B------:R-:W-:Y:S01]  /*22520*/  ISETP.LT.AND P5, PT, R34, UR11, !P0 ;  /* 0x0000000b22007c0c */ /* 0x000fe2000c7a1270 */
[----:B------:R-:W-:Y:S01]  /*22530*/  ULDC.64 UR10, c[0x0][0x228] ;  /* 0x00008a00000a7ab9 */ /* 0x000fe20000000a00 */
[C---:B0-----:R-:W-:Y:S01]  /*22540*/  IMAD.WIDE R32, R57.reuse, 0x2, R60 ;  /* 0x0000000239207825 */ /* 0x041fe200078e023c */
[----:B------:R-:W-:-:S02]  /*22550*/  IADD3 R57, R57, UR4, RZ ;  /* 0x0000000439397c10 */ /* 0x000fc4000fffe0ff */
[----:B------:R-:W-:Y:S02]  /*22560*/  ISETP.LT.AND P1, PT, R56, UR10, !P1 ;  /* 0x0000000a38007c0c */ /* 0x000fe4000cf21270 */
[----:B------:R0:W-:Y:S01]  /*22570*/  @P6 STG.E.U16 desc[UR8][R32.64], R35 ;  /* 0x0000002320006986 */ /* 0x0001e2000c101508 */
[----:B------:R-:W-:-:S03]  /*22580*/  IMAD.WIDE R36, R57, 0x2, R2 ;  /* 0x0000000239247825 */ /* 0x000fc600078e0202 */
[----:B------:R1:W-:Y:S01]  /*22590*/  @P2 STG.E.U16 desc[UR8][R38.64], R29 ;  /* 0x0000001d26002986 */ /* 0x0003e2000c101508 */
[C---:B------:R-:W-:Y:S02]  /*225a0*/  ISETP.GE.AND P2, PT, R30.reuse, UR7, PT ;  /* 0x000000071e007c0c */ /* 0x040fe4000bf46270 */
[----:B------:R-:W-:Y:S01]  /*225b0*/  ISETP.LT.AND P6, PT, R30, UR11, !P0 ;  /* 0x0000000b1e007c0c */ /* 0x000fe2000c7c1270 */
[----:B------:R-:W-:Y:S01]  /*225c0*/  VIADD R30, R58, 0x22 ;  /* 0x000000223a1e7836 */ /* 0x000fe20000000000 */
[----:B------:R-:W-:Y:S01]  /*225d0*/  ULDC.64 UR10, c[0x0][0x228] ;  /* 0x00008a00000a7ab9 */ /* 0x000fe20000000a00 */
[----:B0-----:R-:W-:Y:S01]  /*225e0*/  PRMT R33, R31, 0x7632, R33 ;  /* 0x000076321f217816 */ /* 0x001fe20000000021 */
[----:B-1----:R-:W-:-:S04]  /*225f0*/  IMAD.WIDE R28, R57, 0x2, R60 ;  /* 0x00000002391c7825 */ /* 0x002fc800078e023c */
        /* <DEDUP_REMOVED lines=53> */
[----:B0-----:R-:W-:-:S02]  /*22950*/  PRMT R29, R26, 0x7632, R29 ;  /* 0x000076321a1d7816 */ /* 0x001fc4000000001d */
[----:B------:R-:W-:Y:S01]  /*22960*/  IADD3 R28, R58, 0x27, RZ ;  /* 0x000000273a1c7810 */ /* 0x000fe20007ffe0ff */
        /* <DEDUP_REMOVED lines=21> */
[----:B0-----:R-:W-:-:S04]  /*22ac0*/  IMAD.WIDE R24, R57, 0x2, R60 ;  /* 0x0000000239187825 */ /* 0x001fc800078e023c */
[----:B------:R-:W-:Y:S01]  /*22ad0*/  VIADD R57, R57, UR4 ;  /* 0x0000000439397c36 */ /* 0x000fe20008000000 */
[----:B------:R0:W-:Y:S01]  /*22ae0*/  @P5 STG.E.U16 desc[UR8][R24.64], R27 ;  /* 0x0000001b18005986 */ /* 0x0001e2000c101508 */
[----:B------:R-:W-:-:S03]  /*22af0*/  ISETP.LT.AND P3, PT, R56, UR10, !P3 ;  /* 0x0000000a38007c0c */ /* 0x000fc6000df61270 */
[----:B------:R1:W-:Y:S01]  /*22b00*/  @P1 STG.E.U16 desc[UR8][R30.64], R21 ;  /* 0x000000151e001986 */ /* 0x0003e2000c101508 */
[----:B------:R-:W-:Y:S01]  /*22b10*/  IMAD.WIDE R28, R57, 0x2, R2 ;  /* 0x00000002391c7825 */ /* 0x000fe200078e0202 */
        /* <DEDUP_REMOVED lines=45> */
[C---:B------:R-:W-:Y:S01]  /*22df0*/  IMAD.WIDE R22, R57.reuse, 0x2, R2 ;  /* 0x0000000239167825 */ /* 0x040fe200078e0202 */
[----:B------:R-:W-:Y:S02]  /*22e00*/  IADD3 R57, R57, UR4, RZ ;  /* 0x0000000439397c10 */ /* 0x000fe4000fffe0ff */
[----:B------:R-:W-:-:S02]  /*22e10*/  ISETP.LT.AND P6, PT, R8, UR11, !P0 ;  /* 0x0000000b08007c0c */ /* 0x000fc4000c7c1270 */
[----:B0-----:R-:W-:Y:S01]  /*22e20*/  PRMT R25, R9, 0x7632, R25 ;  /* 0x0000763209197816 */ /* 0x001fe20000000019 */
[----:B------:R-:W-:Y:S01]  /*22e30*/  VIADD R8, R58, 0x2e ;  /* 0x0000002e3a087836 */ /* 0x000fe20000000000 */
[----:B------:R-:W-:Y:S01]  /*22e40*/  ULDC.64 UR10, c[0x0][0x228] ;  /* 0x00008a00000a7ab9 */ /* 0x000fe20000000a00 */
[----:B------:R0:W-:Y:S01]  /*22e50*/  @P4 STG.E.U16 desc[UR8][R20.64], R9 ;  /* 0x0000000914004986 */ /* 0x0001e2000c101508 */
[----:B-1----:R-:W-:Y:S01]  /*22e60*/  IMAD.WIDE R16, R57, 0x2, R60 ;  /* 0x0000000239107825 */ /* 0x002fe200078e023c */
[----:B------:R-:W-:Y:S02]  /*22e70*/  ISETP.LT.AND P2, PT, R56, UR10, !P2 ;  /* 0x0000000a38007c0c */ /* 0x000fe4000d741270 */
        /* <DEDUP_REMOVED lines=57> */
[C---:B------:R-:W-:Y:S01]  /*23210*/  IMAD.WIDE R10, R57.reuse, 0x2, R2 ;  /* 0x00000002390a7825 */ /* 0x040fe200078e0202 */
[----:B------:R-:W-:Y:S01]  /*23220*/  ULDC.64 UR10, c[0x0][0x228] ;  /* 0x00008a00000a7ab9 */ /* 0x000fe20000000a00 */
[----:B0-----:R-:W-:Y:S02]  /*23230*/  PRMT R17, R4, 0x7632, R17 ;  /* 0x0000763204117816 */ /* 0x001fe40000000011 */
[----:B-1----:R-:W-:Y:S01]  /*23240*/  IMAD.WIDE R8, R57, 0x2, R60 ;  /* 0x0000000239087825 */ /* 0x002fe200078e023c */
[----:B------:R-:W-:-:S03]  /*23250*/  IADD3 R12, R58, 0x34, RZ ;  /* 0x000000343a0c7810 */ /* 0x000fc60007ffe0ff */
[----:B------:R-:W-:Y:S01]  /*23260*/  VIADD R57, R57, UR4 ;  /* 0x0000000439397c36 */ /* 0x000fe20008000000 */
[----:B------:R0:W-:Y:S01]  /*23270*/  @P4 STG.E.U16 desc[UR8][R8.64], R4 ;  /* 0x0000000408004986 */ /* 0x0001e2000c101508 */
[----:B------:R-:W-:-:S03]  /*23280*/  ISETP.LT.AND P4, PT, R12, UR11, !P0 ;  /* 0x0000000b0c007c0c */ /* 0x000fc6000c781270 */
[----:B------:R1:W-:Y:S01]  /*23290*/  @P3 STG.E.U16 desc[UR8][R10.64], R17 ;  /* 0x000000110a003986 */ /* 0x0003e2000c101508 */
[----:B------:R-:W-:Y:S01]  /*232a0*/  ISETP.GE.AND P3, PT, R12, UR7, PT ;  /* 0x000000070c007c0c */ /* 0x000fe2000bf66270 */
[----:B------:R-:W-:Y:S01]  /*232b0*/  IMAD.WIDE R18, R57, 0x2, R2 ;  /* 0x0000000239127825 */ /* 0x000fe200078e0202 */
[C---:B------:R-:W-:Y:S01]  /*232c0*/  ISETP.LT.AND P2, PT, R56.reuse, UR10, !P2 ;  /* 0x0000000a38007c0c */ /* 0x040fe2000d741270 */
[----:B------:R-:W-:Y:S01]  /*232d0*/  ULDC.64 UR10, c[0x0][0x228] ;  /* 0x00008a00000a7ab9 */ /* 0x000fe20000000a00 */
[----:B0-----:R-:W-:Y:S01]  /*232e0*/  PRMT R9, R13, 0x7632, R9 ;  /* 0x000076320d097816 */ /* 0x001fe20000000009 */
[----:B-1----:R-:W-:Y:S01]  /*232f0*/  IMAD.WIDE R16, R57, 0x2, R60 ;  /* 0x0000000239107825 */ /* 0x002fe200078e023c */
[----:B------:R-:W-:-:S03]  /*23300*/  ISETP.LT.AND P3, PT, R56, UR10, !P3 ;  /* 0x0000000a38007c0c */ /* 0x000fc6000df61270 */
[----:B------:R-:W-:Y:S01]  /*23310*/  VIADD R57, R57, UR4 ;  /* 0x0000000439397c36 */ /* 0x000fe20008000000 */
[----:B------:R0:W-:Y:S01]  /*23320*/  @P5 STG.E.U16 desc[UR8][R16.64], R13 ;  /* 0x0000000d10005986 */ /* 0x0001e2000c101508 */
[----:B------:R-:W-:-:S03]  /*23330*/  VIADD R4, R58, 0x35 ;  /* 0x000000353a047836 */ /* 0x000fc60000000000 */
[----:B------:R1:W-:Y:S01]  /*23340*/  @P1 STG.E.U16 desc[UR8][R18.64], R9 ;  /* 0x0000000912001986 */ /* 0x0003e2000c101508 */
[C---:B------:R-:W-:Y:S01]  /*23350*/  IMAD.WIDE R10, R57.reuse, 0x2, R2 ;  /* 0x00000002390a7825 */ /* 0x040fe200078e0202 */
[C---:B------:R-:W-:Y:S02]  /*23360*/  ISETP.GE.AND P1, PT, R4.reuse, UR7, PT ;  /* 0x0000000704007c0c */ /* 0x040fe4000bf26270 */
[----:B------:R-:W-:Y:S01]  /*23370*/  ISETP.LT.AND P5, PT, R4, UR11, !P0 ;  /* 0x0000000b04007c0c */ /* 0x000fe2000c7a1270 */
[----:B------:R-:W-:Y:S01]  /*23380*/  VIADD R4, R58, 0x36 ;  /* 0x000000363a047836 */ /* 0x000fe20000000000 */
[----:B------:R-:W-:Y:S01]  /*23390*/  PRMT R20, R14, 0x7632, R20 ;  /* 0x000076320e147816 */ /* 0x000fe20000000014 */
[----:B------:R-:W-:Y:S01]  /*233a0*/  ULDC.64 UR10, c[0x0][0x228] ;  /* 0x00008a00000a7ab9 */ /* 0x000fe20000000a00 */
[C---:B0-----:R-:W-:Y:S02]  /*233b0*/  VIADD R17, R57.reuse, UR4 ;  /* 0x0000000439117c36 */ /* 0x041fe40008000000 */
[----:B-1----:R-:W-:Y:S01]  /*233c0*/  IMAD.WIDE R8, R57, 0x2, R60 ;  /* 0x0000000239087825 */ /* 0x002fe200078e023c */
[----:B------:R-:W-:-:S03]  /*233d0*/  PRMT R19, R5, 0x7632, R19 ;  /* 0x0000763205137816 */ /* 0x000fc60000000013 */
[C---:B------:R-:W-:Y:S01]  /*233e0*/  IMAD.WIDE R12, R17.reuse, 0x2, R60 ;  /* 0x00000002110c7825 */ /* 0x040fe200078e023c */
[----:B------:R0:W-:Y:S03]  /*233f0*/  @P6 STG.E.U16 desc[UR8][R8.64], R5 ;  /* 0x0000000508006986 */ /* 0x0001e6000c101508 */
[C---:B------:R-:W-:Y:S02]  /*23400*/  VIADD R21, R17.reuse, UR4 ;  /* 0x0000000411157c36 */ /* 0x040fe40008000000 */
[----:B------:R-:W-:Y:S01]  /*23410*/  IMAD.WIDE R16, R17, 0x2, R2 ;  /* 0x0000000211107825 */ /* 0x000fe200078e0202 */
[----:B------:R1:W-:Y:S01]  /*23420*/  @P2 STG.E.U16 desc[UR8][R10.64], R19 ;  /* 0x000000130a002986 */ /* 0x0003e2000c101508 */
[----:B------:R-:W-:Y:S02]  /*23430*/  ISETP.LT.AND P6, PT, R4, UR11, !P0 ;  /* 0x0000000b04007c0c */ /* 0x000fe4000c7c1270 */
[----:B------:R-:W-:Y:S01]  /*23440*/  ISETP.LT.AND P1, PT, R56, UR10, !P1 ;  /* 0x0000000a38007c0c */ /* 0x000fe2000cf21270 */
[----:B0-----:R-:W-:Y:S01]  /*23450*/  VIADD R8, R58, 0x37 ;  /* 0x000000373a087836 */ /* 0x001fe20000000000 */
[----:B------:R0:W-:Y:S01]  /*23460*/  @P4 STG.E.U16 desc[UR8][R12.64], R14 ;  /* 0x0000000e0c004986 */ /* 0x0001e2000c101508 */
[----:B------:R-:W-:-:S03]  /*23470*/  ULDC.64 UR10, c[0x0][0x228] ;  /* 0x00008a00000a7ab9 */ /* 0x000fc60000000a00 */
[----:B------:R-:W-:Y:S01]  /*23480*/  @P3 STG.E.U16 desc[UR8][R16.64], R20 ;  /* 0x0000001410003986 */ /* 0x000fe2000c101508 */
[C---:B------:R-:W-:Y:S02]  /*23490*/  ISETP.GE.AND P3, PT, R8.reuse, UR7, PT ;  /* 0x0000000708007c0c */ /* 0x040fe4000bf66270 */
[----:B------:R-:W-:Y:S02]  /*234a0*/  ISETP.LT.AND P4, PT, R8, UR11, !P0 ;  /* 0x0000000b08007c0c */ /* 0x000fe4000c781270 */
[----:B------:R-:W2:Y:S01]  /*234b0*/  LDS.128 R8, [R0] ;  /* 0x0000000000087984 */ /* 0x000ea20000000c00 */
[----:B------:R-:W-:Y:S01]  /*234c0*/  ISETP.GE.AND P2, PT, R4, UR7, PT ;  /* 0x0000000704007c0c */ /* 0x000fe2000bf46270 */
[----:B------:R-:W-:-:S03]  /*234d0*/  IMAD.WIDE R4, R21, 0x2, R60 ;  /* 0x0000000215047825 */ /* 0x000fc600078e023c */
[----:B------:R-:W-:Y:S01]  /*234e0*/  ISETP.LT.AND P2, PT, R56, UR10, !P2 ;  /* 0x0000000a38007c0c */ /* 0x000fe2000d741270 */
[C---:B-1----:R-:W-:Y:S01]  /*234f0*/  IMAD.WIDE R18, R21.reuse, 0x2, R2 ;  /* 0x0000000215127825 */ /* 0x042fe200078e0202 */
[----:B------:R1:W-:Y:S01]  /*23500*/  @P5 STG.E.U16 desc[UR8][R4.64], R6 ;  /* 0x0000000604005986 */ /* 0x0003e2000c101508 */
[----:B------:R-:W-:Y:S02]  /*23510*/  ULDC.64 UR10, c[0x0][0x228] ;  /* 0x00008a00000a7ab9 */ /* 0x000fe40000000a00 */
[----:B------:R-:W-:Y:S02]  /*23520*/  VIADD R21, R21, UR4 ;  /* 0x0000000415157c36 */ /* 0x000fe40008000000 */
[----:B0-----:R-:W-:Y:S01]  /*23530*/  VIADD R14, R58, 0x38 ;  /* 0x000000383a0e7836 */ /* 0x001fe20000000000 */
[----:B------:R-:W-:Y:S01]  /*23540*/  ISETP.LT.AND P3, PT, R56, UR10, !P3 ;  /* 0x0000000a38007c0c */ /* 0x000fe2000df61270 */
[----:B------:R-:W-:Y:S01]  /*23550*/  IMAD.WIDE R12, R21, 0x2, R60 ;  /* 0x00000002150c7825 */ /* 0x000fe200078e023c */
[----:B-1----:R-:W-:-:S02]  /*23560*/  PRMT R5, R6, 0x7632, R5 ;  /* 0x0000763206057816 */ /* 0x002fc40000000005 */
[----:B------:R-:W-:-:S03]  /*23570*/  PRMT R6, R15, 0x7632, R6 ;  /* 0x000076320f067816 */ /* 0x000fc60000000006 */
[----:B------:R0:W-:Y:S01]  /*23580*/  @P1 STG.E.U16 desc[UR8][R18.64], R5 ;  /* 0x0000000512001986 */ /* 0x0001e2000c101508 */
[----:B------:R-:W-:Y:S01]  /*23590*/  ISETP.GE.AND P1, PT, R14, UR7, PT ;  /* 0x000000070e007c0c */ /* 0x000fe2000bf26270 */
[----:B------:R-:W-:Y:S01]  /*235a0*/  VIADD R0, R58, 0x39 ;  /* 0x000000393a007836 */ /* 0x000fe20000000000 */
[----:B------:R-:W-:Y:S01]  /*235b0*/  ISETP.LT.AND P5, PT, R14, UR11, !P0 ;  /* 0x0000000b0e007c0c */ /* 0x000fe2000c7a1270 */
[----:B------:R-:W-:Y:S01]  /*235c0*/  ULDC.64 UR10, c[0x0][0x228] ;  /* 0x00008a00000a7ab9 */ /* 0x000fe20000000a00 */
[----:B------:R-:W-:Y:S01]  /*235d0*/  @P6 STG.E.U16 desc[UR8][R12.64], R15 ;  /* 0x0000000f0c006986 */ /* 0x000fe2000c101508 */
[----:B------:R-:W-:Y:S01]  /*235e0*/  ISETP.LT.AND P1, PT, R56, UR10, !P1 ;  /* 0x0000000a38007c0c */ /* 0x000fe2000cf21270 */
[----:B0-----:R-:W-:-:S04]  /*235f0*/  IMAD.WIDE R4, R21, 0x2, R2 ;  /* 0x0000000215047825 */ /* 0x001fc800078e0202 */
        /* <DEDUP_REMOVED lines=13> */
[C---:B------:R-:W-:Y:S01]  /*236d0*/  IMAD.WIDE R12, R21.reuse, 0x2, R2 ;  /* 0x00000002150c7825 */ /* 0x040fe200078e0202 */
[----:B------:R-:W-:Y:S02]  /*236e0*/  PRMT R15, R44, 0x7632, R15 ;  /* 0x000076322c0f7816 */ /* 0x000fe4000000000f */
[C---:B------:R-:W-:Y:S02]  /*236f0*/  ISETP.GE.AND P3, PT, R0.reuse, UR7, PT ;  /* 0x0000000700007c0c */ /* 0x040fe4000bf66270 */
[----:B------:R-:W-:Y:S01]  /*23700*/  ISETP.LT.AND P4, PT, R0, UR11, !P0 ;  /* 0x0000000b00007c0c */ /* 0x000fe2000c781270 */
[----:B------:R-:W-:Y:S01]  /*23710*/  ULDC.64 UR10, c[0x0][0x228] ;  /* 0x00008a00000a7ab9 */ /* 0x000fe20000000a00 */
[----:B0-----:R-:W-:Y:S01]  /*23720*/  IMAD.WIDE R4, R21, 0x2, R60 ;  /* 0x0000000215047825 */ /* 0x001fe200078e023c */
[----:B------:R-:W-:-:S03]  /*23730*/  IADD3 R0, R58, 0x3b, RZ ;  /* 0x0000003b3a007810 */ /* 0x000fc60007ffe0ff */
[----:B------:R-:W-:Y:S01]  /*23740*/  VIADD R21, R21, UR4 ;  /* 0x0000000415157c36 */ /* 0x000fe20008000000 */
[----:B------:R0:W-:Y:S01]  /*23750*/  @P5 STG.E.U16 desc[UR8][R4.64], R44 ;  /* 0x0000002c04005986 */ /* 0x0001e2000c101508 */
[----:B------:R-:W-:Y:S02]  /*23760*/  ISETP.LT.AND P3, PT, R56, UR10, !P3 ;  /* 0x0000000a38007c0c */ /* 0x000fe4000df61270 */
[C---:B------:R-:W-:Y:S01]  /*23770*/  IMAD.WIDE R6, R21.reuse, 0x2, R60 ;  /* 0x0000000215067825 */ /* 0x040fe200078e023c */
[----:B------:R1:W-:Y:S01]  /*23780*/  @P1 STG.E.U16 desc[UR8][R12.64], R15 ;  /* 0x0000000f0c001986 */ /* 0x0003e2000c101508 */
[C---:B------:R-:W-:Y:S02]  /*23790*/  ISETP.GE.AND P1, PT, R0.reuse, UR7, PT ;  /* 0x0000000700007c0c */ /* 0x040fe4000bf26270 */
[----:B------:R-:W-:Y:S01]  /*237a0*/  ISETP.LT.AND P5, PT, R0, UR11, !P0 ;  /* 0x0000000b00007c0c */ /* 0x000fe2000c7a1270 */
[----:B--2---:R2:W-:Y:S01]  /*237b0*/  @P6 STG.E.U16 desc[UR8][R6.64], R8 ;  /* 0x0000000806006986 */ /* 0x0045e2000c101508 */
[----:B------:R-:W-:Y:S01]  /*237c0*/  ULDC.64 UR10, c[0x0][0x228] ;  /* 0x00008a00000a7ab9 */ /* 0x000fe20000000a00 */
[----:B0-----:R-:W-:Y:S01]  /*237d0*/  PRMT R5, R8, 0x7632, R5 ;  /* 0x0000763208057816 */ /* 0x001fe20000000005 */
[----:B-1----:R-:W-:-:S04]  /*237e0*/  IMAD.WIDE R14, R21, 0x2, R2 ;  /* 0x00000002150e7825 */ /* 0x002fc800078e0202 */
[----:B------:R-:W-:Y:S01]  /*237f0*/  VIADD R21, R21, UR4 ;  /* 0x0000000415157c36 */ /* 0x000fe20008000000 */
[----:B------:R0:W-:Y:S01]  /*23800*/  @P2 STG.E.U16 desc[UR8][R14.64], R5 ;  /* 0x000000050e002986 */ /* 0x0001e2000c101508 */
[----:B------:R-:W-:Y:S01]  /*23810*/  ISETP.LT.AND P1, PT, R56, UR10, !P1 ;  /* 0x0000000a38007c0c */ /* 0x000fe2000cf21270 */
[----:B------:R-:W-:Y:S01]  /*23820*/  VIADD R0, R58, 0x3c ;  /* 0x0000003c3a007836 */ /* 0x000fe20000000000 */
[----:B--2---:R-:W-:Y:S01]  /*23830*/  PRMT R7, R45, 0x7632, R7 ;  /* 0x000076322d077816 */ /* 0x004fe20000000007 */
[----:B------:R-:W-:-:S04]  /*23840*/  IMAD.WIDE R12, R21, 0x2, R2 ;  /* 0x00000002150c7825 */ /* 0x000fc800078e0202 */
[C---:B0-----:R-:W-:Y:S01]  /*23850*/  IMAD.WIDE R4, R21.reuse, 0x2, R60 ;  /* 0x0000000215047825 */ /* 0x041fe200078e023c */
[C---:B------:R-:W-:Y:S01]  /*23860*/  ISETP.LT.AND P6, PT, R0.reuse, UR11, !P0 ;  /* 0x0000000b00007c0c */ /* 0x040fe2000c7c1270 */
[----:B------:R-:W-:Y:S02]  /*23870*/  ULDC.64 UR10, c[0x0][0x228] ;  /* 0x00008a00000a7ab9 */ /* 0x000fe40000000a00 */
[----:B------:R-:W-:Y:S01]  /*23880*/  VIADD R21, R21, UR4 ;  /* 0x0000000415157c36 */ /* 0x000fe20008000000 */
[----:B------:R0:W-:Y:S01]  /*23890*/  @P4 STG.E.U16 desc[UR8][R4.64], R45 ;  /* 0x0000002d04004986 */ /* 0x0001e2000c101508 */
[----:B------:R-:W-:Y:S01]  /*238a0*/  ISETP.GE.AND P2, PT, R0, UR7, PT ;  /* 0x0000000700007c0c */ /* 0x000fe2000bf46270 */
[----:B------:R-:W-:Y:S02]  /*238b0*/  VIADD R0, R58, 0x3d ;  /* 0x0000003d3a007836 */ /* 0x000fe40000000000 */
[----:B------:R1:W-:Y:S01]  /*238c0*/  @P3 STG.E.U16 desc[UR8][R12.64], R7 ;  /* 0x000000070c003986 */ /* 0x0003e2000c101508 */
[----:B------:R-:W-:-:S02]  /*238d0*/  IMAD.WIDE R14, R21, 0x2, R2 ;  /* 0x00000002150e7825 */ /* 0x000fc400078e0202 */
[C---:B------:R-:W-:Y:S02]  /*238e0*/  ISETP.GE.AND P3, PT, R0.reuse, UR7, PT ;  /* 0x0000000700007c0c */ /* 0x040fe4000bf66270 */
[----:B0-----:R-:W-:Y:S01]  /*238f0*/  PRMT R5, R9, 0x7632, R5 ;  /* 0x0000763209057816 */ /* 0x001fe20000000005 */
[----:B-1----:R-:W-:Y:S01]  /*23900*/  IMAD.WIDE R6, R21, 0x2, R60 ;  /* 0x0000000215067825 */ /* 0x002fe200078e023c */
[----:B------:R-:W-:-:S03]  /*23910*/  ISETP.LT.AND P4, PT, R0, UR11, !P0 ;  /* 0x0000000b00007c0c */ /* 0x000fc6000c781270 */
[----:B------:R-:W-:Y:S01]  /*23920*/  VIADD R21, R21, UR4 ;  /* 0x0000000415157c36 */ /* 0x000fe20008000000 */
[----:B------:R-:W-:Y:S01]  /*23930*/  @P5 STG.E.U16 desc[UR8][R6.64], R9 ;  /* 0x0000000906005986 */ /* 0x000fe2000c101508 */
[----:B------:R-:W-:-:S03]  /*23940*/  VIADD R0, R58, 0x3e ;  /* 0x0000003e3a007836 */ /* 0x000fc60000000000 */
[----:B------:R0:W-:Y:S01]  /*23950*/  @P1 STG.E.U16 desc[UR8][R14.64], R5 ;  /* 0x000000050e001986 */ /* 0x0001e2000c101508 */
[----:B------:R-:W-:Y:S01]  /*23960*/  VIADD R8, R58, 0x3f ;  /* 0x0000003f3a087836 */ /* 0x000fe20000000000 */
[----:B------:R-:W-:Y:S02]  /*23970*/  ISETP.GE.AND P1, PT, R0, UR7, PT ;  /* 0x0000000700007c0c */ /* 0x000fe4000bf26270 */
[C---:B------:R-:W-:Y:S01]  /*23980*/  ISETP.LT.AND P2, PT, R56.reuse, UR10, !P2 ;  /* 0x0000000a38007c0c */ /* 0x040fe2000d741270 */
[----:B0-----:R-:W-:Y:S01]  /*23990*/  IMAD.WIDE R4, R21, 0x2, R60 ;  /* 0x0000000215047825 */ /* 0x001fe200078e023c */
[----:B------:R-:W-:-:S03]  /*239a0*/  ISETP.LT.AND P3, PT, R56, UR12, !P3 ;  /* 0x0000000c38007c0c */ /* 0x000fc6000df61270 */
[----:B------:R-:W-:Y:S01]  /*239b0*/  VIADD R9, R21, UR4 ;  /* 0x0000000415097c36 */ /* 0x000fe20008000000 */
[----:B------:R0:W-:Y:S01]  /*239c0*/  @P6 STG.E.U16 desc[UR8][R4.64], R46 ;  /* 0x0000002e04006986 */ /* 0x0001e2000c101508 */
[----:B------:R-:W-:Y:S01]  /*239d0*/  ISETP.GE.AND P6, PT, R8, UR7, PT ;  /* 0x0000000708007c0c */ /* 0x000fe2000bfc6270 */
[----:B------:R-:W-:Y:S01]  /*239e0*/  ULDC.64 UR6, c[0x0][0x228] ;  /* 0x00008a0000067ab9 */ /* 0x000fe20000000a00 */
[----:B------:R-:W-:Y:S01]  /*239f0*/  ISETP.LT.AND P5, PT, R0, UR13, !P0 ;  /* 0x0000000d00007c0c */ /* 0x000fe2000c7a1270 */
[----:B------:R-:W-:Y:S01]  /*23a00*/  VIADD R15, R9, UR4 ;  /* 0x00000004090f7c36 */ /* 0x000fe20008000000 */
[----:B------:R-:W-:Y:S02]  /*23a10*/  ISETP.LT.AND P1, PT, R56, UR6, !P1 ;  /* 0x0000000638007c0c */ /* 0x000fe4000cf21270 */
[----:B------:R-:W-:Y:S02]  /*23a20*/  ISETP.LT.AND P0, PT, R8, UR7, !P0 ;  /* 0x0000000708007c0c */ /* 0x000fe4000c701270 */
[----:B------:R-:W-:Y:S01]  /*23a30*/  ISETP.LT.AND P6, PT, R56, UR5, !P6 ;  /* 0x0000000538007c0c */ /* 0x000fe2000f7c1270 */
[----:B------:R-:W-:Y:S01]  /*23a40*/  VIADD R17, R15, UR4 ;  /* 0x000000040f117c36 */ /* 0x000fe20008000000 */
[----:B0-----:R-:W-:Y:S01]  /*23a50*/  PRMT R46, R46, 0x7632, R46 ;  /* 0x000076322e2e7816 */ /* 0x001fe2000000002e */
[----:B------:R-:W-:Y:S01]  /*23a60*/  IMAD.WIDE R4, R21, 0x2, R2 ;  /* 0x0000000215047825 */ /* 0x000fe200078e0202 */
[----:B------:R-:W-:-:S03]  /*23a70*/  PRMT R0, R10, 0x7632, R0 ;  /* 0x000076320a007816 */ /* 0x000fc60000000000 */
[----:B------:R-:W-:Y:S01]  /*23a80*/  IMAD.WIDE R6, R9, 0x2, R60 ;  /* 0x0000000209067825 */ /* 0x000fe200078e023c */
[----:B------:R-:W-:-:S03]  /*23a90*/  PRMT R16, R47, 0x7632, R16 ;  /* 0x000076322f107816 */ /* 0x000fc60000000010 */
[----:B------:R-:W-:Y:S01]  /*23aa0*/  IMAD.WIDE R8, R9, 0x2, R2 ;  /* 0x0000000209087825 */ /* 0x000fe200078e0202 */
[----:B------:R0:W-:Y:S03]  /*23ab0*/  @P2 STG.E.U16 desc[UR8][R4.64], R46 ;  /* 0x0000002e04002986 */ /* 0x0001e6000c101508 */
[C---:B------:R-:W-:Y:S01]  /*23ac0*/  IMAD.WIDE R12, R15.reuse, 0x2, R60 ;  /* 0x000000020f0c7825 */ /* 0x040fe200078e023c */
[----:B------:R0:W-:Y:S03]  /*23ad0*/  @P4 STG.E.U16 desc[UR8][R6.64], R10 ;  /* 0x0000000a06004986 */ /* 0x0001e6000c101508 */
[----:B------:R-:W-:Y:S01]  /*23ae0*/  IMAD.WIDE R14, R15, 0x2, R2 ;  /* 0x000000020f0e7825 */ /* 0x000fe200078e0202 */
[----:B------:R0:W-:Y:S03]  /*23af0*/  @P3 STG.E.U16 desc[UR8][R8.64], R0 ;  /* 0x0000000008003986 */ /* 0x0001e6000c101508 */
[C---:B------:R-:W-:Y:S01]  /*23b00*/  IMAD.WIDE R60, R17.reuse, 0x2, R60 ;  /* 0x00000002113c7825 */ /* 0x040fe200078e023c */
[----:B------:R0:W-:Y:S04]  /*23b10*/  @P5 STG.E.U16 desc[UR8][R12.64], R47 ;  /* 0x0000002f0c005986 */ /* 0x0001e8000c101508 */
[----:B------:R0:W-:Y:S01]  /*23b20*/  @P1 STG.E.U16 desc[UR8][R14.64], R16 ;  /* 0x000000100e001986 */ /* 0x0001e2000c101508 */
[----:B------:R-:W-:-:S03]  /*23b30*/  IMAD.WIDE R2, R17, 0x2, R2 ;  /* 0x0000000211027825 */ /* 0x000fc600078e0202 */
[----:B------:R0:W-:Y:S01]  /*23b40*/  @P0 STG.E.U16 desc[UR8][R60.64], R11 ;  /* 0x0000000b3c000986 */ /* 0x0001e2000c101508 */
[----:B------:R-:W-:Y:S05]  /*23b50*/  @!P6 EXIT ;  /* 0x000000000000e94d */ /* 0x000fea0003800000 */
[----:B0-----:R-:W-:-:S05]  /*23b60*/  PRMT R11, R11, 0x7632, R11 ;  /* 0x000076320b0b7816 */ /* 0x001fca000000000b */
[----:B------:R-:W-:Y:S01]  /*23b70*/  STG.E.U16 desc[UR8][R2.64], R11 ;  /* 0x0000000b02007986 */ /* 0x000fe2000c101508 */
[----:B------:R-:W-:Y:S05]  /*23b80*/  EXIT ;  /* 0x000000000000794d */ /* 0x000fea0003800000 */
.L_x_2:
[----:B------:R-:W-:-:S00]  /*23b90*/  BRA `(.L_x_2) ;  /* 0xfffffffc00fc7947 */ /* 0x000fc0000383ffff */
[----:B------:R-:W-:-:S00]  /*23ba0*/  NOP ;  /* 0x0000000000007918 */ /* 0x000fc00000000000 */
        /* <DEDUP_REMOVED lines=13> */
.L_x_3:


//--------------------- .nv.shared.matmul_kernel  --------------------------
	.section	.nv.shared.matmul_kernel,"aw",@nobits
	.sectionflags	@""
	.align	16
	.zero		1024


//--------------------- .nv.shared.reserved.0     --------------------------
	.section	.nv.shared.reserved.0,"aw",@nobits
	.weak		__nv_reservedSMEM_offset_0_alias
	.size		__nv_reservedSMEM_offset_0_alias, 0, 0
	.other		__nv_reservedSMEM_offset_0_alias,@"STO_CUDA_RESERVED_SHARED STV_DEFAULT"
__nv_reservedSMEM_offset_0_alias:
	.zero		0


//--------------------- .nv.constant0.matmul_kernel --------------------------
	.section	.nv.constant0.matmul_kernel,"a",@progbits
	.sectionflags	@""
	.align	4
.nv.constant0.matmul_kernel:
	.zero		608


//--------------------- SYMBOLS --------------------------

	.type		.nv.reservedSmem.offset0,@object
	.size		.nv.reservedSmem.offset0,0x4
